def matmul_kernel(
    a_ptr,
    b_ptr,
    c_ptr,
    M,
    N,
    K,
    stride_am,
    stride_ak,
    stride_bk,
    stride_bn,
    stride_cm,
    stride_cn,
    BLOCK_M: tl.constexpr,
    BLOCK_N: tl.constexpr,
    BLOCK_K: tl.constexpr,
    GROUP_M: tl.constexpr,
):
    pid = tl.program_id(axis=0)
    num_pid_m = tl.cdiv(M, BLOCK_M)
    num_pid_n = tl.cdiv(N, BLOCK_N)
    num_pid_in_group = GROUP_M * num_pid_n
    group_id = pid // num_pid_in_group
    first_pid_m = group_id * GROUP_M
    group_size_m = min(num_pid_m - first_pid_m, GROUP_M)
    pid_m = first_pid_m + ((pid % num_pid_in_group) % group_size_m)
    pid_n = (pid % num_pid_in_group) // group_size_m

    offs_am = (pid_m * BLOCK_M + tl.arange(0, BLOCK_M)) % M
    offs_bn = (pid_n * BLOCK_N + tl.arange(0, BLOCK_N)) % N
    offs_k = tl.arange(0, BLOCK_K)
    a_ptrs = a_ptr + offs_am[:, None] * stride_am + offs_k[None, :] * stride_ak
    b_ptrs = b_ptr + offs_k[:, None] * stride_bk + offs_bn[None, :] * stride_bn

    acc = tl.zeros((BLOCK_M, BLOCK_N), dtype=tl.float32)
    for kk in range(0, tl.cdiv(K, BLOCK_K)):
        a = tl.load(a_ptrs, mask=offs_k[None, :] < K - kk * BLOCK_K, other=0.0)
        b = tl.load(b_ptrs, mask=offs_k[:, None] < K - kk * BLOCK_K, other=0.0)
        acc = tl.dot(a, b, acc)
        a_ptrs += BLOCK_K * stride_ak
        b_ptrs += BLOCK_K * stride_bk

    c = acc.to(c_ptr.dtype.element_ty)
    offs_cm = pid_m * BLOCK_M + tl.arange(0, BLOCK_M)
    offs_cn = pid_n * BLOCK_N + tl.arange(0, BLOCK_N)
    c_ptrs = c_ptr + offs_cm[:, None] * stride_cm + offs_cn[None, :] * stride_cn
    mask = (offs_cm[:, None] < M) & (offs_cn[None, :] < N)
    tl.store(c_ptrs, c, mask=mask)

# config = {"BLOCK_K": 64, "BLOCK_M": 512, "BLOCK_N": 128, "GROUP_M": 8, "arch": "sm_90", "dtype": "fp32", "num_ctas": 4, "num_stages": 3, "num_warps": 4}
# arch = sm_90


// ===== COMPILED SASS (sm_90a) =====

	.target	sm_90a

	.elftype	@"ET_EXEC"


//--------------------- .note.nv.tkinfo           --------------------------
	.section	.note.nv.tkinfo,"",@"SHT_NOTE"
	.sectionflags	@"SHF_NOTE_NV_TKINFO"
	.tkinfo
        /*0018*/ 	.word	0x00000002
        /*0030*/ 	.string	""
        /*0030*/ 	.string	"ptxas"
        /*0030*/ 	.string	"Cuda compilation tools, release 13.0, V13.0.88"
        /*0030*/ 	.string	"Build cuda_13.0.r13.0/compiler.36424714_0"
        /*0030*/ 	.string	"-v  -suppress-debug-info  -lineinfo  -arch sm_90a "



//--------------------- .note.nv.cuinfo           --------------------------
	.section	.note.nv.cuinfo,"",@"SHT_NOTE"
	.sectionflags	@"SHF_NOTE_NV_CUINFO"
        /*0018*/ 	.short	0x0002
        /*001a*/ 	.short	0x005a
        /*001c*/ 	.short	0x0082
	.zero		2


//--------------------- .nv.info                  --------------------------
	.section	.nv.info,"",@"SHT_CUDA_INFO"
	.align	4


	//----- nvinfo : EIATTR_REGCOUNT
	.align		4
        /*0000*/ 	.byte	0x04, 0x2f
        /*0002*/ 	.short	(.L_1 - .L_0)
	.align		4
.L_0:
        /*0004*/ 	.word	index@(matmul_kernel)
        /*0008*/ 	.word	0x000000ff


	//----- nvinfo : EIATTR_FRAME_SIZE
	.align		4
.L_1:
        /*000c*/ 	.byte	0x04, 0x11
        /*000e*/ 	.short	(.L_3 - .L_2)
	.align		4
.L_2:
        /*0010*/ 	.word	index@(matmul_kernel)
        /*0014*/ 	.word	0x00000428


	//----- nvinfo : EIATTR_MIN_STACK_SIZE
	.align		4
.L_3:
        /*0018*/ 	.byte	0x04, 0x12
        /*001a*/ 	.short	(.L_5 - .L_4)
	.align		4
.L_4:
        /*001c*/ 	.word	index@(matmul_kernel)
        /*0020*/ 	.word	0x00000428
.L_5:


//--------------------- .nv.compat                --------------------------
	.section	.nv.compat,"",@"SHT_CUDA_COMPAT_INFO"
	.align	4
        /*0000*/ 	.byte	0x02, 0x09, 0x01, 0x00, 0x02, 0x02, 0x04, 0x00, 0x02, 0x05, 0x05, 0x00, 0x03, 0x07, 0x01, 0x01
        /*0010*/ 	.byte	0x02, 0x03, 0x00, 0x00, 0x02, 0x06, 0x01, 0x00, 0x04, 0x0b, 0x08, 0x00, 0x00, 0x00, 0x00, 0x00
        /*0020*/ 	.byte	0x00, 0x00, 0x00, 0x00


//--------------------- .nv.info.matmul_kernel    --------------------------
	.section	.nv.info.matmul_kernel,"",@"SHT_CUDA_INFO"
	.sectionflags	@""
	.align	4


	//----- nvinfo : EIATTR_CUDA_API_VERSION
	.align		4
        /*0000*/ 	.byte	0x04, 0x37
        /*0002*/ 	.short	(.L_7 - .L_6)
.L_6:
        /*0004*/ 	.word	0x00000082


	//----- nvinfo : EIATTR_KPARAM_INFO
	.align		4
.L_7:
        /*0008*/ 	.byte	0x04, 0x17
        /*000a*/ 	.short	(.L_9 - .L_8)
.L_8:
        /*000c*/ 	.word	0x00000000
        /*0010*/ 	.short	0x000d
        /*0012*/ 	.short	0x0048
        /*0014*/ 	.byte	0x00, 0xf4, 0x21, 0x00


	//----- nvinfo : EIATTR_KPARAM_INFO
	.align		4
.L_9:
        /*0018*/ 	.byte	0x04, 0x17
        /*001a*/ 	.short	(.L_11 - .L_10)
.L_10:
        /*001c*/ 	.word	0x00000000
        /*0020*/ 	.short	0x000c
        /*0022*/ 	.short	0x0040
        /*0024*/ 	.byte	0x00, 0xf4, 0x21, 0x00


	//----- nvinfo : EIATTR_KPARAM_INFO
	.align		4
.L_11:
        /*0028*/ 	.byte	0x04, 0x17
        /*002a*/ 	.short	(.L_13 - .L_12)
.L_12:
        /*002c*/ 	.word	0x00000000
        /*0030*/ 	.short	0x000b
        /*0032*/ 	.short	0x0038
        /*0034*/ 	.byte	0x00, 0xf0, 0x11, 0x00


	//----- nvinfo : EIATTR_KPARAM_INFO
	.align		4
.L_13:
        /*0038*/ 	.byte	0x04, 0x17
        /*003a*/ 	.short	(.L_15 - .L_14)
.L_14:
        /*003c*/ 	.word	0x00000000
        /*0040*/ 	.short	0x000a
        /*0042*/ 	.short	0x0034
        /*0044*/ 	.byte	0x00, 0xf0, 0x11, 0x00


	//----- nvinfo : EIATTR_KPARAM_INFO
	.align		4
.L_15:
        /*0048*/ 	.byte	0x04, 0x17
        /*004a*/ 	.short	(.L_17 - .L_16)
.L_16:
        /*004c*/ 	.word	0x00000000
        /*0050*/ 	.short	0x0009
        /*0052*/ 	.short	0x0030
        /*0054*/ 	.byte	0x00, 0xf0, 0x11, 0x00


	//----- nvinfo : EIATTR_KPARAM_INFO
	.align		4
.L_17:
        /*0058*/ 	.byte	0x04, 0x17
        /*005a*/ 	.short	(.L_19 - .L_18)
.L_18:
        /*005c*/ 	.word	0x00000000
        /*0060*/ 	.short	0x0008
        /*0062*/ 	.short	0x002c
        /*0064*/ 	.byte	0x00, 0xf0, 0x11, 0x00


	//----- nvinfo : EIATTR_KPARAM_INFO
	.align		4
.L_19:
        /*0068*/ 	.byte	0x04, 0x17
        /*006a*/ 	.short	(.L_21 - .L_20)
.L_20:
        /*006c*/ 	.word	0x00000000
        /*0070*/ 	.short	0x0007
        /*0072*/ 	.short	0x0028
        /*0074*/ 	.byte	0x00, 0xf0, 0x11, 0x00


	//----- nvinfo : EIATTR_KPARAM_INFO
	.align		4
.L_21:
        /*0078*/ 	.byte	0x04, 0x17
        /*007a*/ 	.short	(.L_23 - .L_22)
.L_22:
        /*007c*/ 	.word	0x00000000
        /*0080*/ 	.short	0x0006
        /*0082*/ 	.short	0x0024
        /*0084*/ 	.byte	0x00, 0xf0, 0x11, 0x00


	//----- nvinfo : EIATTR_KPARAM_INFO
	.align		4
.L_23:
        /*0088*/ 	.byte	0x04, 0x17
        /*008a*/ 	.short	(.L_25 - .L_24)
.L_24:
        /*008c*/ 	.word	0x00000000
        /*0090*/ 	.short	0x0005
        /*0092*/ 	.short	0x0020
        /*0094*/ 	.byte	0x00, 0xf0, 0x11, 0x00


	//----- nvinfo : EIATTR_KPARAM_INFO
	.align		4
.L_25:
        /*0098*/ 	.byte	0x04, 0x17
        /*009a*/ 	.short	(.L_27 - .L_26)
.L_26:
        /*009c*/ 	.word	0x00000000
        /*00a0*/ 	.short	0x0004
        /*00a2*/ 	.short	0x001c
        /*00a4*/ 	.byte	0x00, 0xf0, 0x11, 0x00


	//----- nvinfo : EIATTR_KPARAM_INFO
	.align		4
.L_27:
        /*00a8*/ 	.byte	0x04, 0x17
        /*00aa*/ 	.short	(.L_29 - .L_28)
.L_28:
        /*00ac*/ 	.word	0x00000000
        /*00b0*/ 	.short	0x0003
        /*00b2*/ 	.short	0x0018
        /*00b4*/ 	.byte	0x00, 0xf0, 0x11, 0x00


	//----- nvinfo : EIATTR_KPARAM_INFO
	.align		4
.L_29:
        /*00b8*/ 	.byte	0x04, 0x17
        /*00ba*/ 	.short	(.L_31 - .L_30)
.L_30:
        /*00bc*/ 	.word	0x00000000
        /*00c0*/ 	.short	0x0002
        /*00c2*/ 	.short	0x0010
        /*00c4*/ 	.byte	0x00, 0xf4, 0x21, 0x00


	//----- nvinfo : EIATTR_KPARAM_INFO
	.align		4
.L_31:
        /*00c8*/ 	.byte	0x04, 0x17
        /*00ca*/ 	.short	(.L_33 - .L_32)
.L_32:
        /*00cc*/ 	.word	0x00000000
        /*00d0*/ 	.short	0x0001
        /*00d2*/ 	.short	0x0008
        /*00d4*/ 	.byte	0x00, 0xf4, 0x21, 0x00


	//----- nvinfo : EIATTR_KPARAM_INFO
	.align		4
.L_33:
        /*00d8*/ 	.byte	0x04, 0x17
        /*00da*/ 	.short	(.L_35 - .L_34)
.L_34:
        /*00dc*/ 	.word	0x00000000
        /*00e0*/ 	.short	0x0000
        /*00e2*/ 	.short	0x0000
        /*00e4*/ 	.byte	0x00, 0xf4, 0x21, 0x00


	//----- nvinfo : EIATTR_EXPLICIT_CLUSTER
	.align		4
.L_35:
        /*00e8*/ 	.byte	0x01, 0x3e
	.zero		2


	//----- nvinfo : EIATTR_CTA_PER_CLUSTER
	.align		4
        /*00ec*/ 	.byte	0x04, 0x3d
        /*00ee*/ 	.short	(.L_37 - .L_36)
.L_36:
        /*00f0*/ 	.word	0x00000004
        /*00f4*/ 	.word	0x00000001
        /*00f8*/ 	.word	0x00000001


	//----- nvinfo : EIATTR_SPARSE_MMA_MASK
	.align		4
.L_37:
        /*00fc*/ 	.byte	0x03, 0x50
        /*00fe*/ 	.short	0x0000


	//----- nvinfo : EIATTR_MAXREG_COUNT
	.align		4
        /*0100*/ 	.byte	0x03, 0x1b
        /*0102*/ 	.short	0x00ff


	//----- nvinfo : EIATTR_NUM_BARRIERS
	.align		4
        /*0104*/ 	.byte	0x02, 0x4c
        /*0106*/ 	.byte	0x01
	.zero		1


	//----- nvinfo : EIATTR_ANNOTATIONS
	.align		4
        /*0108*/ 	.byte	0x04, 0x55
        /*010a*/ 	.short	(.L_39 - .L_38)


	//   ....[0]....
.L_38:
        /*010c*/ 	.word	0x00000001
        /*0110*/ 	.byte	0x90, 0x00, 0x00, 0x00, 0x01, 0x00, 0x00, 0x00, 0x10, 0x07, 0x00, 0x00, 0x01, 0x00, 0x00, 0x00
        /* <DEDUP_REMOVED lines=446> */
        /*1d00*/ 	.byte	0xf0, 0x1c, 0x01, 0x00


	//----- nvinfo : EIATTR_MERCURY_ISA_VERSION
	.align		4
.L_39:
        /*1d04*/ 	.byte	0x03, 0x5f
        /*1d06*/ 	.short	0x0101


	//----- nvinfo : EIATTR_EXIT_INSTR_OFFSETS
	.align		4
        /*1d08*/ 	.byte	0x04, 0x1c
        /*1d0a*/ 	.short	(.L_41 - .L_40)


	//   ....[0]....
.L_40:
        /*1d0c*/ 	.word	0x00016450


	//   ....[1]....
        /*1d10*/ 	.word	0x00016470


	//----- nvinfo : EIATTR_REQNTID
	.align		4
.L_41:
        /*1d14*/ 	.byte	0x04, 0x10
        /*1d16*/ 	.short	(.L_43 - .L_42)
.L_42:
        /*1d18*/ 	.word	0x00000080
        /*1d1c*/ 	.word	0x00000001
        /*1d20*/ 	.word	0x00000001


	//----- nvinfo : EIATTR_CBANK_PARAM_SIZE
	.align		4
.L_43:
        /*1d24*/ 	.byte	0x03, 0x19
        /*1d26*/ 	.short	0x0050


	//----- nvinfo : EIATTR_PARAM_CBANK
	.align		4
        /*1d28*/ 	.byte	0x04, 0x0a
        /*1d2a*/ 	.short	(.L_45 - .L_44)
	.align		4
.L_44:
        /*1d2c*/ 	.word	index@(.nv.constant0.matmul_kernel)
        /*1d30*/ 	.short	0x0210
        /*1d32*/ 	.short	0x0050


	//----- nvinfo : EIATTR_SW_WAR
	.align		4
.L_45:
        /*1d34*/ 	.byte	0x04, 0x36
        /*1d36*/ 	.short	(.L_47 - .L_46)
.L_46:
        /*1d38*/ 	.word	0x00000008
.L_47:


//--------------------- .nv.callgraph             --------------------------
	.section	.nv.callgraph,"",@"SHT_CUDA_CALLGRAPH"
	.align	4
	.sectionentsize	8
	.align		4
        /*0000*/ 	.word	0x00000000
	.align		4
        /*0004*/ 	.word	0xffffffff
	.align		4
        /*0008*/ 	.word	0x00000000
	.align		4
        /*000c*/ 	.word	0xfffffffe
	.align		4
        /*0010*/ 	.word	0x00000000
	.align		4
        /*0014*/ 	.word	0xfffffffd
	.align		4
        /*0018*/ 	.word	0x00000000
	.align		4
        /*001c*/ 	.word	0xfffffffc


//--------------------- .text.matmul_kernel       --------------------------
	.section	.text.matmul_kernel,"ax",@progbits
	.align	128
        .global         matmul_kernel
        .type           matmul_kernel,@function
        .size           matmul_kernel,(.L_x_3 - matmul_kernel)
        .other          matmul_kernel,@"STO_CUDA_ENTRY STV_DEFAULT"
matmul_kernel:
.text.matmul_kernel:
[----:B------:R-:W1:Y:S08]  /*0000*/  LDC R1, c[0x0][0x28] ;  /* 0x00000a00ff017b82 */ /* 0x000e700000000800 */
[----:B------:R-:W2:Y:S01]  /*0010*/  LDC.64 R2, c[0x0][0x228] ;  /* 0x00008a00ff027b82 */ /* 0x000ea20000000a00 */
[----:B-1----:R-:W-:Y:S01]  /*0020*/  VIADD R1, R1, 0xfffffbd8 ;  /* 0xfffffbd801017836 */ /* 0x002fe20000000000 */
[----:B------:R-:W-:Y:S01]  /*0030*/  ULDC UR7, c[0x0][0x240] ;  /* 0x0000900000077ab9 */ /* 0x000fe20000000800 */
[----:B------:R-:W-:Y:S01]  /*0040*/  ULDC.64 UR10, c[0x0][0x218] ;  /* 0x00008600000a7ab9 */ /* 0x000fe20000000a00 */
[----:B------:R-:W-:-:S04]  /*0050*/  ULDC UR8, c[0x0][0x230] ;  /* 0x00008c0000087ab9 */ /* 0x000fc80000000800 */
[----:B------:R-:W1:Y:S08]  /*0060*/  S2UR UR4, SR_CTAID.X ;  /* 0x00000000000479c3 */ /* 0x000e700000002500 */
[----:B------:R-:W3:Y:S01]  /*0070*/  S2UR UR6, SR_CgaCtaId ;  /* 0x00000000000679c3 */ /* 0x000ee20000008800 */
[----:B--2---:R-:W-:Y:S01]  /*0080*/  IMAD.MOV.U32 R153, RZ, RZ, R3 ;  /* 0x000000ffff997224 */ /* 0x004fe200078e0003 */
[----:B------:R2:W-:Y:S01]  /*0090*/  STL.64 [R1+0x248], R2 ;  /* 0x0002480201007387 */ /* 0x0005e20000100a00 */
[----:B------:R-:W-:-:S05]  /*00a0*/  IMAD.MOV.U32 R152, RZ, RZ, R2 ;  /* 0x000000ffff987224 */ /* 0x000fca00078e0002 */
[----:B------:R-:W4:Y:S01]  /*00b0*/  LDC R127, c[0x0][0x230] ;  /* 0x00008c00ff7f7b82 */ /* 0x000f220000000800 */
[----:B------:R-:W-:Y:S01]  /*00c0*/  VIADD R0, R153, 0x7f ;  /* 0x0000007f99007836 */ /* 0x000fe20000000000 */
[----:B-1----:R-:W-:Y:S01]  /*00d0*/  I2FP.F32.U32 R5, UR4 ;  /* 0x0000000400057c45 */ /* 0x002fe20008201000 */
[----:B------:R-:W-:-:S03]  /*00e0*/  ULDC UR4, c[0x0][0x150] ;  /* 0x0000540000047ab9 */ /* 0x000fc60000000800 */
[----:B--2---:R-:W-:Y:S01]  /*00f0*/  SHF.R.S32.HI R3, RZ, 0x1f, R0 ;  /* 0x0000001fff037819 */ /* 0x004fe20000011400 */
[----:B------:R-:W-:Y:S01]  /*0100*/  FMUL R5, R5, UR4 ;  /* 0x0000000405057c20 */ /* 0x000fe20008400000 */
[----:B---3--:R-:W-:Y:S02]  /*0110*/  USHF.L.U32 UR5, UR6, 0x7, URZ ;  /* 0x0000000706057899 */ /* 0x008fe4000800063f */
[----:B------:R-:W-:-:S03]  /*0120*/  LEA.HI R3, R3, R0, RZ, 0x7 ;  /* 0x0000000003037211 */ /* 0x000fc600078f38ff */
[----:B------:R-:W1:Y:S01]  /*0130*/  F2I.U32.TRUNC.NTZ R5, R5 ;  /* 0x0000000500057305 */ /* 0x000e62000020f000 */
[----:B------:R-:W-:Y:S01]  /*0140*/  SHF.R.S32.HI R3, RZ, 0x7, R3 ;  /* 0x00000007ff037819 */ /* 0x000fe20000011403 */
[----:B------:R-:W-:-:S04]  /*0150*/  ULOP3.LUT UR5, UR5, 0x180, URZ, 0xc0, !UPT ;  /* 0x0000018005057892 */ /* 0x000fc8000f8ec03f */
[----:B------:R-:W-:-:S05]  /*0160*/  IMAD.SHL.U32 R4, R3, 0x8, RZ ;  /* 0x0000000803047824 */ /* 0x000fca00078e00ff */
[----:B------:R-:W-:-:S04]  /*0170*/  IABS R7, R4 ;  /* 0x0000000400077213 */ /* 0x000fc80000000000 */
[----:B------:R-:W2:Y:S01]  /*0180*/  I2F.RP R0, R7 ;  /* 0x0000000700007306 */ /* 0x000ea20000209400 */
[----:B-1----:R-:W-:-:S07]  /*0190*/  IABS R11, R5 ;  /* 0x00000005000b7213 */ /* 0x002fce0000000000 */
[----:B--2---:R-:W1:Y:S02]  /*01a0*/  MUFU.RCP R0, R0 ;  /* 0x0000000000007308 */ /* 0x004e640000001000 */
[----:B-1----:R-:W-:Y:S01]  /*01b0*/  VIADD R2, R0, 0xffffffe ;  /* 0x0ffffffe00027836 */ /* 0x002fe20000000000 */
[----:B------:R-:W-:-:S05]  /*01c0*/  IABS R0, R4 ;  /* 0x0000000400007213 */ /* 0x000fca0000000000 */
[----:B------:R1:W2:Y:S01]  /*01d0*/  F2I.FTZ.U32.TRUNC.NTZ R3, R2 ;  /* 0x0000000200037305 */ /* 0x0002a2000021f000 */
[----:B------:R-:W-:Y:S02]  /*01e0*/  IMAD.MOV R0, RZ, RZ, -R0 ;  /* 0x000000ffff007224 */ /* 0x000fe400078e0a00 */
[----:B-1----:R-:W-:Y:S02]  /*01f0*/  IMAD.MOV.U32 R2, RZ, RZ, RZ ;  /* 0x000000ffff027224 */ /* 0x002fe400078e00ff */
[----:B--2---:R-:W-:-:S04]  /*0200*/  IMAD.MOV R6, RZ, RZ, -R3 ;  /* 0x000000ffff067224 */ /* 0x004fc800078e0a03 */
[----:B------:R-:W-:-:S04]  /*0210*/  IMAD R9, R6, R7, RZ ;  /* 0x0000000706097224 */ /* 0x000fc800078e02ff */
[----:B------:R-:W-:-:S06]  /*0220*/  IMAD.HI.U32 R2, R3, R9, R2 ;  /* 0x0000000903027227 */ /* 0x000fcc00078e0002 */
[----:B------:R-:W-:-:S04]  /*0230*/  IMAD.HI.U32 R2, R2, R11, RZ ;  /* 0x0000000b02027227 */ /* 0x000fc800078e00ff */
[----:B------:R-:W-:-:S05]  /*0240*/  IMAD R0, R2, R0, R11 ;  /* 0x0000000002007224 */ /* 0x000fca00078e020b */
[----:B------:R-:W-:-:S13]  /*0250*/  ISETP.GT.U32.AND P1, PT, R7, R0, PT ;  /* 0x000000000700720c */ /* 0x000fda0003f24070 */
[----:B------:R-:W-:Y:S02]  /*0260*/  @!P1 IMAD.IADD R0, R0, 0x1, -R7 ;  /* 0x0000000100009824 */ /* 0x000fe400078e0a07 */
[----:B------:R-:W-:Y:S01]  /*0270*/  @!P1 VIADD R2, R2, 0x1 ;  /* 0x0000000102029836 */ /* 0x000fe20000000000 */
[----:B------:R-:W-:Y:S02]  /*0280*/  ISETP.NE.AND P1, PT, R4, RZ, PT ;  /* 0x000000ff0400720c */ /* 0x000fe40003f25270 */
[----:B------:R-:W-:Y:S02]  /*0290*/  ISETP.GE.U32.AND P0, PT, R0, R7, PT ;  /* 0x000000070000720c */ /* 0x000fe40003f06070 */
[----:B------:R-:W-:Y:S02]  /*02a0*/  LOP3.LUT R0, R5, R4, RZ, 0x3c, !PT ;  /* 0x0000000405007212 */ /* 0x000fe400078e3cff */
[----:B------:R-:W-:Y:S02]  /*02b0*/  IABS R7, R153 ;  /* 0x0000009900077213 */ /* 0x000fe40000000000 */
[----:B------:R-:W-:Y:S01]  /*02c0*/  ISETP.GE.AND P2, PT, R0, RZ, PT ;  /* 0x000000ff0000720c */ /* 0x000fe20003f46270 */
[----:B------:R-:W-:-:S05]  /*02d0*/  VIADD R0, R152, 0x1ff ;  /* 0x000001ff98007836 */ /* 0x000fca0000000000 */
[----:B------:R-:W-:Y:S01]  /*02e0*/  SHF.R.S32.HI R3, RZ, 0x1f, R0 ;  /* 0x0000001fff037819 */ /* 0x000fe20000011400 */
[----:B------:R-:W-:-:S03]  /*02f0*/  @P0 VIADD R2, R2, 0x1 ;  /* 0x0000000102020836 */ /* 0x000fc60000000000 */
[----:B------:R-:W-:-:S03]  /*0300*/  LEA.HI R3, R3, R0, RZ, 0x9 ;  /* 0x0000000003037211 */ /* 0x000fc600078f48ff */
[----:B------:R-:W-:Y:S01]  /*0310*/  @!P2 IMAD.MOV R2, RZ, RZ, -R2 ;  /* 0x000000ffff02a224 */ /* 0x000fe200078e0a02 */
[----:B------:R-:W-:-:S05]  /*0320*/  @!P1 LOP3.LUT R2, RZ, R4, RZ, 0x33, !PT ;  /* 0x00000004ff029212 */ /* 0x000fca00078e33ff */
[----:B------:R-:W-:Y:S02]  /*0330*/  IMAD.SHL.U32 R14, R2, 0x8, RZ ;  /* 0x00000008020e7824 */ /* 0x000fe400078e00ff */
[----:B------:R-:W-:-:S03]  /*0340*/  IMAD.MOV R2, RZ, RZ, -R2 ;  /* 0x000000ffff027224 */ /* 0x000fc600078e0a02 */
[----:B------:R-:W-:Y:S01]  /*0350*/  LEA.HI.SX32 R3, R3, -R14, 0x17 ;  /* 0x8000000e03037211 */ /* 0x000fe200078fbaff */
[----:B------:R-:W-:Y:S02]  /*0360*/  IMAD R16, R4, R2, R5 ;  /* 0x0000000204107224 */ /* 0x000fe400078e0205 */
[----:B------:R-:W-:Y:S01]  /*0370*/  IMAD.MOV.U32 R2, RZ, RZ, RZ ;  /* 0x000000ffff027224 */ /* 0x000fe200078e00ff */
[----:B------:R-:W-:Y:S01]  /*0380*/  VIMNMX R15, R3, 0x8, PT ;  /* 0x00000008030f7848 */ /* 0x000fe20003fe0100 */
[----:B------:R-:W-:-:S03]  /*0390*/  IMAD.MOV.U32 R4, RZ, RZ, R7 ;  /* 0x000000ffff047224 */ /* 0x000fc600078e0007 */
[----:B------:R-:W-:Y:S01]  /*03a0*/  IABS R9, R15 ;  /* 0x0000000f00097213 */ /* 0x000fe20000000000 */
[----:B------:R-:W1:Y:S08]  /*03b0*/  I2F.RP R7, R4 ;  /* 0x0000000400077306 */ /* 0x000e700000209400 */
[----:B------:R-:W2:Y:S08]  /*03c0*/  I2F.RP R0, R9 ;  /* 0x0000000900007306 */ /* 0x000eb00000209400 */
[----:B-1----:R-:W1:Y:S08]  /*03d0*/  MUFU.RCP R7, R7 ;  /* 0x0000000700077308 */ /* 0x002e700000001000 */
[----:B--2---:R-:W2:Y:S01]  /*03e0*/  MUFU.RCP R0, R0 ;  /* 0x0000000000007308 */ /* 0x004ea20000001000 */
[----:B-1----:R-:W-:-:S07]  /*03f0*/  VIADD R10, R7, 0xffffffe ;  /* 0x0ffffffe070a7836 */ /* 0x002fce0000000000 */
[----:B------:R1:W3:Y:S01]  /*0400*/  F2I.FTZ.U32.TRUNC.NTZ R11, R10 ;  /* 0x0000000a000b7305 */ /* 0x0002e2000021f000 */
[----:B--2---:R-:W-:Y:S01]  /*0410*/  VIADD R3, R0, 0xffffffe ;  /* 0x0ffffffe00037836 */ /* 0x004fe20000000000 */
[----:B------:R-:W-:Y:S01]  /*0420*/  IABS R0, R15 ;  /* 0x0000000f00007213 */ /* 0x000fe20000000000 */
[----:B-1----:R-:W-:-:S05]  /*0430*/  IMAD.MOV.U32 R10, RZ, RZ, RZ ;  /* 0x000000ffff0a7224 */ /* 0x002fca00078e00ff */
[----:B------:R-:W1:Y:S01]  /*0440*/  F2I.FTZ.U32.TRUNC.NTZ R3, R3 ;  /* 0x0000000300037305 */ /* 0x000e62000021f000 */
[----:B------:R-:W-:Y:S02]  /*0450*/  IMAD.MOV R0, RZ, RZ, -R0 ;  /* 0x000000ffff007224 */ /* 0x000fe400078e0a00 */
[----:B---3--:R-:W-:Y:S02]  /*0460*/  IMAD.MOV R17, RZ, RZ, -R11 ;  /* 0x000000ffff117224 */ /* 0x008fe400078e0a0b */
[----:B-1----:R-:W-:-:S04]  /*0470*/  IMAD.MOV R6, RZ, RZ, -R3 ;  /* 0x000000ffff067224 */ /* 0x002fc800078e0a03 */
[----:B------:R-:W-:Y:S01]  /*0480*/  IMAD R5, R6, R9, RZ ;  /* 0x0000000906057224 */ /* 0x000fe200078e02ff */
[----:B------:R-:W-:-:S03]  /*0490*/  IABS R6, R16 ;  /* 0x0000001000067213 */ /* 0x000fc60000000000 */
[----:B------:R-:W-:Y:S01]  /*04a0*/  IMAD.HI.U32 R2, R3, R5, R2 ;  /* 0x0000000503027227 */ /* 0x000fe200078e0002 */
[----:B------:R-:W-:-:S03]  /*04b0*/  IABS R5, R152 ;  /* 0x0000009800057213 */ /* 0x000fc60000000000 */
[----:B------:R-:W-:Y:S02]  /*04c0*/  IMAD.MOV.U32 R3, RZ, RZ, R6 ;  /* 0x000000ffff037224 */ /* 0x000fe400078e0006 */
[----:B------:R-:W1:Y:S02]  /*04d0*/  I2F.RP R6, R5 ;  /* 0x0000000500067306 */ /* 0x000e640000209400 */
[----:B------:R-:W-:-:S04]  /*04e0*/  IMAD.HI.U32 R2, R2, R3, RZ ;  /* 0x0000000302027227 */ /* 0x000fc800078e00ff */
[----:B------:R-:W-:Y:S02]  /*04f0*/  IMAD R0, R2, R0, R3 ;  /* 0x0000000002007224 */ /* 0x000fe400078e0203 */
[----:B------:R-:W2:Y:S03]  /*0500*/  S2R R3, SR_TID.X ;  /* 0x0000000000037919 */ /* 0x000ea60000002100 */
[----:B------:R-:W-:Y:S01]  /*0510*/  ISETP.GT.U32.AND P1, PT, R9, R0, PT ;  /* 0x000000000900720c */ /* 0x000fe20003f24070 */
[----:B-1----:R-:W1:-:S12]  /*0520*/  MUFU.RCP R6, R6 ;  /* 0x0000000600067308 */ /* 0x002e580000001000 */
[----:B------:R-:W-:Y:S02]  /*0530*/  @!P1 IMAD.IADD R0, R0, 0x1, -R9 ;  /* 0x0000000100009824 */ /* 0x000fe400078e0a09 */
[----:B------:R-:W-:Y:S01]  /*0540*/  @!P1 VIADD R2, R2, 0x1 ;  /* 0x0000000102029836 */ /* 0x000fe20000000000 */
[----:B------:R-:W-:Y:S02]  /*0550*/  ISETP.NE.AND P1, PT, R15, RZ, PT ;  /* 0x000000ff0f00720c */ /* 0x000fe40003f25270 */
[----:B------:R-:W-:Y:S02]  /*0560*/  ISETP.GE.U32.AND P0, PT, R0, R9, PT ;  /* 0x000000090000720c */ /* 0x000fe40003f06070 */
[----:B------:R-:W-:Y:S01]  /*0570*/  LOP3.LUT R0, R16, R15, RZ, 0x3c, !PT ;  /* 0x0000000f10007212 */ /* 0x000fe200078e3cff */
[----:B-1----:R-:W-:-:S03]  /*0580*/  VIADD R8, R6, 0xffffffe ;  /* 0x0ffffffe06087836 */ /* 0x002fc60000000000 */
[----:B------:R-:W-:Y:S01]  /*0590*/  ISETP.GE.AND P2, PT, R0, RZ, PT ;  /* 0x000000ff0000720c */ /* 0x000fe20003f46270 */
[----:B------:R-:W1:Y:S01]  /*05a0*/  F2I.FTZ.U32.TRUNC.NTZ R9, R8 ;  /* 0x0000000800097305 */ /* 0x000e62000021f000 */
[----:B--2---:R-:W-:-:S05]  /*05b0*/  SHF.R.S32.HI R0, RZ, 0x6, R3 ;  /* 0x00000006ff007819 */ /* 0x004fca0000011403 */
[----:B------:R-:W-:-:S04]  /*05c0*/  @P0 VIADD R2, R2, 0x1 ;  /* 0x0000000102020836 */ /* 0x000fc80000000000 */
[----:B------:R-:W-:Y:S01]  /*05d0*/  IMAD.MOV.U32 R12, RZ, RZ, R2 ;  /* 0x000000ffff0c7224 */ /* 0x000fe200078e0002 */
[----:B------:R-:W-:Y:S01]  /*05e0*/  SGXT R2, R0, 0x1 ;  /* 0x000000010002781a */ /* 0x000fe20000000200 */
[----:B------:R-:W-:Y:S02]  /*05f0*/  IMAD.SHL.U32 R0, R3, 0x4, RZ ;  /* 0x0000000403007824 */ /* 0x000fe400078e00ff */
[----:B------:R-:W-:Y:S01]  /*0600*/  @!P2 IMAD.MOV R12, RZ, RZ, -R12 ;  /* 0x000000ffff0ca224 */ /* 0x000fe200078e0a0c */
[----:B------:R-:W-:Y:S01]  /*0610*/  LOP3.LUT R7, R2, 0x90, RZ, 0xc0, !PT ;  /* 0x0000009002077812 */ /* 0x000fe200078ec0ff */
[----:B-1----:R-:W-:Y:S01]  /*0620*/  IMAD.MOV R8, RZ, RZ, -R9 ;  /* 0x000000ffff087224 */ /* 0x002fe200078e0a09 */
[----:B------:R-:W-:Y:S02]  /*0630*/  @!P1 LOP3.LUT R12, RZ, R15, RZ, 0x33, !PT ;  /* 0x0000000fff0c9212 */ /* 0x000fe400078e33ff */
[----:B------:R-:W-:Y:S02]  /*0640*/  SHF.R.U32.HI R2, RZ, 0x6, R3 ;  /* 0x00000006ff027819 */ /* 0x000fe40000011603 */
[----:B------:R-:W-:Y:S01]  /*0650*/  LOP3.LUT R13, R7, 0x7c, R0, 0x78, !PT ;  /* 0x0000007c070d7812 */ /* 0x000fe200078e7800 */
[----:B------:R-:W-:Y:S01]  /*0660*/  IMAD.SHL.U32 R0, R12, 0x80, RZ ;  /* 0x000000800c007824 */ /* 0x000fe200078e00ff */
[----:B------:R-:W-:Y:S01]  /*0670*/  SGXT.U32 R7, R2, 0x1 ;  /* 0x000000010207781a */ /* 0x000fe20000000000 */
[----:B------:R-:W-:-:S02]  /*0680*/  IMAD.SHL.U32 R2, R3, 0x200, RZ ;  /* 0x0000020003027824 */ /* 0x000fc400078e00ff */
[----:B------:R-:W-:Y:S01]  /*0690*/  IMAD.MOV R12, RZ, RZ, -R12 ;  /* 0x000000ffff0c7224 */ /* 0x000fe200078e0a0c */
[----:B------:R-:W-:Y:S01]  /*06a0*/  LOP3.LUT R6, R0, R7, RZ, 0xfc, !PT ;  /* 0x0000000700067212 */ /* 0x000fe200078efcff */
[----:B------:R-:W-:Y:S01]  /*06b0*/  IMAD R7, R8, R5, RZ ;  /* 0x0000000508077224 */ /* 0x000fe200078e02ff */
[----:B------:R-:W-:Y:S01]  /*06c0*/  LOP3.LUT R2, R13, 0x4000, R2, 0xf8, !PT ;  /* 0x000040000d027812 */ /* 0x000fe200078ef802 */
[----:B------:R-:W-:Y:S01]  /*06d0*/  IMAD R13, R17, R4, RZ ;  /* 0x00000004110d7224 */ /* 0x000fe200078e02ff */
[C---:B------:R-:W-:Y:S01]  /*06e0*/  LOP3.LUT R18, R6.reuse, 0x2, RZ, 0xfc, !PT ;  /* 0x0000000206127812 */ /* 0x040fe200078efcff */
[----:B------:R-:W-:Y:S01]  /*06f0*/  IMAD.MOV.U32 R8, RZ, RZ, RZ ;  /* 0x000000ffff087224 */ /* 0x000fe200078e00ff */
[C---:B------:R-:W-:Y:S01]  /*0700*/  LOP3.LUT R19, R6.reuse, 0x6, RZ, 0xfc, !PT ;  /* 0x0000000606137812 */ /* 0x040fe200078efcff */
[----:B------:R1:W-:Y:S01]  /*0710*/  STL [R1+0x48], R2 ;  /* 0x0000480201007387 */ /* 0x0003e20000100800 */
[----:B------:R-:W-:Y:S01]  /*0720*/  IABS R17, R18 ;  /* 0x0000001200117213 */ /* 0x000fe20000000000 */
[----:B------:R-:W-:Y:S01]  /*0730*/  IMAD.HI.U32 R7, R9, R7, R8 ;  /* 0x0000000709077227 */ /* 0x000fe200078e0008 */
[C---:B------:R-:W-:Y:S01]  /*0740*/  LOP3.LUT R21, R6.reuse, 0x8, RZ, 0xfc, !PT ;  /* 0x0000000806157812 */ /* 0x040fe200078efcff */
[----:B------:R2:W-:Y:S01]  /*0750*/  STL [R1+0x2a8], R0 ;  /* 0x0002a80001007387 */ /* 0x0005e20000100800 */
[C---:B------:R-:W-:Y:S01]  /*0760*/  LOP3.LUT R22, R6.reuse, 0xc, RZ, 0xfc, !PT ;  /* 0x0000000c06167812 */ /* 0x040fe200078efcff */
[----:B------:R-:W-:Y:S01]  /*0770*/  IMAD R8, R15, R12, R16 ;  /* 0x0000000c0f087224 */ /* 0x000fe200078e0210 */
[----:B------:R-:W-:-:S02]  /*0780*/  LOP3.LUT R16, R6, 0x4, RZ, 0xfc, !PT ;  /* 0x0000000406107812 */ /* 0x000fc400078efcff */
[----:B------:R-:W-:Y:S01]  /*0790*/  IABS R15, R19 ;  /* 0x00000013000f7213 */ /* 0x000fe20000000000 */
[----:B-1----:R-:W-:Y:S01]  /*07a0*/  IMAD.HI.U32 R2, R11, R13, R10 ;  /* 0x0000000d0b027227 */ /* 0x002fe200078e000a */
[----:B------:R-:W-:Y:S02]  /*07b0*/  IABS R13, R16 ;  /* 0x00000010000d7213 */ /* 0x000fe40000000000 */
[----:B------:R-:W-:Y:S01]  /*07c0*/  ISETP.GE.AND P6, PT, R18, RZ, PT ;  /* 0x000000ff1200720c */ /* 0x000fe20003fc6270 */
[----:B------:R-:W-:Y:S01]  /*07d0*/  IMAD.MOV.U32 R11, RZ, RZ, R17 ;  /* 0x000000ffff0b7224 */ /* 0x000fe200078e0011 */
[----:B------:R-:W-:Y:S01]  /*07e0*/  IABS R17, R21 ;  /* 0x0000001500117213 */ /* 0x000fe20000000000 */
[----:B------:R-:W-:Y:S01]  /*07f0*/  IMAD.IADD R8, R14, 0x1, R8 ;  /* 0x000000010e087824 */ /* 0x000fe200078e0208 */
[----:B------:R-:W-:Y:S01]  /*0800*/  LOP3.LUT R14, R6, 0xa, RZ, 0xfc, !PT ;  /* 0x0000000a060e7812 */ /* 0x000fe200078efcff */
[----:B------:R-:W-:Y:S01]  /*0810*/  IMAD.HI.U32 R9, R2, R11, RZ ;  /* 0x0000000b02097227 */ /* 0x000fe200078e00ff */
[----:B------:R-:W-:-:S02]  /*0820*/  LEA.HI R20, R3, R0, RZ, 0x1a ;  /* 0x0000000003147211 */ /* 0x000fc400078fd0ff */
[----:B------:R-:W-:Y:S01]  /*0830*/  R2UR UR4, R8 ;  /* 0x00000000080472ca */ /* 0x000fe200000e0000 */
[----:B------:R-:W-:Y:S01]  /*0840*/  IMAD.MOV R9, RZ, RZ, -R9 ;  /* 0x000000ffff097224 */ /* 0x000fe200078e0a09 */
[----:B------:R-:W-:Y:S01]  /*0850*/  IABS R12, R14 ;  /* 0x0000000e000c7213 */ /* 0x000fe20000000000 */
[----:B------:R-:W-:Y:S01]  /*0860*/  IMAD.HI.U32 R10, R2, R15, RZ ;  /* 0x0000000f020a7227 */ /* 0x000fe200078e00ff */
[----:B------:R-:W-:Y:S02]  /*0870*/  ISETP.GE.AND P1, PT, R19, RZ, PT ;  /* 0x000000ff1300720c */ /* 0x000fe40003f26270 */
[----:B------:R-:W-:Y:S01]  /*0880*/  LOP3.LUT R26, R6, 0x1c, RZ, 0xfc, !PT ;  /* 0x0000001c061a7812 */ /* 0x000fe200078efcff */
[----:B------:R-:W-:Y:S01]  /*0890*/  IMAD R8, R4, R9, R11 ;  /* 0x0000000904087224 */ /* 0x000fe200078e020b */
[----:B------:R-:W-:Y:S01]  /*08a0*/  LOP3.LUT R24, R6, 0x1a, RZ, 0xfc, !PT ;  /* 0x0000001a06187812 */ /* 0x000fe200078efcff */
[----:B------:R-:W-:Y:S01]  /*08b0*/  IMAD.HI.U32 R9, R2, R13, RZ ;  /* 0x0000000d02097227 */ /* 0x000fe200078e00ff */
[----:B------:R-:W-:-:S02]  /*08c0*/  IABS R27, R26 ;  /* 0x0000001a001b7213 */ /* 0x000fc40000000000 */
[----:B------:R-:W-:Y:S01]  /*08d0*/  ISETP.GT.U32.AND P0, PT, R4, R8, PT ;  /* 0x000000080400720c */ /* 0x000fe20003f04070 */
[----:B------:R-:W-:Y:S01]  /*08e0*/  IMAD.MOV R10, RZ, RZ, -R10 ;  /* 0x000000ffff0a7224 */ /* 0x000fe200078e0a0a */
[----:B------:R-:W-:Y:S01]  /*08f0*/  IABS R25, R24 ;  /* 0x0000001800197213 */ /* 0x000fe20000000000 */
[----:B------:R-:W-:Y:S01]  /*0900*/  IMAD.MOV R9, RZ, RZ, -R9 ;  /* 0x000000ffff097224 */ /* 0x000fe200078e0a09 */
[----:B------:R-:W-:Y:S01]  /*0910*/  LOP3.LUT R30, R6, 0x20, RZ, 0xfc, !PT ;  /* 0x00000020061e7812 */ /* 0x000fe200078efcff */
[----:B------:R-:W-:Y:S01]  /*0920*/  IMAD R10, R4, R10, R15 ;  /* 0x0000000a040a7224 */ /* 0x000fe200078e020f */
[----:B------:R-:W-:Y:S01]  /*0930*/  LOP3.LUT R32, R6, 0x28, RZ, 0xfc, !PT ;  /* 0x0000002806207812 */ /* 0x000fe200078efcff */
[----:B------:R-:W-:Y:S01]  /*0940*/  IMAD R9, R4, R9, R13 ;  /* 0x0000000904097224 */ /* 0x000fe200078e020d */
[----:B------:R-:W-:Y:S01]  /*0950*/  IABS R13, R22 ;  /* 0x00000016000d7213 */ /* 0x000fe20000000000 */
[----:B------:R-:W-:Y:S01]  /*0960*/  IMAD.HI.U32 R11, R2, R17, RZ ;  /* 0x00000011020b7227 */ /* 0x000fe200078e00ff */
[C---:B------:R-:W-:Y:S01]  /*0970*/  ISETP.GT.U32.AND P3, PT, R4.reuse, R10, PT ;  /* 0x0000000a0400720c */ /* 0x040fe20003f64070 */
[----:B------:R-:W-:Y:S01]  /*0980*/  ULEA UR4, UR4, UR5, 0x9 ;  /* 0x0000000504047291 */ /* 0x000fe2000f8e483f */
[----:B------:R-:W-:Y:S01]  /*0990*/  ISETP.GT.U32.AND P2, PT, R4, R9, PT ;  /* 0x000000090400720c */ /* 0x000fe20003f44070 */
[----:B------:R-:W-:Y:S01]  /*09a0*/  @!P0 IMAD.IADD R8, R8, 0x1, -R4 ;  /* 0x0000000108088824 */ /* 0x000fe200078e0a04 */
[----:B------:R-:W-:Y:S01]  /*09b0*/  ISETP.GE.AND P0, PT, R16, RZ, PT ;  /* 0x000000ff1000720c */ /* 0x000fe20003f06270 */
[----:B------:R-:W-:Y:S01]  /*09c0*/  IMAD.MOV R11, RZ, RZ, -R11 ;  /* 0x000000ffff0b7224 */ /* 0x000fe200078e0a0b */
[----:B------:R-:W-:Y:S01]  /*09d0*/  LOP3.LUT R16, R6, 0x10, RZ, 0xfc, !PT ;  /* 0x0000001006107812 */ /* 0x000fe200078efcff */
[----:B------:R-:W-:Y:S01]  /*09e0*/  IMAD.MOV.U32 R15, RZ, RZ, R12 ;  /* 0x000000ffff0f7224 */ /* 0x000fe200078e000c */
[C---:B------:R-:W-:Y:S01]  /*09f0*/  ISETP.GT.U32.AND P4, PT, R4.reuse, R8, PT ;  /* 0x000000080400720c */ /* 0x040fe20003f84070 */
[----:B------:R-:W-:Y:S01]  /*0a00*/  IMAD R11, R4, R11, R17 ;  /* 0x0000000b040b7224 */ /* 0x000fe200078e0211 */
[----:B------:R-:W-:Y:S01]  /*0a10*/  IABS R19, R16 ;  /* 0x0000001000137213 */ /* 0x000fe20000000000 */
[----:B------:R-:W-:Y:S01]  /*0a20*/  IMAD.HI.U32 R12, R2, R15, RZ ;  /* 0x0000000f020c7227 */ /* 0x000fe200078e00ff */
[----:B------:R-:W-:-:S02]  /*0a30*/  IABS R33, R32 ;  /* 0x0000002000217213 */ /* 0x000fc40000000000 */
[----:B------:R-:W-:Y:S01]  /*0a40*/  ISETP.GT.U32.AND P5, PT, R4, R11, PT ;  /* 0x0000000b0400720c */ /* 0x000fe20003fa4070 */
[--C-:B------:R-:W-:Y:S01]  /*0a50*/  @!P3 IMAD.IADD R10, R10, 0x1, -R4.reuse ;  /* 0x000000010a0ab824 */ /* 0x100fe200078e0a04 */
[C---:B------:R-:W-:Y:S01]  /*0a60*/  LOP3.LUT R36, R6.reuse, 0x2c, RZ, 0xfc, !PT ;  /* 0x0000002c06247812 */ /* 0x040fe200078efcff */
[--C-:B------:R-:W-:Y:S01]  /*0a70*/  @!P2 IMAD.IADD R9, R9, 0x1, -R4.reuse ;  /* 0x000000010909a824 */ /* 0x100fe200078e0a04 */
[C---:B------:R-:W-:Y:S01]  /*0a80*/  LOP3.LUT R34, R6.reuse, 0x2a, RZ, 0xfc, !PT ;  /* 0x0000002a06227812 */ /* 0x040fe200078efcff */
[----:B------:R-:W-:Y:S01]  /*0a90*/  IMAD.MOV.U32 R17, RZ, RZ, R13 ;  /* 0x000000ffff117224 */ /* 0x000fe200078e000d */
[----:B------:R-:W-:Y:S01]  /*0aa0*/  LOP3.LUT R40, R6, 0x32, RZ, 0xfc, !PT ;  /* 0x0000003206287812 */ /* 0x000fe200078efcff */
[----:B------:R-:W-:Y:S01]  /*0ab0*/  @!P4 IMAD.IADD R8, R8, 0x1, -R4 ;  /* 0x000000010808c824 */ /* 0x000fe200078e0a04 */
[C---:B------:R-:W-:Y:S01]  /*0ac0*/  ISETP.GT.U32.AND P4, PT, R4.reuse, R10, PT ;  /* 0x0000000a0400720c */ /* 0x040fe20003f84070 */
[----:B------:R-:W-:Y:S01]  /*0ad0*/  IMAD.MOV R12, RZ, RZ, -R12 ;  /* 0x000000ffff0c7224 */ /* 0x000fe200078e0a0c */
[----:B------:R-:W-:Y:S01]  /*0ae0*/  ISETP.GT.U32.AND P3, PT, R4, R9, PT ;  /* 0x000000090400720c */ /* 0x000fe20003f64070 */
[----:B------:R-:W-:Y:S01]  /*0af0*/  IMAD.HI.U32 R13, R2, R17, RZ ;  /* 0x00000011020d7227 */ /* 0x000fe200078e00ff */
[----:B------:R-:W-:-:S02]  /*0b00*/  LOP3.LUT R39, R6, 0x30, RZ, 0xfc, !PT ;  /* 0x0000003006277812 */ /* 0x000fc400078efcff */
[----:B------:R-:W-:Y:S01]  /*0b10*/  LOP3.LUT R42, R6, 0x58, RZ, 0xfc, !PT ;  /* 0x00000058062a7812 */ /* 0x000fe200078efcff */
[----:B------:R-:W-:Y:S01]  /*0b20*/  IMAD R12, R4, R12, R15 ;  /* 0x0000000c040c7224 */ /* 0x000fe200078e020f */
[----:B------:R-:W-:Y:S01]  /*0b30*/  IABS R37, R39 ;  /* 0x0000002700257213 */ /* 0x000fe20000000000 */
[----:B------:R-:W-:Y:S01]  /*0b40*/  IMAD.MOV R13, RZ, RZ, -R13 ;  /* 0x000000ffff0d7224 */ /* 0x000fe200078e0a0d */
[----:B------:R-:W-:Y:S01]  /*0b50*/  LOP3.LUT R57, R6, 0x5a, RZ, 0xfc, !PT ;  /* 0x0000005a06397812 */ /* 0x000fe200078efcff */
[----:B------:R-:W-:Y:S01]  /*0b60*/  @!P5 IMAD.IADD R11, R11, 0x1, -R4 ;  /* 0x000000010b0bd824 */ /* 0x000fe200078e0a04 */
[----:B------:R-:W-:Y:S01]  /*0b70*/  ISETP.GT.U32.AND P2, PT, R4, R12, PT ;  /* 0x0000000c0400720c */ /* 0x000fe20003f44070 */
[----:B------:R-:W-:Y:S01]  /*0b80*/  VIADD R15, R20, 0xe ;  /* 0x0000000e140f7836 */ /* 0x000fe20000000000 */
[----:B------:R-:W-:Y:S01]  /*0b90*/  IABS R65, R57 ;  /* 0x0000003900417213 */ /* 0x000fe20000000000 */
[C---:B------:R-:W-:Y:S01]  /*0ba0*/  IMAD R13, R4.reuse, R13, R17 ;  /* 0x0000000d040d7224 */ /* 0x040fe200078e0211 */
[----:B------:R-:W-:Y:S01]  /*0bb0*/  ISETP.GT.U32.AND P5, PT, R4, R11, PT ;  /* 0x0000000b0400720c */ /* 0x000fe20003fa4070 */
[----:B------:R-:W-:Y:S01]  /*0bc0*/  @!P6 IMAD.MOV R8, RZ, RZ, -R8 ;  /* 0x000000ffff08e224 */ /* 0x000fe200078e0a08 */
[----:B------:R-:W-:Y:S01]  /*0bd0*/  IABS R17, R15 ;  /* 0x0000000f00117213 */ /* 0x000fe20000000000 */
[--C-:B------:R-:W-:Y:S01]  /*0be0*/  @!P4 IMAD.IADD R10, R10, 0x1, -R4.reuse ;  /* 0x000000010a0ac824 */ /* 0x100fe200078e0a04 */
[----:B------:R-:W-:Y:S01]  /*0bf0*/  ISETP.GE.AND P6, PT, R21, RZ, PT ;  /* 0x000000ff1500720c */ /* 0x000fe20003fc6270 */
[----:B------:R-:W-:Y:S01]  /*0c00*/  @!P3 IMAD.IADD R9, R9, 0x1, -R4 ;  /* 0x000000010909b824 */ /* 0x000fe200078e0a04 */
[----:B------:R-:W-:Y:S01]  /*0c10*/  ISETP.GE.AND P4, PT, R14, RZ, PT ;  /* 0x000000ff0e00720c */ /* 0x000fe20003f86270 */
[----:B------:R-:W-:Y:S01]  /*0c20*/  IMAD.HI.U32 R14, R2, R17, RZ ;  /* 0x00000011020e7227 */ /* 0x000fe200078e00ff */
[----:B------:R-:W-:-:S02]  /*0c30*/  ISETP.GT.U32.AND P3, PT, R4, R13, PT ;  /* 0x0000000d0400720c */ /* 0x000fc40003f64070 */
[C---:B------:R-:W-:Y:S01]  /*0c40*/  LOP3.LUT R58, R6.reuse, 0x5c, RZ, 0xfc, !PT ;  /* 0x0000005c063a7812 */ /* 0x040fe200078efcff */
[----:B------:R-:W-:Y:S01]  /*0c50*/  IMAD.MOV R14, RZ, RZ, -R14 ;  /* 0x000000ffff0e7224 */ /* 0x000fe200078e0a0e */
[----:B------:R-:W-:Y:S01]  /*0c60*/  LOP3.LUT R68, R6, 0x66, RZ, 0xfc, !PT ;  /* 0x0000006606447812 */ /* 0x000fe200078efcff */
[--C-:B------:R-:W-:Y:S01]  /*0c70*/  @!P5 IMAD.IADD R11, R11, 0x1, -R4.reuse ;  /* 0x000000010b0bd824 */ /* 0x100fe200078e0a04 */
[----:B------:R-:W-:Y:S01]  /*0c80*/  ISETP.GE.AND P5, PT, R22, RZ, PT ;  /* 0x000000ff1600720c */ /* 0x000fe20003fa6270 */
[----:B------:R-:W-:Y:S01]  /*0c90*/  IMAD R14, R4, R14, R17 ;  /* 0x0000000e040e7224 */ /* 0x000fe200078e0211 */
[----:B------:R-:W-:Y:S01]  /*0ca0*/  LOP3.LUT R22, R6, 0x16, RZ, 0xfc, !PT ;  /* 0x0000001606167812 */ /* 0x000fe200078efcff */
[--C-:B------:R-:W-:Y:S01]  /*0cb0*/  @!P2 IMAD.IADD R12, R12, 0x1, -R4.reuse ;  /* 0x000000010c0ca824 */ /* 0x100fe200078e0a04 */
[----:B------:R-:W-:Y:S01]  /*0cc0*/  ISETP.GE.AND P2, PT, R15, RZ, PT ;  /* 0x000000ff0f00720c */ /* 0x000fe20003f46270 */
[----:B------:R-:W-:Y:S01]  /*0cd0*/  @!P6 IMAD.MOV R11, RZ, RZ, -R11 ;  /* 0x000000ffff0be224 */ /* 0x000fe200078e0a0b */
[C---:B------:R-:W-:Y:S01]  /*0ce0*/  ISETP.GT.U32.AND P6, PT, R4.reuse, R14, PT ;  /* 0x0000000e0400720c */ /* 0x040fe20003fc4070 */
[----:B------:R-:W-:Y:S01]  /*0cf0*/  @!P3 IMAD.IADD R13, R13, 0x1, -R4 ;  /* 0x000000010d0db824 */ /* 0x000fe200078e0a04 */
[----:B------:R-:W-:Y:S01]  /*0d00*/  IABS R23, R22 ;  /* 0x0000001600177213 */ /* 0x000fe20000000000 */
[----:B------:R-:W-:Y:S01]  /*0d10*/  @!P0 IMAD.MOV R9, RZ, RZ, -R9 ;  /* 0x000000ffff098224 */ /* 0x000fe200078e0a09 */
[----:B------:R-:W-:Y:S01]  /*0d20*/  ISETP.GT.U32.AND P0, PT, R4, R12, PT ;  /* 0x0000000c0400720c */ /* 0x000fe20003f04070 */
[----:B------:R-:W-:Y:S01]  /*0d30*/  IMAD.HI.U32 R15, R2, R19, RZ ;  /* 0x00000013020f7227 */ /* 0x000fe200078e00ff */
[----:B------:R-:W-:-:S02]  /*0d40*/  ISETP.GT.U32.AND P3, PT, R4, R13, PT ;  /* 0x0000000d0400720c */ /* 0x000fc40003f64070 */
[----:B------:R-:W-:Y:S01]  /*0d50*/  LOP3.LUT R17, R6, 0x14, RZ, 0xfc, !PT ;  /* 0x0000001406117812 */ /* 0x000fe200078efcff */
[----:B------:R-:W-:Y:S01]  /*0d60*/  @!P1 IMAD.MOV R10, RZ, RZ, -R10 ;  /* 0x000000ffff0a9224 */ /* 0x000fe200078e0a0a */
[----:B------:R-:W-:Y:S01]  /*0d70*/  ISETP.GE.AND P1, PT, R16, RZ, PT ;  /* 0x000000ff1000720c */ /* 0x000fe20003f26270 */
[----:B------:R-:W-:Y:S01]  /*0d80*/  IMAD.MOV R15, RZ, RZ, -R15 ;  /* 0x000000ffff0f7224 */ /* 0x000fe200078e0a0f */
[----:B------:R-:W-:Y:S01]  /*0d90*/  LOP3.LUT R16, R6, 0x12, RZ, 0xfc, !PT ;  /* 0x0000001206107812 */ /* 0x000fe200078efcff */
[--C-:B------:R-:W-:Y:S01]  /*0da0*/  @!P6 IMAD.IADD R14, R14, 0x1, -R4.reuse ;  /* 0x000000010e0ee824 */ /* 0x100fe200078e0a04 */
[----:B------:R-:W-:Y:S01]  /*0db0*/  IABS R21, R17 ;  /* 0x0000001100157213 */ /* 0x000fe20000000000 */
[----:B------:R-:W-:Y:S01]  /*0dc0*/  IMAD R15, R4, R15, R19 ;  /* 0x0000000f040f7224 */ /* 0x000fe200078e0213 */
[----:B------:R-:W-:Y:S01]  /*0dd0*/  IABS R19, R16 ;  /* 0x0000001000137213 */ /* 0x000fe20000000000 */
[--C-:B------:R-:W-:Y:S01]  /*0de0*/  @!P0 IMAD.IADD R12, R12, 0x1, -R4.reuse ;  /* 0x000000010c0c8824 */ /* 0x100fe200078e0a04 */
[----:B------:R-:W-:Y:S01]  /*0df0*/  ISETP.GE.AND P0, PT, R16, RZ, PT ;  /* 0x000000ff1000720c */ /* 0x000fe20003f06270 */
[----:B------:R-:W-:Y:S01]  /*0e00*/  @!P3 IMAD.IADD R13, R13, 0x1, -R4 ;  /* 0x000000010d0db824 */ /* 0x000fe200078e0a04 */
[----:B------:R-:W-:Y:S01]  /*0e10*/  ISETP.GT.U32.AND P6, PT, R4, R14, PT ;  /* 0x0000000e0400720c */ /* 0x000fe20003fc4070 */
[----:B------:R-:W-:Y:S01]  /*0e20*/  IMAD.HI.U32 R16, R2, R19, RZ ;  /* 0x0000001302107227 */ /* 0x000fe200078e00ff */
[----:B------:R-:W-:-:S02]  /*0e30*/  ISETP.GT.U32.AND P3, PT, R4, R15, PT ;  /* 0x0000000f0400720c */ /* 0x000fc40003f64070 */
[----:B------:R-:W-:Y:S01]  /*0e40*/  IABS R67, R58 ;  /* 0x0000003a00437213 */ /* 0x000fe20000000000 */
[----:B------:R-:W-:Y:S01]  /*0e50*/  IMAD.MOV R16, RZ, RZ, -R16 ;  /* 0x000000ffff107224 */ /* 0x000fe200078e0a10 */
[----:B------:R-:W-:Y:S01]  /*0e60*/  IABS R77, R68 ;  /* 0x00000044004d7213 */ /* 0x000fe20000000000 */
[----:B------:R-:W-:Y:S01]  /*0e70*/  IMAD.HI.U32 R18, R2, R23, RZ ;  /* 0x0000001702127227 */ /* 0x000fe200078e00ff */
[C---:B------:R-:W-:Y:S02]  /*0e80*/  LOP3.LUT R64, R6.reuse, 0x62, RZ, 0xfc, !PT ;  /* 0x0000006206407812 */ /* 0x040fe400078efcff */
[----:B------:R-:W-:Y:S01]  /*0e90*/  LOP3.LUT R62, R6, 0x60, RZ, 0xfc, !PT ;  /* 0x00000060063e7812 */ /* 0x000fe200078efcff */
[----:B------:R-:W-:Y:S01]  /*0ea0*/  IMAD R16, R4, R16, R19 ;  /* 0x0000001004107224 */ /* 0x000fe200078e0213 */
[----:B------:R-:W-:Y:S01]  /*0eb0*/  IABS R73, R64 ;  /* 0x0000004000497213 */ /* 0x000fe20000000000 */
[--C-:B------:R-:W-:Y:S01]  /*0ec0*/  @!P6 IMAD.IADD R14, R14, 0x1, -R4.reuse ;  /* 0x000000010e0ee824 */ /* 0x100fe200078e0a04 */
[----:B------:R-:W-:Y:S01]  /*0ed0*/  LOP3.LUT R66, R6, 0x64, RZ, 0xfc, !PT ;  /* 0x0000006406427812 */ /* 0x000fe200078efcff */
[----:B------:R-:W-:Y:S01]  /*0ee0*/  @!P3 IMAD.IADD R15, R15, 0x1, -R4 ;  /* 0x000000010f0fb824 */ /* 0x000fe200078e0a04 */
[C---:B------:R-:W-:Y:S01]  /*0ef0*/  ISETP.GT.U32.AND P6, PT, R4.reuse, R16, PT ;  /* 0x000000100400720c */ /* 0x040fe20003fc4070 */
[----:B------:R-:W-:Y:S01]  /*0f00*/  @!P4 IMAD.MOV R12, RZ, RZ, -R12 ;  /* 0x000000ffff0cc224 */ /* 0x000fe200078e0a0c */
[----:B------:R-:W-:Y:S01]  /*0f10*/  ISETP.GE.AND P4, PT, R17, RZ, PT ;  /* 0x000000ff1100720c */ /* 0x000fe20003f86270 */
[----:B------:R-:W-:Y:S01]  /*0f20*/  IMAD.MOV R18, RZ, RZ, -R18 ;  /* 0x000000ffff127224 */ /* 0x000fe200078e0a12 */
[----:B------:R-:W-:Y:S01]  /*0f30*/  ISETP.GT.U32.AND P3, PT, R4, R15, PT ;  /* 0x0000000f0400720c */ /* 0x000fe20003f64070 */
[----:B------:R-:W-:Y:S01]  /*0f40*/  IMAD.HI.U32 R17, R2, R21, RZ ;  /* 0x0000001502117227 */ /* 0x000fe200078e00ff */
[----:B------:R-:W-:-:S02]  /*0f50*/  IABS R71, R62 ;  /* 0x0000003e00477213 */ /* 0x000fc40000000000 */
[----:B------:R-:W-:Y:S01]  /*0f60*/  IABS R75, R66 ;  /* 0x00000042004b7213 */ /* 0x000fe20000000000 */
[----:B------:R-:W-:Y:S01]  /*0f70*/  IMAD R18, R4, R18, R23 ;  /* 0x0000001204127224 */ /* 0x000fe200078e0217 */
[----:B------:R-:W-:Y:S01]  /*0f80*/  IABS R79, R6 ;  /* 0x00000006004f7213 */ /* 0x000fe20000000000 */
[----:B------:R-:W-:Y:S01]  /*0f90*/  IMAD.MOV R17, RZ, RZ, -R17 ;  /* 0x000000ffff117224 */ /* 0x000fe200078e0a11 */
[----:B------:R-:W-:Y:S01]  /*0fa0*/  LOP3.LUT R70, R6, 0x78, RZ, 0xfc, !PT ;  /* 0x0000007806467812 */ /* 0x000fe200078efcff */
[--C-:B------:R-:W-:Y:S01]  /*0fb0*/  @!P6 IMAD.IADD R16, R16, 0x1, -R4.reuse ;  /* 0x000000011010e824 */ /* 0x100fe200078e0a04 */
[C---:B------:R-:W-:Y:S01]  /*0fc0*/  ISETP.GT.U32.AND P6, PT, R4.reuse, R18, PT ;  /* 0x000000120400720c */ /* 0x040fe20003fc4070 */
[----:B------:R-:W-:Y:S01]  /*0fd0*/  IMAD R17, R4, R17, R21 ;  /* 0x0000001104117224 */ /* 0x000fe200078e0215 */
[----:B------:R-:W-:Y:S01]  /*0fe0*/  IABS R95, R70 ;  /* 0x00000046005f7213 */ /* 0x000fe20000000000 */
[----:B------:R-:W-:Y:S01]  /*0ff0*/  @!P5 IMAD.MOV R13, RZ, RZ, -R13 ;  /* 0x000000ffff0dd224 */ /* 0x000fe200078e0a0d */
[----:B------:R-:W-:Y:S01]  /*1000*/  ISETP.GE.AND P5, PT, R22, RZ, PT ;  /* 0x000000ff1600720c */ /* 0x000fe20003fa6270 */
[----:B------:R-:W-:Y:S01]  /*1010*/  @!P3 IMAD.IADD R15, R15, 0x1, -R4 ;  /* 0x000000010f0fb824 */ /* 0x000fe200078e0a04 */
[----:B------:R-:W-:Y:S01]  /*1020*/  LOP3.LUT R22, R6, 0x18, RZ, 0xfc, !PT ;  /* 0x0000001806167812 */ /* 0x000fe200078efcff */
[----:B------:R-:W-:Y:S01]  /*1030*/  VIADD R28, R20, 0x1e ;  /* 0x0000001e141c7836 */ /* 0x000fe20000000000 */
[----:B------:R-:W-:Y:S01]  /*1040*/  ISETP.GT.U32.AND P3, PT, R4, R17, PT ;  /* 0x000000110400720c */ /* 0x000fe20003f64070 */
[----:B------:R-:W-:Y:S01]  /*1050*/  @!P2 IMAD.MOV R14, RZ, RZ, -R14 ;  /* 0x000000ffff0ea224 */ /* 0x000fe200078e0a0e */
[----:B------:R-:W-:Y:S01]  /*1060*/  IABS R21, R22 ;  /* 0x0000001600157213 */ /* 0x000fe20000000000 */
[----:B------:R-:W-:Y:S01]  /*1070*/  @!P1 IMAD.MOV R15, RZ, RZ, -R15 ;  /* 0x000000ffff0f9224 */ /* 0x000fe200078e0a0f */
[----:B------:R-:W-:Y:S01]  /*1080*/  IABS R29, R28 ;  /* 0x0000001c001d7213 */ /* 0x000fe20000000000 */
[----:B------:R-:W-:Y:S01]  /*1090*/  @!P6 IMAD.IADD R18, R18, 0x1, -R4 ;  /* 0x000000011212e824 */ /* 0x000fe200078e0a04 */
[----:B------:R-:W-:Y:S01]  /*10a0*/  ISETP.GT.U32.AND P2, PT, R4, R16, PT ;  /* 0x000000100400720c */ /* 0x000fe20003f44070 */
[----:B------:R-:W-:Y:S01]  /*10b0*/  IMAD.HI.U32 R19, R2, R21, RZ ;  /* 0x0000001502137227 */ /* 0x000fe200078e00ff */
[----:B------:R-:W-:-:S02]  /*10c0*/  ISETP.GE.AND P1, PT, R22, RZ, PT ;  /* 0x000000ff1600720c */ /* 0x000fc40003f26270 */
[----:B------:R-:W-:Y:S01]  /*10d0*/  ISETP.GT.U32.AND P6, PT, R4, R18, PT ;  /* 0x000000120400720c */ /* 0x000fe20003fc4070 */
[----:B------:R-:W-:Y:S01]  /*10e0*/  IMAD.MOV R19, RZ, RZ, -R19 ;  /* 0x000000ffff137224 */ /* 0x000fe200078e0a13 */
[C---:B------:R-:W-:Y:S01]  /*10f0*/  LOP3.LUT R72, R6.reuse, 0x7a, RZ, 0xfc, !PT ;  /* 0x0000007a06487812 */ /* 0x040fe200078efcff */
[----:B------:R-:W-:Y:S01]  /*1100*/  @!P3 IMAD.IADD R17, R17, 0x1, -R4 ;  /* 0x000000011111b824 */ /* 0x000fe200078e0a04 */
[----:B------:R-:W-:Y:S01]  /*1110*/  LOP3.LUT R74, R6, 0x7c, RZ, 0xfc, !PT ;  /* 0x0000007c064a7812 */ /* 0x000fe200078efcff */
[----:B------:R-:W-:Y:S01]  /*1120*/  IMAD.HI.U32 R22, R2, R27, RZ ;  /* 0x0000001b02167227 */ /* 0x000fe200078e00ff */
[----:B------:R-:W-:Y:S02]  /*1130*/  IABS R97, R72 ;  /* 0x0000004800617213 */ /* 0x000fe40000000000 */
[C---:B------:R-:W-:Y:S01]  /*1140*/  ISETP.GT.U32.AND P3, PT, R4.reuse, R17, PT ;  /* 0x000000110400720c */ /* 0x040fe20003f64070 */
[----:B------:R-:W-:Y:S01]  /*1150*/  IMAD R19, R4, R19, R21 ;  /* 0x0000001304137224 */ /* 0x000fe200078e0215 */
[----:B------:R-:W-:Y:S01]  /*1160*/  IABS R99, R74 ;  /* 0x0000004a00637213 */ /* 0x000fe20000000000 */
[----:B------:R-:W-:-:S04]  /*1170*/  IMAD.HI.U32 R21, R2, R25, RZ ;  /* 0x0000001902157227 */ /* 0x000fc800078e00ff */
[----:B------:R-:W-:-:S04]  /*1180*/  IMAD.HI.U32 R23, R2, R29, RZ ;  /* 0x0000001d02177227 */ /* 0x000fc800078e00ff */
[----:B------:R-:W-:Y:S02]  /*1190*/  IMAD.MOV R22, RZ, RZ, -R22 ;  /* 0x000000ffff167224 */ /* 0x000fe400078e0a16 */
[----:B------:R-:W-:Y:S02]  /*11a0*/  IMAD.MOV R21, RZ, RZ, -R21 ;  /* 0x000000ffff157224 */ /* 0x000fe400078e0a15 */
[----:B------:R-:W-:Y:S02]  /*11b0*/  IMAD.MOV R23, RZ, RZ, -R23 ;  /* 0x000000ffff177224 */ /* 0x000fe400078e0a17 */
[----:B------:R-:W-:Y:S02]  /*11c0*/  IMAD R22, R4, R22, R27 ;  /* 0x0000001604167224 */ /* 0x000fe400078e021b */
[----:B------:R-:W-:Y:S01]  /*11d0*/  @!P2 IMAD.IADD R16, R16, 0x1, -R4 ;  /* 0x000000011010a824 */ /* 0x000fe200078e0a04 */
[C---:B------:R-:W-:Y:S01]  /*11e0*/  ISETP.GT.U32.AND P2, PT, R4.reuse, R19, PT ;  /* 0x000000130400720c */ /* 0x040fe20003f44070 */
[C---:B------:R-:W-:Y:S01]  /*11f0*/  IMAD R21, R4.reuse, R21, R25 ;  /* 0x0000001504157224 */ /* 0x040fe200078e0219 */
[----:B------:R-:W-:Y:S01]  /*1200*/  IABS R25, R30 ;  /* 0x0000001e00197213 */ /* 0x000fe20000000000 */
[----:B------:R-:W-:-:S02]  /*1210*/  IMAD R23, R4, R23, R29 ;  /* 0x0000001704177224 */ /* 0x000fc400078e021d */
[----:B------:R-:W-:Y:S01]  /*1220*/  @!P6 IMAD.IADD R18, R18, 0x1, -R4 ;  /* 0x000000011212e824 */ /* 0x000fe200078e0a04 */
[C---:B------:R-:W-:Y:S01]  /*1230*/  ISETP.GT.U32.AND P6, PT, R4.reuse, R22, PT ;  /* 0x000000160400720c */ /* 0x040fe20003fc4070 */
[----:B------:R-:W-:Y:S01]  /*1240*/  @!P0 IMAD.MOV R16, RZ, RZ, -R16 ;  /* 0x000000ffff108224 */ /* 0x000fe200078e0a10 */
[C---:B------:R-:W-:Y:S01]  /*1250*/  ISETP.GT.U32.AND P0, PT, R4.reuse, R21, PT ;  /* 0x000000150400720c */ /* 0x040fe20003f04070 */
[----:B------:R-:W-:Y:S01]  /*1260*/  @!P5 IMAD.MOV R18, RZ, RZ, -R18 ;  /* 0x000000ffff12d224 */ /* 0x000fe200078e0a12 */
[----:B------:R-:W-:Y:S01]  /*1270*/  ISETP.GT.U32.AND P5, PT, R4, R23, PT ;  /* 0x000000170400720c */ /* 0x000fe20003fa4070 */
[----:B------:R-:W-:Y:S01]  /*1280*/  @!P3 IMAD.IADD R17, R17, 0x1, -R4 ;  /* 0x000000011111b824 */ /* 0x000fe200078e0a04 */
[----:B------:R-:W-:Y:S01]  /*1290*/  ISETP.GE.AND P3, PT, R24, RZ, PT ;  /* 0x000000ff1800720c */ /* 0x000fe20003f66270 */
[----:B------:R-:W-:-:S04]  /*12a0*/  IMAD.HI.U32 R24, R2, R25, RZ ;  /* 0x0000001902187227 */ /* 0x000fc800078e00ff */
[----:B------:R-:W-:Y:S01]  /*12b0*/  @!P4 IMAD.MOV R17, RZ, RZ, -R17 ;  /* 0x000000ffff11c224 */ /* 0x000fe200078e0a11 */
[----:B------:R-:W-:Y:S01]  /*12c0*/  ISETP.GE.AND P4, PT, R26, RZ, PT ;  /* 0x000000ff1a00720c */ /* 0x000fe20003f86270 */
[----:B------:R-:W-:Y:S01]  /*12d0*/  @!P6 IMAD.IADD R22, R22, 0x1, -R4 ;  /* 0x000000011616e824 */ /* 0x000fe200078e0a04 */
[----:B------:R-:W-:Y:S01]  /*12e0*/  LOP3.LUT R26, R6, 0x22, RZ, 0xfc, !PT ;  /* 0x00000022061a7812 */ /* 0x000fe200078efcff */
[----:B------:R-:W-:Y:S02]  /*12f0*/  IMAD.MOV R24, RZ, RZ, -R24 ;  /* 0x000000ffff187224 */ /* 0x000fe400078e0a18 */
[--C-:B------:R-:W-:Y:S01]  /*1300*/  @!P2 IMAD.IADD R19, R19, 0x1, -R4.reuse ;  /* 0x000000011313a824 */ /* 0x100fe200078e0a04 */
[----:B------:R-:W-:Y:S01]  /*1310*/  IABS R27, R26 ;  /* 0x0000001a001b7213 */ /* 0x000fe20000000000 */
[--C-:B------:R-:W-:Y:S01]  /*1320*/  @!P0 IMAD.IADD R21, R21, 0x1, -R4.reuse ;  /* 0x0000000115158824 */ /* 0x100fe200078e0a04 */
[----:B------:R-:W-:Y:S01]  /*1330*/  ISETP.GE.AND P0, PT, R30, RZ, PT ;  /* 0x000000ff1e00720c */ /* 0x000fe20003f06270 */
[----:B------:R-:W-:Y:S01]  /*1340*/  @!P5 IMAD.IADD R23, R23, 0x1, -R4 ;  /* 0x000000011717d824 */ /* 0x000fe200078e0a04 */
[C---:B------:R-:W-:Y:S01]  /*1350*/  ISETP.GT.U32.AND P5, PT, R4.reuse, R22, PT ;  /* 0x000000160400720c */ /* 0x040fe20003fa4070 */
[C---:B------:R-:W-:Y:S01]  /*1360*/  IMAD R24, R4.reuse, R24, R25 ;  /* 0x0000001804187224 */ /* 0x040fe200078e0219 */
[----:B------:R-:W-:Y:S01]  /*1370*/  ISETP.GT.U32.AND P2, PT, R4, R19, PT ;  /* 0x000000130400720c */ /* 0x000fe20003f44070 */
[----:B------:R-:W-:Y:S01]  /*1380*/  IMAD.HI.U32 R25, R2, R27, RZ ;  /* 0x0000001b02197227 */ /* 0x000fe200078e00ff */
[----:B------:R-:W-:-:S02]  /*1390*/  ISETP.GT.U32.AND P6, PT, R4, R21, PT ;  /* 0x000000150400720c */ /* 0x000fc40003fc4070 */
[----:B------:R-:W-:Y:S01]  /*13a0*/  LOP3.LUT R30, R6, 0x26, RZ, 0xfc, !PT ;  /* 0x00000026061e7812 */ /* 0x000fe200078efcff */
[----:B------:R-:W-:Y:S02]  /*13b0*/  IMAD.MOV R25, RZ, RZ, -R25 ;  /* 0x000000ffff197224 */ /* 0x000fe400078e0a19 */
[----:B------:R-:W-:Y:S01]  /*13c0*/  VIADD R38, R20, 0x2e ;  /* 0x0000002e14267836 */ /* 0x000fe20000000000 */
[----:B------:R-:W-:Y:S01]  /*13d0*/  IABS R31, R30 ;  /* 0x0000001e001f7213 */ /* 0x000fe20000000000 */
[----:B------:R-:W-:Y:S02]  /*13e0*/  IMAD R25, R4, R25, R27 ;  /* 0x0000001904197224 */ /* 0x000fe400078e021b */
[--C-:B------:R-:W-:Y:S01]  /*13f0*/  @!P5 IMAD.IADD R22, R22, 0x1, -R4.reuse ;  /* 0x000000011616d824 */ /* 0x100fe200078e0a04 */
[----:B------:R-:W-:Y:S01]  /*1400*/  IABS R35, R38 ;  /* 0x0000002600237213 */ /* 0x000fe20000000000 */
[--C-:B------:R-:W-:Y:S01]  /*1410*/  @!P2 IMAD.IADD R19, R19, 0x1, -R4.reuse ;  /* 0x000000011313a824 */ /* 0x100fe200078e0a04 */
[C---:B------:R-:W-:Y:S01]  /*1420*/  ISETP.GT.U32.AND P5, PT, R4.reuse, R25, PT ;  /* 0x000000190400720c */ /* 0x040fe20003fa4070 */
[----:B------:R-:W-:Y:S01]  /*1430*/  @!P6 IMAD.IADD R21, R21, 0x1, -R4 ;  /* 0x000000011515e824 */ /* 0x000fe200078e0a04 */
[C---:B------:R-:W-:Y:S01]  /*1440*/  ISETP.GT.U32.AND P6, PT, R4.reuse, R24, PT ;  /* 0x000000180400720c */ /* 0x040fe20003fc4070 */
[----:B------:R-:W-:Y:S01]  /*1450*/  @!P1 IMAD.MOV R19, RZ, RZ, -R19 ;  /* 0x000000ffff139224 */ /* 0x000fe200078e0a13 */
[----:B------:R-:W-:Y:S01]  /*1460*/  ISETP.GT.U32.AND P1, PT, R4, R23, PT ;  /* 0x000000170400720c */ /* 0x000fe20003f24070 */
[----:B------:R-:W-:Y:S01]  /*1470*/  IMAD.HI.U32 R27, R2, R31, RZ ;  /* 0x0000001f021b7227 */ /* 0x000fe200078e00ff */
[----:B------:R-:W-:-:S02]  /*1480*/  ISETP.GE.AND P2, PT, R28, RZ, PT ;  /* 0x000000ff1c00720c */ /* 0x000fc40003f46270 */
[----:B------:R-:W-:Y:S01]  /*1490*/  LOP3.LUT R28, R6, 0x24, RZ, 0xfc, !PT ;  /* 0x00000024061c7812 */ /* 0x000fe200078efcff */
[----:B------:R-:W-:Y:S02]  /*14a0*/  IMAD.MOV R27, RZ, RZ, -R27 ;  /* 0x000000ffff1b7224 */ /* 0x000fe400078e0a1b */
[----:B------:R-:W-:Y:S01]  /*14b0*/  @!P3 IMAD.MOV R21, RZ, RZ, -R21 ;  /* 0x000000ffff15b224 */ /* 0x000fe200078e0a15 */
[----:B------:R-:W-:Y:S01]  /*14c0*/  IABS R29, R28 ;  /* 0x0000001c001d7213 */ /* 0x000fe20000000000 */
[--C-:B------:R-:W-:Y:S02]  /*14d0*/  @!P5 IMAD.IADD R25, R25, 0x1, -R4.reuse ;  /* 0x000000011919d824 */ /* 0x100fe400078e0a04 */
[----:B------:R-:W-:Y:S01]  /*14e0*/  @!P6 IMAD.IADD R24, R24, 0x1, -R4 ;  /* 0x000000011818e824 */ /* 0x000fe200078e0a04 */
[----:B------:R-:W-:Y:S01]  /*14f0*/  ISETP.GE.AND P6, PT, R28, RZ, PT ;  /* 0x000000ff1c00720c */ /* 0x000fe20003fc6270 */
[----:B------:R-:W-:Y:S01]  /*1500*/  IMAD.HI.U32 R28, R2, R33, RZ ;  /* 0x00000021021c7227 */ /* 0x000fe200078e00ff */
[----:B------:R-:W-:-:S02]  /*1510*/  ISETP.GT.U32.AND P5, PT, R4, R25, PT ;  /* 0x000000190400720c */ /* 0x000fc40003fa4070 */
[----:B------:R-:W-:Y:S01]  /*1520*/  ISETP.GT.U32.AND P3, PT, R4, R24, PT ;  /* 0x000000180400720c */ /* 0x000fe20003f64070 */
[----:B------:R-:W-:Y:S01]  /*1530*/  @!P1 IMAD.IADD R23, R23, 0x1, -R4 ;  /* 0x0000000117179824 */ /* 0x000fe200078e0a04 */
[----:B------:R-:W-:Y:S01]  /*1540*/  ISETP.GE.AND P1, PT, R26, RZ, PT ;  /* 0x000000ff1a00720c */ /* 0x000fe20003f26270 */
[----:B------:R-:W-:-:S04]  /*1550*/  IMAD.HI.U32 R26, R2, R29, RZ ;  /* 0x0000001d021a7227 */ /* 0x000fc800078e00ff */
[----:B------:R-:W-:Y:S02]  /*1560*/  IMAD.MOV R28, RZ, RZ, -R28 ;  /* 0x000000ffff1c7224 */ /* 0x000fe400078e0a1c */
[C---:B------:R-:W-:Y:S01]  /*1570*/  IMAD R27, R4.reuse, R27, R31 ;  /* 0x0000001b041b7224 */ /* 0x040fe200078e021f */
[----:B------:R-:W-:Y:S01]  /*1580*/  IABS R31, R34 ;  /* 0x00000022001f7213 */ /* 0x000fe20000000000 */
[----:B------:R-:W-:Y:S02]  /*1590*/  IMAD.MOV R26, RZ, RZ, -R26 ;  /* 0x000000ffff1a7224 */ /* 0x000fe400078e0a1a */
[C---:B------:R-:W-:Y:S01]  /*15a0*/  IMAD R28, R4.reuse, R28, R33 ;  /* 0x0000001c041c7224 */ /* 0x040fe200078e0221 */
[----:B------:R-:W-:Y:S01]  /*15b0*/  IABS R33, R36 ;  /* 0x0000002400217213 */ /* 0x000fe20000000000 */
[----:B------:R-:W-:Y:S01]  /*15c0*/  @!P2 IMAD.MOV R23, RZ, RZ, -R23 ;  /* 0x000000ffff17a224 */ /* 0x000fe200078e0a17 */
[C---:B------:R-:W-:Y:S01]  /*15d0*/  ISETP.GT.U32.AND P2, PT, R4.reuse, R27, PT ;  /* 0x0000001b0400720c */ /* 0x040fe20003f44070 */
[----:B------:R-:W-:-:S02]  /*15e0*/  IMAD R26, R4, R26, R29 ;  /* 0x0000001a041a7224 */ /* 0x000fc400078e021d */
[----:B------:R-:W-:Y:S01]  /*15f0*/  @!P5 IMAD.IADD R25, R25, 0x1, -R4 ;  /* 0x000000011919d824 */ /* 0x000fe200078e0a04 */
[C---:B------:R-:W-:Y:S01]  /*1600*/  ISETP.GT.U32.AND P5, PT, R4.reuse, R28, PT ;  /* 0x0000001c0400720c */ /* 0x040fe20003fa4070 */
[----:B------:R-:W-:Y:S01]  /*1610*/  @!P4 IMAD.MOV R22, RZ, RZ, -R22 ;  /* 0x000000ffff16c224 */ /* 0x000fe200078e0a16 */
[----:B------:R-:W-:Y:S01]  /*1620*/  ISETP.GT.U32.AND P4, PT, R4, R26, PT ;  /* 0x0000001a0400720c */ /* 0x000fe20003f84070 */
[----:B------:R-:W-:Y:S01]  /*1630*/  @!P3 IMAD.IADD R24, R24, 0x1, -R4 ;  /* 0x000000011818b824 */ /* 0x000fe200078e0a04 */
[----:B------:R-:W-:Y:S01]  /*1640*/  ISETP.GE.AND P3, PT, R30, RZ, PT ;  /* 0x000000ff1e00720c */ /* 0x000fe20003f66270 */
[----:B------:R-:W-:-:S04]  /*1650*/  IMAD.HI.U32 R30, R2, R33, RZ ;  /* 0x00000021021e7227 */ /* 0x000fc800078e00ff */
[----:B------:R-:W-:Y:S02]  /*1660*/  @!P2 IMAD.IADD R27, R27, 0x1, -R4 ;  /* 0x000000011b1ba824 */ /* 0x000fe400078e0a04 */
[----:B------:R-:W-:Y:S02]  /*1670*/  IMAD.MOV R30, RZ, RZ, -R30 ;  /* 0x000000ffff1e7224 */ /* 0x000fe400078e0a1e */
[--C-:B------:R-:W-:Y:S01]  /*1680*/  @!P5 IMAD.IADD R28, R28, 0x1, -R4.reuse ;  /* 0x000000011c1cd824 */ /* 0x100fe200078e0a04 */
[----:B------:R-:W-:Y:S01]  /*1690*/  ISETP.GT.U32.AND P5, PT, R4, R27, PT ;  /* 0x0000001b0400720c */ /* 0x000fe20003fa4070 */
[----:B------:R-:W-:Y:S01]  /*16a0*/  @!P4 IMAD.IADD R26, R26, 0x1, -R4 ;  /* 0x000000011a1ac824 */ /* 0x000fe200078e0a04 */
[----:B------:R-:W-:Y:S01]  /*16b0*/  ISETP.GE.AND P4, PT, R32, RZ, PT ;  /* 0x000000ff2000720c */ /* 0x000fe20003f86270 */
[----:B------:R-:W-:-:S03]  /*16c0*/  IMAD.HI.U32 R29, R2, R31, RZ ;  /* 0x0000001f021d7227 */ /* 0x000fc600078e00ff */
[C---:B------:R-:W-:Y:S01]  /*16d0*/  ISETP.GT.U32.AND P2, PT, R4.reuse, R26, PT ;  /* 0x0000001a0400720c */ /* 0x040fe20003f44070 */
[C---:B------:R-:W-:Y:S01]  /*16e0*/  IMAD R30, R4.reuse, R30, R33 ;  /* 0x0000001e041e7224 */ /* 0x040fe200078e0221 */
[----:B------:R-:W-:Y:S01]  /*16f0*/  IABS R33, R40 ;  /* 0x0000002800217213 */ /* 0x000fe20000000000 */
[----:B------:R-:W-:Y:S02]  /*1700*/  IMAD.MOV R29, RZ, RZ, -R29 ;  /* 0x000000ffff1d7224 */ /* 0x000fe400078e0a1d */
[----:B------:R-:W-:Y:S01]  /*1710*/  @!P0 IMAD.MOV R24, RZ, RZ, -R24 ;  /* 0x000000ffff188224 */ /* 0x000fe200078e0a18 */
[C---:B------:R-:W-:Y:S01]  /*1720*/  ISETP.GT.U32.AND P0, PT, R4.reuse, R28, PT ;  /* 0x0000001c0400720c */ /* 0x040fe20003f04070 */
[----:B------:R-:W-:Y:S01]  /*1730*/  @!P5 IMAD.IADD R27, R27, 0x1, -R4 ;  /* 0x000000011b1bd824 */ /* 0x000fe200078e0a04 */
[C---:B------:R-:W-:Y:S01]  /*1740*/  ISETP.GT.U32.AND P5, PT, R4.reuse, R30, PT ;  /* 0x0000001e0400720c */ /* 0x040fe20003fa4070 */
[----:B------:R-:W-:Y:S02]  /*1750*/  IMAD R29, R4, R29, R31 ;  /* 0x0000001d041d7224 */ /* 0x000fe400078e021f */
[----:B------:R-:W-:-:S04]  /*1760*/  IMAD.HI.U32 R31, R2, R35, RZ ;  /* 0x00000023021f7227 */ /* 0x000fc800078e00ff */
[----:B------:R-:W-:Y:S01]  /*1770*/  @!P2 IMAD.IADD R26, R26, 0x1, -R4 ;  /* 0x000000011a1aa824 */ /* 0x000fe200078e0a04 */
[----:B------:R-:W-:Y:S01]  /*1780*/  ISETP.GT.U32.AND P2, PT, R4, R29, PT ;  /* 0x0000001d0400720c */ /* 0x000fe20003f44070 */
[----:B------:R-:W-:Y:S02]  /*1790*/  IMAD.MOV R31, RZ, RZ, -R31 ;  /* 0x000000ffff1f7224 */ /* 0x000fe400078e0a1f */
[----:B------:R-:W-:Y:S02]  /*17a0*/  @!P6 IMAD.MOV R26, RZ, RZ, -R26 ;  /* 0x000000ffff1ae224 */ /* 0x000fe400078e0a1a */
[--C-:B------:R-:W-:Y:S02]  /*17b0*/  @!P5 IMAD.IADD R30, R30, 0x1, -R4.reuse ;  /* 0x000000011e1ed824 */ /* 0x100fe400078e0a04 */
[C---:B------:R-:W-:Y:S02]  /*17c0*/  IMAD R31, R4.reuse, R31, R35 ;  /* 0x0000001f041f7224 */ /* 0x040fe400078e0223 */
[----:B------:R-:W-:Y:S01]  /*17d0*/  IMAD.MOV.U32 R35, RZ, RZ, R33 ;  /* 0x000000ffff237224 */ /* 0x000fe200078e0021 */
[C---:B------:R-:W-:Y:S01]  /*17e0*/  ISETP.GT.U32.AND P5, PT, R4.reuse, R30, PT ;  /* 0x0000001e0400720c */ /* 0x040fe20003fa4070 */
[----:B------:R-:W-:Y:S01]  /*17f0*/  @!P1 IMAD.MOV R25, RZ, RZ, -R25 ;  /* 0x000000ffff199224 */ /* 0x000fe200078e0a19 */
[----:B------:R-:W-:Y:S01]  /*1800*/  ISETP.GT.U32.AND P6, PT, R4, R31, PT ;  /* 0x0000001f0400720c */ /* 0x000fe20003fc4070 */
[----:B------:R-:W-:Y:S01]  /*1810*/  @!P2 IMAD.IADD R29, R29, 0x1, -R4 ;  /* 0x000000011d1da824 */ /* 0x000fe200078e0a04 */
[----:B------:R-:W-:Y:S01]  /*1820*/  ISETP.GE.AND P2, PT, R36, RZ, PT ;  /* 0x000000ff2400720c */ /* 0x000fe20003f46270 */
[----:B------:R-:W-:Y:S01]  /*1830*/  IMAD.HI.U32 R33, R2, R35, RZ ;  /* 0x0000002302217227 */ /* 0x000fe200078e00ff */
[----:B------:R-:W-:-:S02]  /*1840*/  LOP3.LUT R36, R6, 0x34, RZ, 0xfc, !PT ;  /* 0x0000003406247812 */ /* 0x000fc400078efcff */
[----:B------:R-:W-:Y:S01]  /*1850*/  ISETP.GT.U32.AND P1, PT, R4, R29, PT ;  /* 0x0000001d0400720c */ /* 0x000fe20003f24070 */
[----:B------:R-:W-:Y:S02]  /*1860*/  IMAD.MOV R33, RZ, RZ, -R33 ;  /* 0x000000ffff217224 */ /* 0x000fe400078e0a21 */
[--C-:B------:R-:W-:Y:S01]  /*1870*/  @!P0 IMAD.IADD R28, R28, 0x1, -R4.reuse ;  /* 0x000000011c1c8824 */ /* 0x100fe200078e0a04 */
[----:B------:R-:W-:Y:S01]  /*1880*/  ISETP.GE.AND P0, PT, R34, RZ, PT ;  /* 0x000000ff2200720c */ /* 0x000fe20003f06270 */
[----:B------:R-:W-:Y:S01]  /*1890*/  @!P5 IMAD.IADD R30, R30, 0x1, -R4 ;  /* 0x000000011e1ed824 */ /* 0x000fe200078e0a04 */
[----:B------:R-:W-:Y:S01]  /*18a0*/  IABS R34, R36 ;  /* 0x0000002400227213 */ /* 0x000fe20000000000 */
[----:B------:R-:W-:Y:S02]  /*18b0*/  IMAD R33, R4, R33, R35 ;  /* 0x0000002104217224 */ /* 0x000fe400078e0223 */
[----:B------:R-:W-:Y:S02]  /*18c0*/  @!P2 IMAD.MOV R30, RZ, RZ, -R30 ;  /* 0x000000ffff1ea224 */ /* 0x000fe400078e0a1e */
[----:B------:R-:W-:Y:S01]  /*18d0*/  IMAD.HI.U32 R32, R2, R37, RZ ;  /* 0x0000002502207227 */ /* 0x000fe200078e00ff */
[----:B------:R-:W-:-:S03]  /*18e0*/  ISETP.GT.U32.AND P2, PT, R4, R33, PT ;  /* 0x000000210400720c */ /* 0x000fc60003f44070 */
[----:B------:R-:W-:Y:S02]  /*18f0*/  @!P6 IMAD.IADD R31, R31, 0x1, -R4 ;  /* 0x000000011f1fe824 */ /* 0x000fe400078e0a04 */
[----:B------:R-:W-:Y:S02]  /*1900*/  IMAD.MOV R32, RZ, RZ, -R32 ;  /* 0x000000ffff207224 */ /* 0x000fe400078e0a20 */
[----:B------:R-:W-:Y:S01]  /*1910*/  @!P1 IMAD.IADD R29, R29, 0x1, -R4 ;  /* 0x000000011d1d9824 */ /* 0x000fe200078e0a04 */
[C---:B------:R-:W-:Y:S01]  /*1920*/  ISETP.GT.U32.AND P6, PT, R4.reuse, R31, PT ;  /* 0x0000001f0400720c */ /* 0x040fe20003fc4070 */
[----:B------:R-:W-:Y:S01]  /*1930*/  IMAD R32, R4, R32, R37 ;  /* 0x0000002004207224 */ /* 0x000fe200078e0225 */
[----:B------:R-:W-:Y:S01]  /*1940*/  ISETP.GE.AND P1, PT, R40, RZ, PT ;  /* 0x000000ff2800720c */ /* 0x000fe20003f26270 */
[----:B------:R-:W-:Y:S01]  /*1950*/  IMAD.MOV.U32 R35, RZ, RZ, R34 ;  /* 0x000000ffff237224 */ /* 0x000fe200078e0022 */
[----:B------:R-:W-:Y:S01]  /*1960*/  LOP3.LUT R40, R6, 0x40, RZ, 0xfc, !PT ;  /* 0x0000004006287812 */ /* 0x000fe200078efcff */
[----:B------:R-:W-:Y:S01]  /*1970*/  @!P3 IMAD.MOV R27, RZ, RZ, -R27 ;  /* 0x000000ffff1bb224 */ /* 0x000fe200078e0a1b */
[----:B------:R-:W-:Y:S01]  /*1980*/  ISETP.GE.AND P3, PT, R38, RZ, PT ;  /* 0x000000ff2600720c */ /* 0x000fe20003f66270 */
[----:B------:R-:W-:Y:S01]  /*1990*/  @!P0 IMAD.MOV R29, RZ, RZ, -R29 ;  /* 0x000000ffff1d8224 */ /* 0x000fe200078e0a1d */
[----:B------:R-:W-:Y:S01]  /*19a0*/  ISETP.GT.U32.AND P5, PT, R4, R32, PT ;  /* 0x000000200400720c */ /* 0x000fe20003fa4070 */
[----:B------:R-:W-:Y:S01]  /*19b0*/  @!P2 IMAD.IADD R33, R33, 0x1, -R4 ;  /* 0x000000012121a824 */ /* 0x000fe200078e0a04 */
[----:B------:R-:W-:Y:S01]  /*19c0*/  ISETP.GE.AND P0, PT, R36, RZ, PT ;  /* 0x000000ff2400720c */ /* 0x000fe20003f06270 */
[----:B------:R-:W-:Y:S01]  /*19d0*/  IMAD.HI.U32 R34, R2, R35, RZ ;  /* 0x0000002302227227 */ /* 0x000fe200078e00ff */
[----:B------:R-:W-:-:S02]  /*19e0*/  LOP3.LUT R36, R6, 0x36, RZ, 0xfc, !PT ;  /* 0x0000003606247812 */ /* 0x000fc400078efcff */
[----:B------:R-:W-:Y:S01]  /*19f0*/  LOP3.LUT R38, R6, 0x38, RZ, 0xfc, !PT ;  /* 0x0000003806267812 */ /* 0x000fe200078efcff */
[----:B------:R-:W-:Y:S01]  /*1a00*/  IMAD.MOV R34, RZ, RZ, -R34 ;  /* 0x000000ffff227224 */ /* 0x000fe200078e0a22 */
[----:B------:R-:W-:Y:S01]  /*1a10*/  IABS R43, R36 ;  /* 0x00000024002b7213 */ /* 0x000fe20000000000 */
[----:B------:R-:W-:Y:S01]  /*1a20*/  @!P6 IMAD.IADD R31, R31, 0x1, -R4 ;  /* 0x000000011f1fe824 */ /* 0x000fe200078e0a04 */
[----:B------:R-:W-:Y:S01]  /*1a30*/  IABS R37, R38 ;  /* 0x0000002600257213 */ /* 0x000fe20000000000 */
[C---:B------:R-:W-:Y:S01]  /*1a40*/  IMAD R34, R4.reuse, R34, R35 ;  /* 0x0000002204227224 */ /* 0x040fe200078e0223 */
[----:B------:R-:W-:Y:S01]  /*1a50*/  ISETP.GT.U32.AND P2, PT, R4, R33, PT ;  /* 0x000000210400720c */ /* 0x000fe20003f44070 */
[----:B------:R-:W-:Y:S01]  /*1a60*/  IMAD.HI.U32 R35, R2, R43, RZ ;  /* 0x0000002b02237227 */ /* 0x000fe200078e00ff */
[----:B------:R-:W-:Y:S02]  /*1a70*/  ISETP.GE.AND P6, PT, R36, RZ, PT ;  /* 0x000000ff2400720c */ /* 0x000fe40003fc6270 */
[----:B------:R-:W-:Y:S01]  /*1a80*/  IABS R41, R40 ;  /* 0x0000002800297213 */ /* 0x000fe20000000000 */
[----:B------:R-:W-:-:S04]  /*1a90*/  IMAD.HI.U32 R36, R2, R37, RZ ;  /* 0x0000002502247227 */ /* 0x000fc800078e00ff */
[----:B------:R-:W-:Y:S02]  /*1aa0*/  @!P5 IMAD.IADD R32, R32, 0x1, -R4 ;  /* 0x000000012020d824 */ /* 0x000fe400078e0a04 */
[----:B------:R-:W-:Y:S02]  /*1ab0*/  IMAD.MOV R35, RZ, RZ, -R35 ;  /* 0x000000ffff237224 */ /* 0x000fe400078e0a23 */
[----:B------:R-:W-:Y:S01]  /*1ac0*/  IMAD.MOV R36, RZ, RZ, -R36 ;  /* 0x000000ffff247224 */ /* 0x000fe200078e0a24 */
[C---:B------:R-:W-:Y:S01]  /*1ad0*/  ISETP.GT.U32.AND P5, PT, R4.reuse, R32, PT ;  /* 0x000000200400720c */ /* 0x040fe20003fa4070 */
[C---:B------:R-:W-:Y:S02]  /*1ae0*/  IMAD R43, R4.reuse, R35, R43 ;  /* 0x00000023042b7224 */ /* 0x040fe400078e022b */
[----:B------:R-:W-:Y:S01]  /*1af0*/  IMAD R44, R4, R36, R37 ;  /* 0x00000024042c7224 */ /* 0x000fe200078e0225 */
[----:B------:R-:W-:Y:S01]  /*1b00*/  LOP3.LUT R37, R6, 0x3c, RZ, 0xfc, !PT ;  /* 0x0000003c06257812 */ /* 0x000fe200078efcff */
[----:B------:R-:W-:Y:S01]  /*1b10*/  @!P2 IMAD.IADD R33, R33, 0x1, -R4 ;  /* 0x000000012121a824 */ /* 0x000fe200078e0a04 */
[C---:B------:R-:W-:Y:S01]  /*1b20*/  ISETP.GT.U32.AND P2, PT, R4.reuse, R43, PT ;  /* 0x0000002b0400720c */ /* 0x040fe20003f44070 */
[----:B------:R-:W-:Y:S01]  /*1b30*/  @!P4 IMAD.MOV R28, RZ, RZ, -R28 ;  /* 0x000000ffff1cc224 */ /* 0x000fe200078e0a1c */
[----:B------:R-:W-:Y:S01]  /*1b40*/  ISETP.GE.AND P4, PT, R39, RZ, PT ;  /* 0x000000ff2700720c */ /* 0x000fe20003f86270 */
[----:B------:R-:W-:Y:S01]  /*1b50*/  @!P1 IMAD.MOV R33, RZ, RZ, -R33 ;  /* 0x000000ffff219224 */ /* 0x000fe200078e0a21 */
[----:B------:R-:W-:Y:S01]  /*1b60*/  ISETP.GT.U32.AND P1, PT, R4, R44, PT ;  /* 0x0000002c0400720c */ /* 0x000fe20003f24070 */
[----:B------:R-:W-:Y:S01]  /*1b70*/  @!P3 IMAD.MOV R31, RZ, RZ, -R31 ;  /* 0x000000ffff1fb224 */ /* 0x000fe200078e0a1f */
[----:B------:R-:W-:Y:S01]  /*1b80*/  LOP3.LUT R39, R6, 0x3a, RZ, 0xfc, !PT ;  /* 0x0000003a06277812 */ /* 0x000fe200078efcff */
[--C-:B------:R-:W-:Y:S01]  /*1b90*/  @!P5 IMAD.IADD R32, R32, 0x1, -R4.reuse ;  /* 0x000000012020d824 */ /* 0x100fe200078e0a04 */
[----:B------:R-:W-:Y:S01]  /*1ba0*/  ISETP.GE.AND P3, PT, R38, RZ, PT ;  /* 0x000000ff2600720c */ /* 0x000fe20003f66270 */
[C---:B------:R-:W-:Y:S01]  /*1bb0*/  VIADD R38, R20.reuse, 0x3e ;  /* 0x0000003e14267836 */ /* 0x040fe20000000000 */
[----:B------:R-:W-:Y:S01]  /*1bc0*/  IABS R45, R39 ;  /* 0x00000027002d7213 */ /* 0x000fe20000000000 */
[----:B------:R-:W-:Y:S01]  /*1bd0*/  VIADD R60, R20, 0x5e ;  /* 0x0000005e143c7836 */ /* 0x000fe20000000000 */
[----:B------:R-:W-:Y:S01]  /*1be0*/  ISETP.GT.U32.AND P5, PT, R4, R34, PT ;  /* 0x000000220400720c */ /* 0x000fe20003fa4070 */
[----:B------:R-:W-:Y:S01]  /*1bf0*/  @!P2 IMAD.IADD R43, R43, 0x1, -R4 ;  /* 0x000000012b2ba824 */ /* 0x000fe200078e0a04 */
[----:B------:R-:W-:Y:S01]  /*1c00*/  IABS R47, R38 ;  /* 0x00000026002f7213 */ /* 0x000fe20000000000 */
[----:B------:R-:W-:Y:S01]  /*1c10*/  IMAD.HI.U32 R35, R2, R45, RZ ;  /* 0x0000002d02237227 */ /* 0x000fe200078e00ff */
[----:B------:R-:W-:-:S02]  /*1c20*/  IABS R69, R60 ;  /* 0x0000003c00457213 */ /* 0x000fc40000000000 */
[----:B------:R-:W-:Y:S01]  /*1c30*/  ISETP.GT.U32.AND P2, PT, R4, R43, PT ;  /* 0x0000002b0400720c */ /* 0x000fe20003f44070 */
[----:B------:R-:W-:Y:S01]  /*1c40*/  @!P4 IMAD.MOV R32, RZ, RZ, -R32 ;  /* 0x000000ffff20c224 */ /* 0x000fe200078e0a20 */
[----:B------:R-:W-:Y:S01]  /*1c50*/  ISETP.GE.AND P4, PT, R39, RZ, PT ;  /* 0x000000ff2700720c */ /* 0x000fe20003f86270 */
[----:B------:R-:W-:Y:S01]  /*1c60*/  @!P1 IMAD.IADD R44, R44, 0x1, -R4 ;  /* 0x000000012c2c9824 */ /* 0x000fe200078e0a04 */
[----:B------:R-:W-:Y:S01]  /*1c70*/  IABS R39, R37 ;  /* 0x0000002500277213 */ /* 0x000fe20000000000 */
[----:B------:R-:W-:Y:S02]  /*1c80*/  IMAD.MOV R35, RZ, RZ, -R35 ;  /* 0x000000ffff237224 */ /* 0x000fe400078e0a23 */
[----:B------:R-:W-:Y:S01]  /*1c90*/  IMAD.HI.U32 R36, R2, R47, RZ ;  /* 0x0000002f02247227 */ /* 0x000fe200078e00ff */
[----:B------:R-:W-:-:S03]  /*1ca0*/  ISETP.GT.U32.AND P1, PT, R4, R44, PT ;  /* 0x0000002c0400720c */ /* 0x000fc60003f24070 */
[----:B------:R-:W-:Y:S02]  /*1cb0*/  IMAD R45, R4, R35, R45 ;  /* 0x00000023042d7224 */ /* 0x000fe400078e022d */
[----:B------:R-:W-:-:S04]  /*1cc0*/  IMAD.HI.U32 R35, R2, R39, RZ ;  /* 0x0000002702237227 */ /* 0x000fc800078e00ff */
[----:B------:R-:W-:Y:S02]  /*1cd0*/  IMAD.MOV R35, RZ, RZ, -R35 ;  /* 0x000000ffff237224 */ /* 0x000fe400078e0a23 */
[----:B------:R-:W-:Y:S02]  /*1ce0*/  IMAD.MOV R36, RZ, RZ, -R36 ;  /* 0x000000ffff247224 */ /* 0x000fe400078e0a24 */
[----:B------:R-:W-:Y:S01]  /*1cf0*/  IMAD R46, R4, R35, R39 ;  /* 0x00000023042e7224 */ /* 0x000fe200078e0227 */
[----:B------:R-:W-:Y:S01]  /*1d00*/  LOP3.LUT R35, R6, 0x42, RZ, 0xfc, !PT ;  /* 0x0000004206237812 */ /* 0x000fe200078efcff */
[--C-:B------:R-:W-:Y:S01]  /*1d10*/  @!P5 IMAD.IADD R34, R34, 0x1, -R4.reuse ;  /* 0x000000012222d824 */ /* 0x100fe200078e0a04 */
[----:B------:R-:W-:Y:S01]  /*1d20*/  LOP3.LUT R39, R6, 0x46, RZ, 0xfc, !PT ;  /* 0x0000004606277812 */ /* 0x000fe200078efcff */
[--C-:B------:R-:W-:Y:S01]  /*1d30*/  @!P2 IMAD.IADD R43, R43, 0x1, -R4.reuse ;  /* 0x000000012b2ba824 */ /* 0x100fe200078e0a04 */
[----:B------:R-:W-:Y:S01]  /*1d40*/  IABS R49, R35 ;  /* 0x0000002300317213 */ /* 0x000fe20000000000 */
[C---:B------:R-:W-:Y:S01]  /*1d50*/  IMAD R47, R4.reuse, R36, R47 ;  /* 0x00000024042f7224 */ /* 0x040fe200078e022f */
[----:B------:R-:W-:Y:S01]  /*1d60*/  ISETP.GT.U32.AND P5, PT, R4, R34, PT ;  /* 0x000000220400720c */ /* 0x000fe20003fa4070 */
[----:B------:R-:W-:Y:S01]  /*1d70*/  @!P1 IMAD.IADD R44, R44, 0x1, -R4 ;  /* 0x000000012c2c9824 */ /* 0x000fe200078e0a04 */
[C---:B------:R-:W-:Y:S01]  /*1d80*/  ISETP.GT.U32.AND P1, PT, R4.reuse, R46, PT ;  /* 0x0000002e0400720c */ /* 0x040fe20003f24070 */
[----:B------:R-:W-:Y:S01]  /*1d90*/  @!P6 IMAD.MOV R43, RZ, RZ, -R43 ;  /* 0x000000ffff2be224 */ /* 0x000fe200078e0a2b */
[----:B------:R-:W-:Y:S01]  /*1da0*/  ISETP.GT.U32.AND P6, PT, R4, R47, PT ;  /* 0x0000002f0400720c */ /* 0x000fe20003fc4070 */
[----:B------:R-:W-:Y:S01]  /*1db0*/  @!P3 IMAD.MOV R44, RZ, RZ, -R44 ;  /* 0x000000ffff2cb224 */ /* 0x000fe200078e0a2c */
[----:B------:R-:W-:-:S02]  /*1dc0*/  ISETP.GE.AND P2, PT, R38, RZ, PT ;  /* 0x000000ff2600720c */ /* 0x000fc40003f46270 */
[----:B------:R-:W-:Y:S02]  /*1dd0*/  LOP3.LUT R38, R6, 0x44, RZ, 0xfc, !PT ;  /* 0x0000004406267812 */ /* 0x000fe400078efcff */
[----:B------:R-:W-:Y:S02]  /*1de0*/  ISETP.GE.AND P3, PT, R40, RZ, PT ;  /* 0x000000ff2800720c */ /* 0x000fe40003f66270 */
[----:B------:R-:W-:Y:S01]  /*1df0*/  IABS R51, R39 ;  /* 0x0000002700337213 */ /* 0x000fe20000000000 */
[--C-:B------:R-:W-:Y:S01]  /*1e00*/  @!P5 IMAD.IADD R34, R34, 0x1, -R4.reuse ;  /* 0x000000012222d824 */ /* 0x100fe200078e0a04 */
[----:B------:R-:W-:Y:S01]  /*1e10*/  ISETP.GT.U32.AND P5, PT, R4, R45, PT ;  /* 0x0000002d0400720c */ /* 0x000fe20003fa4070 */
[--C-:B------:R-:W-:Y:S01]  /*1e20*/  @!P1 IMAD.IADD R46, R46, 0x1, -R4.reuse ;  /* 0x000000012e2e9824 */ /* 0x100fe200078e0a04 */
[----:B------:R-:W-:Y:S01]  /*1e30*/  ISETP.GE.AND P1, PT, R35, RZ, PT ;  /* 0x000000ff2300720c */ /* 0x000fe20003f26270 */
[----:B------:R-:W-:Y:S01]  /*1e40*/  @!P6 IMAD.IADD R47, R47, 0x1, -R4 ;  /* 0x000000012f2fe824 */ /* 0x000fe200078e0a04 */
[----:B------:R-:W-:Y:S01]  /*1e50*/  LOP3.LUT R40, R6, 0x48, RZ, 0xfc, !PT ;  /* 0x0000004806287812 */ /* 0x000fe200078efcff */
[----:B------:R-:W-:Y:S01]  /*1e60*/  IMAD.HI.U32 R35, R2, R49, RZ ;  /* 0x0000003102237227 */ /* 0x000fe200078e00ff */
[----:B------:R-:W-:-:S03]  /*1e70*/  ISETP.GT.U32.AND P6, PT, R4, R46, PT ;  /* 0x0000002e0400720c */ /* 0x000fc60003fc4070 */
[----:B------:R-:W-:Y:S01]  /*1e80*/  @!P0 IMAD.MOV R34, RZ, RZ, -R34 ;  /* 0x000000ffff228224 */ /* 0x000fe200078e0a22 */
[----:B------:R-:W-:Y:S01]  /*1e90*/  ISETP.GE.AND P0, PT, R37, RZ, PT ;  /* 0x000000ff2500720c */ /* 0x000fe20003f06270 */
[----:B------:R-:W-:-:S04]  /*1ea0*/  IMAD.HI.U32 R37, R2, R41, RZ ;  /* 0x0000002902257227 */ /* 0x000fc800078e00ff */
[----:B------:R-:W-:Y:S02]  /*1eb0*/  IMAD.MOV R36, RZ, RZ, -R35 ;  /* 0x000000ffff247224 */ /* 0x000fe400078e0a23 */
[----:B------:R-:W-:Y:S02]  /*1ec0*/  IMAD.MOV R37, RZ, RZ, -R37 ;  /* 0x000000ffff257224 */ /* 0x000fe400078e0a25 */
[C---:B------:R-:W-:Y:S02]  /*1ed0*/  IMAD R49, R4.reuse, R36, R49 ;  /* 0x0000002404317224 */ /* 0x040fe400078e0231 */
[--C-:B------:R-:W-:Y:S02]  /*1ee0*/  @!P5 IMAD.IADD R45, R45, 0x1, -R4.reuse ;  /* 0x000000012d2dd824 */ /* 0x100fe400078e0a04 */
[----:B------:R-:W-:Y:S01]  /*1ef0*/  IMAD R48, R4, R37, R41 ;  /* 0x0000002504307224 */ /* 0x000fe200078e0229 */
[----:B------:R-:W-:Y:S01]  /*1f00*/  IABS R37, R38 ;  /* 0x0000002600257213 */ /* 0x000fe20000000000 */
[----:B------:R-:W-:Y:S01]  /*1f10*/  @!P6 IMAD.IADD R46, R46, 0x1, -R4 ;  /* 0x000000012e2ee824 */ /* 0x000fe200078e0a04 */
[----:B------:R-:W-:-:S02]  /*1f20*/  ISETP.GT.U32.AND P6, PT, R4, R49, PT ;  /* 0x000000310400720c */ /* 0x000fc40003fc4070 */
[----:B------:R-:W-:Y:S01]  /*1f30*/  ISETP.GT.U32.AND P5, PT, R4, R45, PT ;  /* 0x0000002d0400720c */ /* 0x000fe20003fa4070 */
[----:B------:R-:W-:Y:S01]  /*1f40*/  IMAD.HI.U32 R35, R2, R37, RZ ;  /* 0x0000002502237227 */ /* 0x000fe200078e00ff */
[----:B------:R-:W-:-:S03]  /*1f50*/  LOP3.LUT R41, R6, 0x4a, RZ, 0xfc, !PT ;  /* 0x0000004a06297812 */ /* 0x000fc600078efcff */
[----:B------:R-:W-:Y:S01]  /*1f60*/  IMAD.MOV R35, RZ, RZ, -R35 ;  /* 0x000000ffff237224 */ /* 0x000fe200078e0a23 */
[----:B------:R-:W-:Y:S01]  /*1f70*/  IABS R53, R41 ;  /* 0x0000002900357213 */ /* 0x000fe20000000000 */
[----:B------:R-:W-:Y:S02]  /*1f80*/  @!P0 IMAD.MOV R46, RZ, RZ, -R46 ;  /* 0x000000ffff2e8224 */ /* 0x000fe400078e0a2e */
[C---:B------:R-:W-:Y:S01]  /*1f90*/  IMAD R50, R4.reuse, R35, R37 ;  /* 0x0000002304327224 */ /* 0x040fe200078e0225 */
[----:B------:R-:W-:Y:S01]  /*1fa0*/  IABS R37, R40 ;  /* 0x0000002800257213 */ /* 0x000fe20000000000 */
[--C-:B------:R-:W-:Y:S01]  /*1fb0*/  @!P6 IMAD.IADD R49, R49, 0x1, -R4.reuse ;  /* 0x000000013131e824 */ /* 0x100fe200078e0a04 */
[----:B------:R-:W-:Y:S01]  /*1fc0*/  ISETP.GE.AND P6, PT, R39, RZ, PT ;  /* 0x000000ff2700720c */ /* 0x000fe20003fc6270 */
[----:B------:R-:W-:Y:S01]  /*1fd0*/  @!P5 IMAD.IADD R45, R45, 0x1, -R4 ;  /* 0x000000012d2dd824 */ /* 0x000fe200078e0a04 */
[----:B------:R-:W-:Y:S01]  /*1fe0*/  ISETP.GT.U32.AND P5, PT, R4, R48, PT ;  /* 0x000000300400720c */ /* 0x000fe20003fa4070 */
[----:B------:R-:W-:Y:S01]  /*1ff0*/  IMAD.HI.U32 R35, R2, R51, RZ ;  /* 0x0000003302237227 */ /* 0x000fe200078e00ff */
[----:B------:R-:W-:-:S03]  /*2000*/  ISETP.GT.U32.AND P0, PT, R4, R49, PT ;  /* 0x000000310400720c */ /* 0x000fc60003f04070 */
[----:B------:R-:W-:Y:S01]  /*2010*/  @!P4 IMAD.MOV R45, RZ, RZ, -R45 ;  /* 0x000000ffff2dc224 */ /* 0x000fe200078e0a2d */
[----:B------:R-:W-:Y:S01]  /*2020*/  ISETP.GT.U32.AND P4, PT, R4, R47, PT ;  /* 0x0000002f0400720c */ /* 0x000fe20003f84070 */
[----:B------:R-:W-:Y:S02]  /*2030*/  IMAD.MOV R36, RZ, RZ, -R35 ;  /* 0x000000ffff247224 */ /* 0x000fe400078e0a23 */
[----:B------:R-:W-:-:S04]  /*2040*/  IMAD.HI.U32 R35, R2, R37, RZ ;  /* 0x0000002502237227 */ /* 0x000fc800078e00ff */
[----:B------:R-:W-:Y:S02]  /*2050*/  IMAD.MOV R52, RZ, RZ, -R35 ;  /* 0x000000ffff347224 */ /* 0x000fe400078e0a23 */
[--C-:B------:R-:W-:Y:S02]  /*2060*/  @!P0 IMAD.IADD R49, R49, 0x1, -R4.reuse ;  /* 0x0000000131318824 */ /* 0x100fe400078e0a04 */
[C---:B------:R-:W-:Y:S02]  /*2070*/  IMAD R52, R4.reuse, R52, R37 ;  /* 0x0000003404347224 */ /* 0x040fe400078e0225 */
[--C-:B------:R-:W-:Y:S01]  /*2080*/  @!P4 IMAD.IADD R47, R47, 0x1, -R4.reuse ;  /* 0x000000012f2fc824 */ /* 0x100fe200078e0a04 */
[C---:B------:R-:W-:Y:S01]  /*2090*/  ISETP.GT.U32.AND P4, PT, R4.reuse, R50, PT ;  /* 0x000000320400720c */ /* 0x040fe20003f84070 */
[C---:B------:R-:W-:Y:S01]  /*20a0*/  IMAD R51, R4.reuse, R36, R51 ;  /* 0x0000002404337224 */ /* 0x040fe200078e0233 */
[----:B------:R-:W-:Y:S01]  /*20b0*/  ISETP.GT.U32.AND P0, PT, R4, R52, PT ;  /* 0x000000340400720c */ /* 0x000fe20003f04070 */
[----:B------:R-:W-:Y:S01]  /*20c0*/  @!P2 IMAD.MOV R47, RZ, RZ, -R47 ;  /* 0x000000ffff2fa224 */ /* 0x000fe200078e0a2f */
[----:B------:R-:W-:Y:S01]  /*20d0*/  LOP3.LUT R36, R6, 0x4c, RZ, 0xfc, !PT ;  /* 0x0000004c06247812 */ /* 0x000fe200078efcff */
[----:B------:R-:W-:Y:S01]  /*20e0*/  @!P5 IMAD.IADD R48, R48, 0x1, -R4 ;  /* 0x000000013030d824 */ /* 0x000fe200078e0a04 */
[----:B------:R-:W-:Y:S01]  /*20f0*/  ISETP.GT.U32.AND P2, PT, R4, R51, PT ;  /* 0x000000330400720c */ /* 0x000fe20003f44070 */
[----:B------:R-:W-:Y:S01]  /*2100*/  IMAD.HI.U32 R35, R2, R53, RZ ;  /* 0x0000003502237227 */ /* 0x000fe200078e00ff */
[----:B------:R-:W-:-:S02]  /*2110*/  IABS R37, R36 ;  /* 0x0000002400257213 */ /* 0x000fc40000000000 */
[----:B------:R-:W-:Y:S01]  /*2120*/  ISETP.GT.U32.AND P5, PT, R4, R48, PT ;  /* 0x000000300400720c */ /* 0x000fe20003fa4070 */
[----:B------:R-:W-:Y:S02]  /*2130*/  IMAD.MOV R35, RZ, RZ, -R35 ;  /* 0x000000ffff237224 */ /* 0x000fe400078e0a23 */
[--C-:B------:R-:W-:Y:S02]  /*2140*/  @!P4 IMAD.IADD R50, R50, 0x1, -R4.reuse ;  /* 0x000000013232c824 */ /* 0x100fe400078e0a04 */
[--C-:B------:R-:W-:Y:S02]  /*2150*/  @!P0 IMAD.IADD R52, R52, 0x1, -R4.reuse ;  /* 0x0000000134348824 */ /* 0x100fe400078e0a04 */
[C---:B------:R-:W-:Y:S01]  /*2160*/  IMAD R53, R4.reuse, R35, R53 ;  /* 0x0000002304357224 */ /* 0x040fe200078e0235 */
[C---:B------:R-:W-:Y:S01]  /*2170*/  ISETP.GT.U32.AND P4, PT, R4.reuse, R50, PT ;  /* 0x000000320400720c */ /* 0x040fe20003f84070 */
[----:B------:R-:W-:Y:S01]  /*2180*/  @!P2 IMAD.IADD R51, R51, 0x1, -R4 ;  /* 0x000000013333a824 */ /* 0x000fe200078e0a04 */
[----:B------:R-:W-:Y:S01]  /*2190*/  ISETP.GT.U32.AND P0, PT, R4, R52, PT ;  /* 0x000000340400720c */ /* 0x000fe20003f04070 */
[----:B------:R-:W-:-:S03]  /*21a0*/  IMAD.HI.U32 R35, R2, R37, RZ ;  /* 0x0000002502237227 */ /* 0x000fc600078e00ff */
[C---:B------:R-:W-:Y:S01]  /*21b0*/  ISETP.GT.U32.AND P2, PT, R4.reuse, R51, PT ;  /* 0x000000330400720c */ /* 0x040fe20003f44070 */
[----:B------:R-:W-:Y:S01]  /*21c0*/  @!P1 IMAD.MOV R49, RZ, RZ, -R49 ;  /* 0x000000ffff319224 */ /* 0x000fe200078e0a31 */
[----:B------:R-:W-:Y:S01]  /*21d0*/  ISETP.GT.U32.AND P1, PT, R4, R53, PT ;  /* 0x000000350400720c */ /* 0x000fe20003f24070 */
[----:B------:R-:W-:Y:S02]  /*21e0*/  IMAD.MOV R35, RZ, RZ, -R35 ;  /* 0x000000ffff237224 */ /* 0x000fe400078e0a23 */
[--C-:B------:R-:W-:Y:S01]  /*21f0*/  @!P5 IMAD.IADD R48, R48, 0x1, -R4.reuse ;  /* 0x000000013030d824 */ /* 0x100fe200078e0a04 */
[----:B------:R-:W-:Y:S01]  /*2200*/  ISETP.GE.AND P5, PT, R38, RZ, PT ;  /* 0x000000ff2600720c */ /* 0x000fe20003fa6270 */
[----:B------:R-:W-:Y:S02]  /*2210*/  IMAD R54, R4, R35, R37 ;  /* 0x0000002304367224 */ /* 0x000fe400078e0225 */
[--C-:B------:R-:W-:Y:S02]  /*2220*/  @!P0 IMAD.IADD R52, R52, 0x1, -R4.reuse ;  /* 0x0000000134348824 */ /* 0x100fe400078e0a04 */
[----:B------:R-:W-:Y:S01]  /*2230*/  VIADD R38, R20, 0x4e ;  /* 0x0000004e14267836 */ /* 0x000fe20000000000 */
[----:B------:R-:W-:Y:S01]  /*2240*/  ISETP.GT.U32.AND P0, PT, R4, R54, PT ;  /* 0x000000360400720c */ /* 0x000fe20003f04070 */
[--C-:B------:R-:W-:Y:S01]  /*2250*/  @!P4 IMAD.IADD R50, R50, 0x1, -R4.reuse ;  /* 0x000000013232c824 */ /* 0x100fe200078e0a04 */
[----:B------:R-:W-:Y:S01]  /*2260*/  ISETP.GE.AND P4, PT, R41, RZ, PT ;  /* 0x000000ff2900720c */ /* 0x000fe20003f86270 */
[--C-:B------:R-:W-:Y:S01]  /*2270*/  @!P2 IMAD.IADD R51, R51, 0x1, -R4.reuse ;  /* 0x000000013333a824 */ /* 0x100fe200078e0a04 */
[----:B------:R-:W-:Y:S01]  /*2280*/  IABS R55, R38 ;  /* 0x0000002600377213 */ /* 0x000fe20000000000 */
[----:B------:R-:W-:Y:S01]  /*2290*/  @!P1 IMAD.IADD R53, R53, 0x1, -R4 ;  /* 0x0000000135359824 */ /* 0x000fe200078e0a04 */
[----:B------:R-:W-:Y:S01]  /*22a0*/  ISETP.GE.AND P2, PT, R38, RZ, PT ;  /* 0x000000ff2600720c */ /* 0x000fe20003f46270 */
[----:B------:R-:W-:Y:S01]  /*22b0*/  @!P3 IMAD.MOV R48, RZ, RZ, -R48 ;  /* 0x000000ffff30b224 */ /* 0x000fe200078e0a30 */
[----:B------:R-:W-:Y:S01]  /*22c0*/  LOP3.LUT R38, R6, 0x50, RZ, 0xfc, !PT ;  /* 0x0000005006267812 */ /* 0x000fe200078efcff */
[----:B------:R-:W-:Y:S01]  /*22d0*/  @!P5 IMAD.MOV R50, RZ, RZ, -R50 ;  /* 0x000000ffff32d224 */ /* 0x000fe200078e0a32 */
[----:B------:R-:W-:Y:S01]  /*22e0*/  ISETP.GE.AND P3, PT, R40, RZ, PT ;  /* 0x000000ff2800720c */ /* 0x000fe20003f66270 */
[----:B------:R-:W-:Y:S01]  /*22f0*/  @!P6 IMAD.MOV R51, RZ, RZ, -R51 ;  /* 0x000000ffff33e224 */ /* 0x000fe200078e0a33 */
[----:B------:R-:W-:Y:S01]  /*2300*/  ISETP.GE.AND P5, PT, R36, RZ, PT ;  /* 0x000000ff2400720c */ /* 0x000fe20003fa6270 */
[----:B------:R-:W-:Y:S01]  /*2310*/  IMAD.HI.U32 R36, R2, R55, RZ ;  /* 0x0000003702247227 */ /* 0x000fe200078e00ff */
[----:B------:R-:W-:-:S02]  /*2320*/  LOP3.LUT R40, R6, 0x52, RZ, 0xfc, !PT ;  /* 0x0000005206287812 */ /* 0x000fc400078efcff */
[----:B------:R-:W-:Y:S01]  /*2330*/  IABS R37, R38 ;  /* 0x0000002600257213 */ /* 0x000fe20000000000 */
[----:B------:R-:W-:Y:S01]  /*2340*/  @!P0 IMAD.IADD R54, R54, 0x1, -R4 ;  /* 0x0000000136368824 */ /* 0x000fe200078e0a04 */
[----:B------:R-:W-:Y:S01]  /*2350*/  ISETP.GT.U32.AND P1, PT, R4, R53, PT ;  /* 0x000000350400720c */ /* 0x000fe20003f24070 */
[----:B------:R-:W-:Y:S01]  /*2360*/  IMAD.MOV R36, RZ, RZ, -R36 ;  /* 0x000000ffff247224 */ /* 0x000fe200078e0a24 */
[----:B------:R-:W-:Y:S01]  /*2370*/  IABS R39, R40 ;  /* 0x0000002800277213 */ /* 0x000fe20000000000 */
[----:B------:R-:W-:Y:S01]  /*2380*/  IMAD.HI.U32 R35, R2, R37, RZ ;  /* 0x0000002502237227 */ /* 0x000fe200078e00ff */
[C---:B------:R-:W-:Y:S02]  /*2390*/  ISETP.GT.U32.AND P0, PT, R4.reuse, R54, PT ;  /* 0x000000360400720c */ /* 0x040fe40003f04070 */
[----:B------:R-:W-:Y:S01]  /*23a0*/  IABS R41, R42 ;  /* 0x0000002a00297213 */ /* 0x000fe20000000000 */
[----:B------:R-:W-:Y:S02]  /*23b0*/  IMAD R55, R4, R36, R55 ;  /* 0x0000002404377224 */ /* 0x000fe400078e0237 */
[----:B------:R-:W-:-:S03]  /*23c0*/  IMAD.HI.U32 R36, R2, R39, RZ ;  /* 0x0000002702247227 */ /* 0x000fc600078e00ff */
[----:B------:R-:W-:Y:S01]  /*23d0*/  ISETP.GT.U32.AND P6, PT, R4, R55, PT ;  /* 0x000000370400720c */ /* 0x000fe20003fc4070 */
[----:B------:R-:W-:Y:S02]  /*23e0*/  IMAD.MOV R35, RZ, RZ, -R35 ;  /* 0x000000ffff237224 */ /* 0x000fe400078e0a23 */
[----:B------:R-:W-:Y:S02]  /*23f0*/  IMAD.MOV R36, RZ, RZ, -R36 ;  /* 0x000000ffff247224 */ /* 0x000fe400078e0a24 */
[----:B------:R-:W-:Y:S01]  /*2400*/  @!P1 IMAD.IADD R53, R53, 0x1, -R4 ;  /* 0x0000000135359824 */ /* 0x000fe200078e0a04 */
[----:B------:R-:W-:Y:S01]  /*2410*/  ISETP.GE.AND P1, PT, R40, RZ, PT ;  /* 0x000000ff2800720c */ /* 0x000fe20003f26270 */
[----:B------:R-:W-:Y:S01]  /*2420*/  IMAD R56, R4, R35, R37 ;  /* 0x0000002304387224 */ /* 0x000fe200078e0225 */
[----:B------:R-:W-:Y:S01]  /*2430*/  LOP3.LUT R40, R6, 0x56, RZ, 0xfc, !PT ;  /* 0x0000005606287812 */ /* 0x000fe200078efcff */
[----:B------:R-:W-:Y:S01]  /*2440*/  @!P3 IMAD.MOV R52, RZ, RZ, -R52 ;  /* 0x000000ffff34b224 */ /* 0x000fe200078e0a34 */
[----:B------:R-:W-:Y:S01]  /*2450*/  ISETP.GE.AND P3, PT, R38, RZ, PT ;  /* 0x000000ff2600720c */ /* 0x000fe20003f66270 */
[----:B------:R-:W-:Y:S01]  /*2460*/  IMAD R35, R4, R36, R39 ;  /* 0x0000002404237224 */ /* 0x000fe200078e0227 */
[----:B------:R-:W-:Y:S01]  /*2470*/  LOP3.LUT R38, R6, 0x54, RZ, 0xfc, !PT ;  /* 0x0000005406267812 */ /* 0x000fe200078efcff */
[----:B------:R-:W-:Y:S01]  /*2480*/  @!P4 IMAD.MOV R53, RZ, RZ, -R53 ;  /* 0x000000ffff35c224 */ /* 0x000fe200078e0a35 */
[----:B------:R-:W-:Y:S01]  /*2490*/  ISETP.GT.U32.AND P4, PT, R4, R56, PT ;  /* 0x000000380400720c */ /* 0x000fe20003f84070 */
[--C-:B------:R-:W-:Y:S01]  /*24a0*/  @!P0 IMAD.IADD R54, R54, 0x1, -R4.reuse ;  /* 0x0000000136368824 */ /* 0x100fe200078e0a04 */
[----:B------:R-:W-:Y:S01]  /*24b0*/  ISETP.GT.U32.AND P0, PT, R4, R35, PT ;  /* 0x000000230400720c */ /* 0x000fe20003f04070 */
[----:B------:R-:W-:Y:S01]  /*24c0*/  @!P6 IMAD.IADD R55, R55, 0x1, -R4 ;  /* 0x000000013737e824 */ /* 0x000fe200078e0a04 */
[----:B------:R-:W-:Y:S01]  /*24d0*/  IABS R37, R38 ;  /* 0x0000002600257213 */ /* 0x000fe20000000000 */
[----:B------:R-:W-:Y:S01]  /*24e0*/  @!P5 IMAD.MOV R54, RZ, RZ, -R54 ;  /* 0x000000ffff36d224 */ /* 0x000fe200078e0a36 */
[----:B------:R-:W-:-:S02]  /*24f0*/  IABS R39, R40 ;  /* 0x0000002800277213 */ /* 0x000fc40000000000 */
[----:B------:R-:W-:Y:S01]  /*2500*/  ISETP.GT.U32.AND P6, PT, R4, R55, PT ;  /* 0x000000370400720c */ /* 0x000fe20003fc4070 */
[----:B------:R-:W-:-:S04]  /*2510*/  IMAD.HI.U32 R36, R2, R37, RZ ;  /* 0x0000002502247227 */ /* 0x000fc800078e00ff */
[----:B------:R-:W-:Y:S02]  /*2520*/  @!P4 IMAD.IADD R56, R56, 0x1, -R4 ;  /* 0x000000013838c824 */ /* 0x000fe400078e0a04 */
[----:B------:R-:W-:Y:S02]  /*2530*/  IMAD.MOV R36, RZ, RZ, -R36 ;  /* 0x000000ffff247224 */ /* 0x000fe400078e0a24 */
[----:B------:R-:W-:Y:S01]  /*2540*/  @!P0 IMAD.IADD R35, R35, 0x1, -R4 ;  /* 0x0000000123238824 */ /* 0x000fe200078e0a04 */
[C---:B------:R-:W-:Y:S01]  /*2550*/  ISETP.GT.U32.AND P0, PT, R4.reuse, R56, PT ;  /* 0x000000380400720c */ /* 0x040fe20003f04070 */
[----:B------:R-:W-:Y:S02]  /*2560*/  IMAD R37, R4, R36, R37 ;  /* 0x0000002404257224 */ /* 0x000fe400078e0225 */
[----:B------:R-:W-:-:S03]  /*2570*/  IMAD.HI.U32 R36, R2, R39, RZ ;  /* 0x0000002702247227 */ /* 0x000fc600078e00ff */
[----:B------:R-:W-:Y:S01]  /*2580*/  ISETP.GT.U32.AND P4, PT, R4, R37, PT ;  /* 0x000000250400720c */ /* 0x000fe20003f84070 */
[----:B------:R-:W-:Y:S02]  /*2590*/  IMAD.MOV R36, RZ, RZ, -R36 ;  /* 0x000000ffff247224 */ /* 0x000fe400078e0a24 */
[--C-:B------:R-:W-:Y:S01]  /*25a0*/  @!P6 IMAD.IADD R55, R55, 0x1, -R4.reuse ;  /* 0x000000013737e824 */ /* 0x100fe200078e0a04 */
[----:B------:R-:W-:Y:S01]  /*25b0*/  ISETP.GE.AND P6, PT, R38, RZ, PT ;  /* 0x000000ff2600720c */ /* 0x000fe20003fc6270 */
[----:B------:R-:W-:Y:S02]  /*25c0*/  IMAD R39, R4, R36, R39 ;  /* 0x0000002404277224 */ /* 0x000fe400078e0227 */
[----:B------:R-:W-:Y:S02]  /*25d0*/  @!P0 IMAD.IADD R56, R56, 0x1, -R4 ;  /* 0x0000000138388824 */ /* 0x000fe400078e0a04 */
[----:B------:R-:W-:Y:S01]  /*25e0*/  IMAD.HI.U32 R38, R2, R41, RZ ;  /* 0x0000002902267227 */ /* 0x000fe200078e00ff */
[----:B------:R-:W-:-:S03]  /*25f0*/  ISETP.GT.U32.AND P0, PT, R4, R39, PT ;  /* 0x000000270400720c */ /* 0x000fc60003f04070 */
[----:B------:R-:W-:Y:S02]  /*2600*/  IMAD.MOV R38, RZ, RZ, -R38 ;  /* 0x000000ffff267224 */ /* 0x000fe400078e0a26 */
[----:B------:R-:W-:-:S04]  /*2610*/  IMAD.HI.U32 R36, R2, R65, RZ ;  /* 0x0000004102247227 */ /* 0x000fc800078e00ff */
[C---:B------:R-:W-:Y:S02]  /*2620*/  IMAD R41, R4.reuse, R38, R41 ;  /* 0x0000002604297224 */ /* 0x040fe400078e0229 */
[----:B------:R-:W-:Y:S02]  /*2630*/  IMAD.MOV R36, RZ, RZ, -R36 ;  /* 0x000000ffff247224 */ /* 0x000fe400078e0a24 */
[----:B------:R-:W-:Y:S02]  /*2640*/  @!P0 IMAD.IADD R39, R39, 0x1, -R4 ;  /* 0x0000000127278824 */ /* 0x000fe400078e0a04 */
[----:B------:R-:W-:Y:S01]  /*2650*/  @!P3 IMAD.MOV R56, RZ, RZ, -R56 ;  /* 0x000000ffff38b224 */ /* 0x000fe200078e0a38 */
[C---:B------:R-:W-:Y:S01]  /*2660*/  ISETP.GT.U32.AND P3, PT, R4.reuse, R41, PT ;  /* 0x000000290400720c */ /* 0x040fe20003f64070 */
[C---:B------:R-:W-:Y:S01]  /*2670*/  IMAD R65, R4.reuse, R36, R65 ;  /* 0x0000002404417224 */ /* 0x040fe200078e0241 */
[----:B------:R-:W-:Y:S01]  /*2680*/  ISETP.GT.U32.AND P0, PT, R4, R39, PT ;  /* 0x000000270400720c */ /* 0x000fe20003f04070 */
[----:B------:R-:W-:-:S04]  /*2690*/  IMAD.HI.U32 R36, R2, R69, RZ ;  /* 0x0000004502247227 */ /* 0x000fc800078e00ff */
[----:B------:R-:W-:Y:S02]  /*26a0*/  IMAD.MOV R36, RZ, RZ, -R36 ;  /* 0x000000ffff247224 */ /* 0x000fe400078e0a24 */
[--C-:B------:R-:W-:Y:S01]  /*26b0*/  @!P4 IMAD.IADD R37, R37, 0x1, -R4.reuse ;  /* 0x000000012525c824 */ /* 0x100fe200078e0a04 */
[C---:B------:R-:W-:Y:S01]  /*26c0*/  ISETP.GT.U32.AND P4, PT, R4.reuse, R35, PT ;  /* 0x000000230400720c */ /* 0x040fe20003f84070 */
[C---:B------:R-:W-:Y:S02]  /*26d0*/  IMAD R69, R4.reuse, R36, R69 ;  /* 0x0000002404457224 */ /* 0x040fe400078e0245 */
[--C-:B------:R-:W-:Y:S01]  /*26e0*/  @!P3 IMAD.IADD R41, R41, 0x1, -R4.reuse ;  /* 0x000000012929b824 */ /* 0x100fe200078e0a04 */
[C---:B------:R-:W-:Y:S01]  /*26f0*/  ISETP.GT.U32.AND P5, PT, R4.reuse, R37, PT ;  /* 0x000000250400720c */ /* 0x040fe20003fa4070 */
[----:B------:R-:W-:Y:S01]  /*2700*/  @!P0 IMAD.IADD R39, R39, 0x1, -R4 ;  /* 0x0000000127278824 */ /* 0x000fe200078e0a04 */
[----:B------:R-:W-:Y:S01]  /*2710*/  ISETP.GT.U32.AND P0, PT, R4, R65, PT ;  /* 0x000000410400720c */ /* 0x000fe20003f04070 */
[----:B------:R-:W-:Y:S01]  /*2720*/  IMAD.HI.U32 R38, R2, R67, RZ ;  /* 0x0000004302267227 */ /* 0x000fe200078e00ff */
[----:B------:R-:W-:-:S03]  /*2730*/  ISETP.GT.U32.AND P3, PT, R4, R41, PT ;  /* 0x000000290400720c */ /* 0x000fc60003f64070 */
[----:B------:R-:W-:Y:S02]  /*2740*/  IMAD.MOV R38, RZ, RZ, -R38 ;  /* 0x000000ffff267224 */ /* 0x000fe400078e0a26 */
[--C-:B------:R-:W-:Y:S01]  /*2750*/  @!P4 IMAD.IADD R35, R35, 0x1, -R4.reuse ;  /* 0x000000012323c824 */ /* 0x100fe200078e0a04 */
[----:B------:R-:W-:Y:S01]  /*2760*/  ISETP.GE.AND P4, PT, R42, RZ, PT ;  /* 0x000000ff2a00720c */ /* 0x000fe20003f86270 */
[C---:B------:R-:W-:Y:S02]  /*2770*/  IMAD R67, R4.reuse, R38, R67 ;  /* 0x0000002604437224 */ /* 0x040fe400078e0243 */
[--C-:B------:R-:W-:Y:S01]  /*2780*/  @!P5 IMAD.IADD R37, R37, 0x1, -R4.reuse ;  /* 0x000000012525d824 */ /* 0x100fe200078e0a04 */
[----:B------:R-:W-:Y:S01]  /*2790*/  ISETP.GE.AND P5, PT, R57, RZ, PT ;  /* 0x000000ff3900720c */ /* 0x000fe20003fa6270 */
[--C-:B------:R-:W-:Y:S01]  /*27a0*/  @!P0 IMAD.IADD R65, R65, 0x1, -R4.reuse ;  /* 0x0000000141418824 */ /* 0x100fe200078e0a04 */
[C---:B------:R-:W-:Y:S01]  /*27b0*/  ISETP.GT.U32.AND P0, PT, R4.reuse, R69, PT ;  /* 0x000000450400720c */ /* 0x040fe20003f04070 */
[----:B------:R-:W-:Y:S01]  /*27c0*/  @!P3 IMAD.IADD R41, R41, 0x1, -R4 ;  /* 0x000000012929b824 */ /* 0x000fe200078e0a04 */
[----:B------:R-:W-:Y:S01]  /*27d0*/  ISETP.GT.U32.AND P3, PT, R4, R67, PT ;  /* 0x000000430400720c */ /* 0x000fe20003f64070 */
[----:B------:R-:W-:-:S02]  /*27e0*/  IMAD.MOV.U32 R57, RZ, RZ, R35 ;  /* 0x000000ffff397224 */ /* 0x000fc400078e0023 */
[----:B------:R-:W-:-:S04]  /*27f0*/  IMAD.HI.U32 R42, R2, R77, RZ ;  /* 0x0000004d022a7227 */ /* 0x000fc800078e00ff */
[----:B------:R-:W-:Y:S02]  /*2800*/  @!P1 IMAD.MOV R57, RZ, RZ, -R57 ;  /* 0x000000ffff399224 */ /* 0x000fe400078e0a39 */
[----:B------:R-:W-:Y:S02]  /*2810*/  IMAD.MOV R42, RZ, RZ, -R42 ;  /* 0x000000ffff2a7224 */ /* 0x000fe400078e0a2a */
[--C-:B------:R-:W-:Y:S01]  /*2820*/  @!P0 IMAD.IADD R69, R69, 0x1, -R4.reuse ;  /* 0x0000000145458824 */ /* 0x100fe200078e0a04 */
[----:B------:R-:W-:Y:S01]  /*2830*/  ISETP.GT.U32.AND P0, PT, R4, R65, PT ;  /* 0x000000410400720c */ /* 0x000fe20003f04070 */
[----:B------:R-:W-:Y:S01]  /*2840*/  @!P3 IMAD.IADD R67, R67, 0x1, -R4 ;  /* 0x000000014343b824 */ /* 0x000fe200078e0a04 */
[----:B------:R-:W-:Y:S01]  /*2850*/  ISETP.GE.AND P3, PT, R58, RZ, PT ;  /* 0x000000ff3a00720c */ /* 0x000fe20003f66270 */
[C---:B------:R-:W-:Y:S01]  /*2860*/  IMAD R77, R4.reuse, R42, R77 ;  /* 0x0000002a044d7224 */ /* 0x040fe200078e024d */
[----:B------:R-:W-:Y:S01]  /*2870*/  ISETP.GT.U32.AND P1, PT, R4, R69, PT ;  /* 0x000000450400720c */ /* 0x000fe20003f24070 */
[----:B------:R-:W-:Y:S01]  /*2880*/  IMAD.MOV.U32 R59, RZ, RZ, R37 ;  /* 0x000000ffff3b7224 */ /* 0x000fe200078e0025 */
[----:B------:R-:W-:Y:S01]  /*2890*/  LOP3.LUT R37, R6, 0x68, RZ, 0xfc, !PT ;  /* 0x0000006806257812 */ /* 0x000fe200078efcff */
[----:B------:R-:W-:-:S04]  /*28a0*/  IMAD.HI.U32 R38, R2, R73, RZ ;  /* 0x0000004902267227 */ /* 0x000fc800078e00ff */
[----:B------:R-:W-:Y:S01]  /*28b0*/  @!P6 IMAD.MOV R59, RZ, RZ, -R59 ;  /* 0x000000ffff3be224 */ /* 0x000fe200078e0a3b */
[----:B------:R-:W-:Y:S01]  /*28c0*/  ISETP.GT.U32.AND P6, PT, R4, R67, PT ;  /* 0x000000430400720c */ /* 0x000fe20003fc4070 */
[----:B------:R-:W-:Y:S02]  /*28d0*/  IMAD.MOV R38, RZ, RZ, -R38 ;  /* 0x000000ffff267224 */ /* 0x000fe400078e0a26 */
[----:B------:R-:W-:Y:S01]  /*28e0*/  @!P2 IMAD.MOV R55, RZ, RZ, -R55 ;  /* 0x000000ffff37a224 */ /* 0x000fe200078e0a37 */
[----:B------:R-:W-:Y:S01]  /*28f0*/  ISETP.GE.AND P2, PT, R40, RZ, PT ;  /* 0x000000ff2800720c */ /* 0x000fe20003f46270 */
[----:B------:R-:W-:Y:S01]  /*2900*/  @!P1 IMAD.IADD R69, R69, 0x1, -R4 ;  /* 0x0000000145459824 */ /* 0x000fe200078e0a04 */
[----:B------:R-:W-:Y:S01]  /*2910*/  ISETP.GT.U32.AND P1, PT, R4, R77, PT ;  /* 0x0000004d0400720c */ /* 0x000fe20003f24070 */
[----:B------:R-:W-:Y:S01]  /*2920*/  IMAD.MOV.U32 R61, RZ, RZ, R39 ;  /* 0x000000ffff3d7224 */ /* 0x000fe200078e0027 */
[----:B------:R-:W-:Y:S01]  /*2930*/  IABS R39, R37 ;  /* 0x0000002500277213 */ /* 0x000fe20000000000 */
[----:B------:R-:W-:-:S04]  /*2940*/  IMAD.HI.U32 R36, R2, R71, RZ ;  /* 0x0000004702247227 */ /* 0x000fc800078e00ff */
[----:B------:R-:W-:-:S04]  /*2950*/  IMAD.HI.U32 R40, R2, R75, RZ ;  /* 0x0000004b02287227 */ /* 0x000fc800078e00ff */
[----:B------:R-:W-:Y:S01]  /*2960*/  IMAD R73, R4, R38, R73 ;  /* 0x0000002604497224 */ /* 0x000fe200078e0249 */
[----:B------:R-:W-:Y:S01]  /*2970*/  LOP3.LUT R38, R6, 0x6a, RZ, 0xfc, !PT ;  /* 0x0000006a06267812 */ /* 0x000fe200078efcff */
[----:B------:R-:W-:Y:S02]  /*2980*/  IMAD.MOV R36, RZ, RZ, -R36 ;  /* 0x000000ffff247224 */ /* 0x000fe400078e0a24 */
[----:B------:R-:W-:Y:S02]  /*2990*/  IMAD.MOV R40, RZ, RZ, -R40 ;  /* 0x000000ffff287224 */ /* 0x000fe400078e0a28 */
[----:B------:R-:W-:Y:S01]  /*29a0*/  IMAD.MOV.U32 R63, RZ, RZ, R41 ;  /* 0x000000ffff3f7224 */ /* 0x000fe200078e0029 */
[----:B------:R-:W-:Y:S01]  /*29b0*/  IABS R41, R38 ;  /* 0x0000002600297213 */ /* 0x000fe20000000000 */
[--C-:B------:R-:W-:Y:S01]  /*29c0*/  @!P6 IMAD.IADD R67, R67, 0x1, -R4.reuse ;  /* 0x000000014343e824 */ /* 0x100fe200078e0a04 */
[----:B------:R-:W-:Y:S01]  /*29d0*/  ISETP.GE.AND P6, PT, R60, RZ, PT ;  /* 0x000000ff3c00720c */ /* 0x000fe20003fc6270 */
[----:B------:R-:W-:Y:S01]  /*29e0*/  @!P1 IMAD.IADD R77, R77, 0x1, -R4 ;  /* 0x000000014d4d9824 */ /* 0x000fe200078e0a04 */
[----:B------:R-:W-:Y:S01]  /*29f0*/  ISETP.GE.AND P1, PT, R64, RZ, PT ;  /* 0x000000ff4000720c */ /* 0x000fe20003f26270 */
[----:B------:R-:W-:Y:S01]  /*2a00*/  IMAD.HI.U32 R35, R2, R39, RZ ;  /* 0x0000002702237227 */ /* 0x000fe200078e00ff */
[----:B------:R-:W-:-:S03]  /*2a10*/  LOP3.LUT R64, R6, 0x72, RZ, 0xfc, !PT ;  /* 0x0000007206407812 */ /* 0x000fc600078efcff */
[C---:B------:R-:W-:Y:S01]  /*2a20*/  IMAD R71, R4.reuse, R36, R71 ;  /* 0x0000002404477224 */ /* 0x040fe200078e0247 */
[----:B------:R-:W-:Y:S01]  /*2a30*/  IABS R89, R64 ;  /* 0x0000004000597213 */ /* 0x000fe20000000000 */
[----:B------:R-:W-:Y:S01]  /*2a40*/  IMAD R75, R4, R40, R75 ;  /* 0x00000028044b7224 */ /* 0x000fe200078e024b */
[----:B------:R-:W-:Y:S01]  /*2a50*/  LOP3.LUT R40, R6, 0x6c, RZ, 0xfc, !PT ;  /* 0x0000006c06287812 */ /* 0x000fe200078efcff */
[----:B------:R-:W-:Y:S01]  /*2a60*/  @!P4 IMAD.MOV R63, RZ, RZ, -R63 ;  /* 0x000000ffff3fc224 */ /* 0x000fe200078e0a3f */
[C---:B------:R-:W-:Y:S01]  /*2a70*/  ISETP.GT.U32.AND P4, PT, R4.reuse, R73, PT ;  /* 0x000000490400720c */ /* 0x040fe20003f84070 */
[----:B------:R-:W-:Y:S01]  /*2a80*/  @!P3 IMAD.MOV R67, RZ, RZ, -R67 ;  /* 0x000000ffff43b224 */ /* 0x000fe200078e0a43 */
[----:B------:R-:W-:Y:S01]  /*2a90*/  ISETP.GT.U32.AND P3, PT, R4, R77, PT ;  /* 0x0000004d0400720c */ /* 0x000fe20003f64070 */
[----:B------:R-:W-:Y:S01]  /*2aa0*/  IMAD.MOV R36, RZ, RZ, -R35 ;  /* 0x000000ffff247224 */ /* 0x000fe200078e0a23 */
[----:B------:R-:W-:Y:S01]  /*2ab0*/  IABS R83, R40 ;  /* 0x0000002800537213 */ /* 0x000fe20000000000 */
[----:B------:R-:W-:-:S04]  /*2ac0*/  IMAD.HI.U32 R35, R2, R41, RZ ;  /* 0x0000002902237227 */ /* 0x000fc800078e00ff */
[--C-:B------:R-:W-:Y:S01]  /*2ad0*/  @!P0 IMAD.IADD R65, R65, 0x1, -R4.reuse ;  /* 0x0000000141418824 */ /* 0x100fe200078e0a04 */
[C---:B------:R-:W-:Y:S01]  /*2ae0*/  ISETP.GT.U32.AND P0, PT, R4.reuse, R75, PT ;  /* 0x0000004b0400720c */ /* 0x040fe20003f04070 */
[----:B------:R-:W-:Y:S02]  /*2af0*/  IMAD.MOV R35, RZ, RZ, -R35 ;  /* 0x000000ffff237224 */ /* 0x000fe400078e0a23 */
[----:B------:R-:W-:Y:S01]  /*2b00*/  @!P2 IMAD.MOV R61, RZ, RZ, -R61 ;  /* 0x000000ffff3da224 */ /* 0x000fe200078e0a3d */
[C---:B------:R-:W-:Y:S01]  /*2b10*/  ISETP.GT.U32.AND P2, PT, R4.reuse, R71, PT ;  /* 0x000000470400720c */ /* 0x040fe20003f44070 */
[C---:B------:R-:W-:Y:S02]  /*2b20*/  IMAD R41, R4.reuse, R35, R41 ;  /* 0x0000002304297224 */ /* 0x040fe400078e0229 */
[--C-:B------:R-:W-:Y:S02]  /*2b30*/  @!P4 IMAD.IADD R73, R73, 0x1, -R4.reuse ;  /* 0x000000014949c824 */ /* 0x100fe400078e0a04 */
[----:B------:R-:W-:Y:S01]  /*2b40*/  @!P3 IMAD.IADD R77, R77, 0x1, -R4 ;  /* 0x000000014d4db824 */ /* 0x000fe200078e0a04 */
[C---:B------:R-:W-:Y:S01]  /*2b50*/  ISETP.GT.U32.AND P3, PT, R4.reuse, R41, PT ;  /* 0x000000290400720c */ /* 0x040fe20003f64070 */
[----:B------:R-:W-:-:S02]  /*2b60*/  IMAD R39, R4, R36, R39 ;  /* 0x0000002404277224 */ /* 0x000fc400078e0227 */
[----:B------:R-:W-:Y:S01]  /*2b70*/  @!P0 IMAD.IADD R75, R75, 0x1, -R4 ;  /* 0x000000014b4b8824 */ /* 0x000fe200078e0a04 */
[----:B------:R-:W-:Y:S01]  /*2b80*/  ISETP.GT.U32.AND P0, PT, R4, R73, PT ;  /* 0x000000490400720c */ /* 0x000fe20003f04070 */
[----:B------:R-:W-:-:S04]  /*2b90*/  IMAD.HI.U32 R36, R2, R83, RZ ;  /* 0x0000005302247227 */ /* 0x000fc800078e00ff */
[----:B------:R-:W-:Y:S01]  /*2ba0*/  @!P2 IMAD.IADD R71, R71, 0x1, -R4 ;  /* 0x000000014747a824 */ /* 0x000fe200078e0a04 */
[----:B------:R-:W-:Y:S01]  /*2bb0*/  ISETP.GE.AND P2, PT, R62, RZ, PT ;  /* 0x000000ff3e00720c */ /* 0x000fe20003f46270 */
[----:B------:R-:W-:Y:S01]  /*2bc0*/  IMAD.MOV R36, RZ, RZ, -R36 ;  /* 0x000000ffff247224 */ /* 0x000fe200078e0a24 */
[----:B------:R-:W-:Y:S01]  /*2bd0*/  LOP3.LUT R62, R6, 0x70, RZ, 0xfc, !PT ;  /* 0x00000070063e7812 */ /* 0x000fe200078efcff */
[--C-:B------:R-:W-:Y:S01]  /*2be0*/  @!P3 IMAD.IADD R41, R41, 0x1, -R4.reuse ;  /* 0x000000012929b824 */ /* 0x100fe200078e0a04 */
[C---:B------:R-:W-:Y:S01]  /*2bf0*/  ISETP.GT.U32.AND P4, PT, R4.reuse, R71, PT ;  /* 0x000000470400720c */ /* 0x040fe20003f84070 */
[C---:B------:R-:W-:Y:S01]  /*2c00*/  IMAD R83, R4.reuse, R36, R83 ;  /* 0x0000002404537224 */ /* 0x040fe200078e0253 */
[----:B------:R-:W-:Y:S01]  /*2c10*/  IABS R85, R62 ;  /* 0x0000003e00557213 */ /* 0x000fe20000000000 */
[----:B------:R-:W-:Y:S01]  /*2c20*/  @!P0 IMAD.IADD R73, R73, 0x1, -R4 ;  /* 0x0000000149498824 */ /* 0x000fe200078e0a04 */
[----:B------:R-:W-:Y:S01]  /*2c30*/  ISETP.GT.U32.AND P0, PT, R4, R39, PT ;  /* 0x000000270400720c */ /* 0x000fe20003f04070 */
[----:B------:R-:W-:Y:S01]  /*2c40*/  IMAD.HI.U32 R35, R2, R79, RZ ;  /* 0x0000004f02237227 */ /* 0x000fe200078e00ff */
[----:B------:R-:W-:-:S03]  /*2c50*/  ISETP.GT.U32.AND P3, PT, R4, R41, PT ;  /* 0x000000290400720c */ /* 0x000fc60003f64070 */
[----:B------:R-:W-:Y:S01]  /*2c60*/  @!P5 IMAD.MOV R65, RZ, RZ, -R65 ;  /* 0x000000ffff41d224 */ /* 0x000fe200078e0a41 */
[----:B------:R-:W-:Y:S01]  /*2c70*/  ISETP.GT.U32.AND P5, PT, R4, R75, PT ;  /* 0x0000004b0400720c */ /* 0x000fe20003fa4070 */
[----:B------:R-:W-:Y:S02]  /*2c80*/  IMAD.MOV R35, RZ, RZ, -R35 ;  /* 0x000000ffff237224 */ /* 0x000fe400078e0a23 */
[--C-:B------:R-:W-:Y:S01]  /*2c90*/  @!P4 IMAD.IADD R71, R71, 0x1, -R4.reuse ;  /* 0x000000014747c824 */ /* 0x100fe200078e0a04 */
[----:B------:R-:W-:Y:S01]  /*2ca0*/  ISETP.GE.AND P4, PT, R66, RZ, PT ;  /* 0x000000ff4200720c */ /* 0x000fe20003f86270 */
[----:B------:R-:W-:Y:S01]  /*2cb0*/  @!P1 IMAD.MOV R73, RZ, RZ, -R73 ;  /* 0x000000ffff499224 */ /* 0x000fe200078e0a49 */
[----:B------:R-:W-:Y:S01]  /*2cc0*/  LOP3.LUT R66, R6, 0x74, RZ, 0xfc, !PT ;  /* 0x0000007406427812 */ /* 0x000fe200078efcff */
[--C-:B------:R-:W-:Y:S01]  /*2cd0*/  @!P0 IMAD.IADD R39, R39, 0x1, -R4.reuse ;  /* 0x0000000127278824 */ /* 0x100fe200078e0a04 */
[----:B------:R-:W-:Y:S01]  /*2ce0*/  ISETP.GE.AND P0, PT, R37, RZ, PT ;  /* 0x000000ff2500720c */ /* 0x000fe20003f06270 */
[----:B------:R-:W-:Y:S01]  /*2cf0*/  @!P3 IMAD.IADD R41, R41, 0x1, -R4 ;  /* 0x000000012929b824 */ /* 0x000fe200078e0a04 */
[----:B------:R-:W-:Y:S01]  /*2d00*/  ISETP.GT.U32.AND P3, PT, R4, R83, PT ;  /* 0x000000530400720c */ /* 0x000fe20003f64070 */
[----:B------:R-:W-:Y:S01]  /*2d10*/  IMAD.HI.U32 R37, R2, R85, RZ ;  /* 0x0000005502257227 */ /* 0x000fe200078e00ff */
[----:B------:R-:W-:-:S03]  /*2d20*/  IABS R91, R66 ;  /* 0x00000042005b7213 */ /* 0x000fc60000000000 */
[----:B------:R-:W-:Y:S01]  /*2d30*/  @!P2 IMAD.MOV R71, RZ, RZ, -R71 ;  /* 0x000000ffff47a224 */ /* 0x000fe200078e0a47 */
[----:B------:R-:W-:Y:S01]  /*2d40*/  ISETP.GE.AND P2, PT, R38, RZ, PT ;  /* 0x000000ff2600720c */ /* 0x000fe20003f46270 */
[----:B------:R-:W-:Y:S02]  /*2d50*/  IMAD.MOV R38, RZ, RZ, -R37 ;  /* 0x000000ffff267224 */ /* 0x000fe400078e0a25 */
[C---:B------:R-:W-:Y:S02]  /*2d60*/  IMAD R37, R4.reuse, R35, R79 ;  /* 0x0000002304257224 */ /* 0x040fe400078e024f */
[----:B------:R-:W-:Y:S02]  /*2d70*/  IMAD R85, R4, R38, R85 ;  /* 0x0000002604557224 */ /* 0x000fe400078e0255 */
[----:B------:R-:W-:Y:S02]  /*2d80*/  @!P3 IMAD.IADD R83, R83, 0x1, -R4 ;  /* 0x000000015353b824 */ /* 0x000fe400078e0a04 */
[----:B------:R-:W-:Y:S01]  /*2d90*/  IMAD.HI.U32 R35, R2, R89, RZ ;  /* 0x0000005902237227 */ /* 0x000fe200078e00ff */
[----:B------:R-:W-:-:S02]  /*2da0*/  ISETP.GT.U32.AND P3, PT, R4, R85, PT ;  /* 0x000000550400720c */ /* 0x000fc40003f64070 */
[----:B------:R-:W-:Y:S01]  /*2db0*/  ISETP.GT.U32.AND P1, PT, R4, R83, PT ;  /* 0x000000530400720c */ /* 0x000fe20003f24070 */
[----:B------:R-:W-:Y:S02]  /*2dc0*/  IMAD.MOV R38, RZ, RZ, -R35 ;  /* 0x000000ffff267224 */ /* 0x000fe400078e0a23 */
[----:B------:R-:W-:-:S04]  /*2dd0*/  IMAD.HI.U32 R35, R2, R91, RZ ;  /* 0x0000005b02237227 */ /* 0x000fc800078e00ff */
[--C-:B------:R-:W-:Y:S01]  /*2de0*/  @!P5 IMAD.IADD R75, R75, 0x1, -R4.reuse ;  /* 0x000000014b4bd824 */ /* 0x100fe200078e0a04 */
[----:B------:R-:W-:Y:S01]  /*2df0*/  ISETP.GE.AND P5, PT, R68, RZ, PT ;  /* 0x000000ff4400720c */ /* 0x000fe20003fa6270 */
[----:B------:R-:W-:Y:S01]  /*2e00*/  IMAD.MOV R35, RZ, RZ, -R35 ;  /* 0x000000ffff237224 */ /* 0x000fe200078e0a23 */
[----:B------:R-:W-:Y:S01]  /*2e10*/  LOP3.LUT R68, R6, 0x76, RZ, 0xfc, !PT ;  /* 0x0000007606447812 */ /* 0x000fe200078efcff */
[--C-:B------:R-:W-:Y:S02]  /*2e20*/  @!P3 IMAD.IADD R85, R85, 0x1, -R4.reuse ;  /* 0x000000015555b824 */ /* 0x100fe400078e0a04 */
[C---:B------:R-:W-:Y:S01]  /*2e30*/  IMAD R89, R4.reuse, R38, R89 ;  /* 0x0000002604597224 */ /* 0x040fe200078e0259 */
[----:B------:R-:W-:Y:S01]  /*2e40*/  IABS R93, R68 ;  /* 0x00000044005d7213 */ /* 0x000fe20000000000 */
[C---:B------:R-:W-:Y:S01]  /*2e50*/  IMAD R91, R4.reuse, R35, R91 ;  /* 0x00000023045b7224 */ /* 0x040fe200078e025b */
[C---:B------:R-:W-:Y:S01]  /*2e60*/  ISETP.GT.U32.AND P3, PT, R4.reuse, R85, PT ;  /* 0x000000550400720c */ /* 0x040fe20003f64070 */
[----:B------:R-:W-:Y:S01]  /*2e70*/  @!P1 IMAD.IADD R83, R83, 0x1, -R4 ;  /* 0x0000000153539824 */ /* 0x000fe200078e0a04 */
[----:B------:R-:W-:Y:S01]  /*2e80*/  ISETP.GT.U32.AND P1, PT, R4, R89, PT ;  /* 0x000000590400720c */ /* 0x000fe20003f24070 */
[----:B------:R-:W-:Y:S01]  /*2e90*/  IMAD.HI.U32 R36, R2, R93, RZ ;  /* 0x0000005d02247227 */ /* 0x000fe200078e00ff */
[----:B------:R-:W-:-:S03]  /*2ea0*/  LOP3.LUT R35, R3, 0x7f, RZ, 0xc0, !PT ;  /* 0x0000007f03237812 */ /* 0x000fc600078ec0ff */
[----:B------:R-:W-:-:S04]  /*2eb0*/  IMAD.HI.U32 R38, R2, R95, RZ ;  /* 0x0000005f02267227 */ /* 0x000fc800078e00ff */
[----:B------:R-:W-:Y:S01]  /*2ec0*/  @!P6 IMAD.MOV R69, RZ, RZ, -R69 ;  /* 0x000000ffff45e224 */ /* 0x000fe200078e0a45 */
[C---:B------:R-:W-:Y:S01]  /*2ed0*/  ISETP.GT.U32.AND P6, PT, R4.reuse, R39, PT ;  /* 0x000000270400720c */ /* 0x040fe20003fc4070 */
[----:B------:R-:W-:Y:S01]  /*2ee0*/  @!P3 IMAD.IADD R85, R85, 0x1, -R4 ;  /* 0x000000015555b824 */ /* 0x000fe200078e0a04 */
[C---:B------:R-:W-:Y:S01]  /*2ef0*/  ISETP.GT.U32.AND P3, PT, R4.reuse, R91, PT ;  /* 0x0000005b0400720c */ /* 0x040fe20003f64070 */
[----:B------:R-:W-:Y:S02]  /*2f00*/  IMAD.MOV R36, RZ, RZ, -R36 ;  /* 0x000000ffff247224 */ /* 0x000fe400078e0a24 */
[----:B------:R-:W-:Y:S02]  /*2f10*/  IMAD.MOV R38, RZ, RZ, -R38 ;  /* 0x000000ffff267224 */ /* 0x000fe400078e0a26 */
[C---:B------:R-:W-:Y:S02]  /*2f20*/  IMAD R93, R4.reuse, R36, R93 ;  /* 0x00000024045d7224 */ /* 0x040fe400078e025d */
[----:B------:R-:W-:-:S02]  /*2f30*/  IMAD R95, R4, R38, R95 ;  /* 0x00000026045f7224 */ /* 0x000fc400078e025f */
[--C-:B------:R-:W-:Y:S01]  /*2f40*/  @!P1 IMAD.IADD R89, R89, 0x1, -R4.reuse ;  /* 0x0000000159599824 */ /* 0x100fe200078e0a04 */
[----:B------:R-:W-:Y:S01]  /*2f50*/  ISETP.GT.U32.AND P1, PT, R4, R93, PT ;  /* 0x0000005d0400720c */ /* 0x000fe20003f24070 */
[----:B------:R-:W-:Y:S02]  /*2f60*/  VIADD R58, R20, 0x6e ;  /* 0x0000006e143a7836 */ /* 0x000fe40000000000 */
[--C-:B------:R-:W-:Y:S01]  /*2f70*/  @!P3 IMAD.IADD R91, R91, 0x1, -R4.reuse ;  /* 0x000000015b5bb824 */ /* 0x100fe200078e0a04 */
[----:B------:R-:W-:Y:S01]  /*2f80*/  ISETP.GT.U32.AND P3, PT, R4, R95, PT ;  /* 0x0000005f0400720c */ /* 0x000fe20003f64070 */
[----:B------:R-:W-:Y:S01]  /*2f90*/  VIADD R42, R20, 0x7e ;  /* 0x0000007e142a7836 */ /* 0x000fe20000000000 */
[----:B------:R-:W-:Y:S01]  /*2fa0*/  IABS R79, R58 ;  /* 0x0000003a004f7213 */ /* 0x000fe20000000000 */
[----:B------:R-:W-:Y:S01]  /*2fb0*/  @!P6 IMAD.IADD R39, R39, 0x1, -R4 ;  /* 0x000000012727e824 */ /* 0x000fe200078e0a04 */
[----:B------:R-:W-:Y:S01]  /*2fc0*/  ISETP.GE.AND P6, PT, R40, RZ, PT ;  /* 0x000000ff2800720c */ /* 0x000fe20003fc6270 */
[----:B------:R-:W-:Y:S01]  /*2fd0*/  IMAD.SHL.U32 R36, R3, 0x10, RZ ;  /* 0x0000001003247824 */ /* 0x000fe200078e00ff */
[----:B------:R-:W-:Y:S01]  /*2fe0*/  IABS R101, R42 ;  /* 0x0000002a00657213 */ /* 0x000fe20000000000 */
[----:B------:R-:W-:-:S03]  /*2ff0*/  IMAD.HI.U32 R40, R2, R97, RZ ;  /* 0x0000006102287227 */ /* 0x000fc600078e00ff */
[----:B------:R-:W-:Y:S01]  /*3000*/  LOP3.LUT R38, R36, 0x70, RZ, 0xc0, !PT ;  /* 0x0000007024267812 */ /* 0x000fe200078ec0ff */
[----:B------:R-:W-:-:S04]  /*3010*/  IMAD.HI.U32 R20, R2, R79, RZ ;  /* 0x0000004f02147227 */ /* 0x000fc800078e00ff */
[----:B------:R-:W-:Y:S02]  /*3020*/  IMAD.MOV R40, RZ, RZ, -R40 ;  /* 0x000000ffff287224 */ /* 0x000fe400078e0a28 */
[----:B------:R-:W-:-:S04]  /*3030*/  IMAD.HI.U32 R36, R2, R99, RZ ;  /* 0x0000006302247227 */ /* 0x000fc800078e00ff */
[----:B------:R-:W-:-:S04]  /*3040*/  IMAD.HI.U32 R2, R2, R101, RZ ;  /* 0x0000006502027227 */ /* 0x000fc800078e00ff */
[--C-:B------:R-:W-:Y:S01]  /*3050*/  @!P1 IMAD.IADD R93, R93, 0x1, -R4.reuse ;  /* 0x000000015d5d9824 */ /* 0x100fe200078e0a04 */
[C---:B------:R-:W-:Y:S01]  /*3060*/  ISETP.GT.U32.AND P1, PT, R4.reuse, R37, PT ;  /* 0x000000250400720c */ /* 0x040fe20003f24070 */
[----:B------:R-:W-:Y:S01]  /*3070*/  @!P3 IMAD.IADD R95, R95, 0x1, -R4 ;  /* 0x000000015f5fb824 */ /* 0x000fe200078e0a04 */
[C---:B------:R-:W-:Y:S01]  /*3080*/  ISETP.GT.U32.AND P3, PT, R4.reuse, R89, PT ;  /* 0x000000590400720c */ /* 0x040fe20003f64070 */
[----:B------:R-:W-:Y:S02]  /*3090*/  IMAD.MOV R20, RZ, RZ, -R20 ;  /* 0x000000ffff147224 */ /* 0x000fe400078e0a14 */
[----:B------:R-:W-:Y:S02]  /*30a0*/  IMAD R97, R4, R40, R97 ;  /* 0x0000002804617224 */ /* 0x000fe400078e0261 */
[----:B------:R-:W-:Y:S02]  /*30b0*/  IMAD.MOV R40, RZ, RZ, -R2 ;  /* 0x000000ffff287224 */ /* 0x000fe400078e0a02 */
[----:B------:R-:W-:-:S02]  /*30c0*/  IMAD R2, R35, 0x80, R38 ;  /* 0x0000008023027824 */ /* 0x000fc400078e0226 */
[----:B--2---:R-:W-:Y:S01]  /*30d0*/  VIADD R0, R35, UR4 ;  /* 0x0000000423007c36 */ /* 0x004fe20008000000 */
[----:B------:R-:W-:Y:S01]  /*30e0*/  ULDC.64 UR4, c[0x0][0x210] ;  /* 0x0000840000047ab9 */ /* 0x000fe20000000a00 */
[C---:B------:R-:W-:Y:S01]  /*30f0*/  IMAD R35, R4.reuse, R20, R79 ;  /* 0x0000001404237224 */ /* 0x040fe200078e024f */
[----:B------:R-:W-:Y:S01]  /*3100*/  STL [R1+0x2e0], R2 ;  /* 0x0002e00201007387 */ /* 0x000fe20000100800 */
[----:B------:R-:W-:Y:S01]  /*3110*/  IMAD.MOV R36, RZ, RZ, -R36 ;  /* 0x000000ffff247224 */ /* 0x000fe200078e0a24 */
[----:B------:R-:W-:Y:S01]  /*3120*/  IABS R60, R0 ;  /* 0x00000000003c7213 */ /* 0x000fe20000000000 */
[----:B------:R-:W-:Y:S01]  /*3130*/  IMAD.MOV.U32 R79, RZ, RZ, R39 ;  /* 0x000000ffff4f7224 */ /* 0x000fe200078e0027 */
[----:B------:R-:W-:Y:S01]  /*3140*/  STL [R1+0x26c], R0 ;  /* 0x00026c0001007387 */ /* 0x000fe20000100800 */
[C---:B------:R-:W-:Y:S02]  /*3150*/  IMAD R99, R4.reuse, R36, R99 ;  /* 0x0000002404637224 */ /* 0x040fe400078e0263 */
[----:B------:R-:W-:Y:S01]  /*3160*/  @!P0 IMAD.MOV R79, RZ, RZ, -R79 ;  /* 0x000000ffff4f8224 */ /* 0x000fe200078e0a4f */
[C---:B------:R-:W-:Y:S01]  /*3170*/  ISETP.GT.U32.AND P0, PT, R4.reuse, R93, PT ;  /* 0x0000005d0400720c */ /* 0x040fe20003f04070 */
[----:B------:R-:W-:Y:S01]  /*3180*/  @!P4 IMAD.MOV R75, RZ, RZ, -R75 ;  /* 0x000000ffff4bc224 */ /* 0x000fe200078e0a4b */
[C---:B------:R-:W-:Y:S01]  /*3190*/  ISETP.GT.U32.AND P4, PT, R4.reuse, R91, PT ;  /* 0x0000005b0400720c */ /* 0x040fe20003f84070 */
[--C-:B------:R-:W-:Y:S01]  /*31a0*/  @!P1 IMAD.IADD R37, R37, 0x1, -R4.reuse ;  /* 0x0000000125259824 */ /* 0x100fe200078e0a04 */
[----:B------:R1:W-:Y:S01]  /*31b0*/  STL [R1+0x2b0], R0 ;  /* 0x0002b00001007387 */ /* 0x0003e20000100800 */
[----:B------:R-:W-:Y:S01]  /*31c0*/  @!P3 IMAD.IADD R89, R89, 0x1, -R4 ;  /* 0x000000015959b824 */ /* 0x000fe200078e0a04 */
[C---:B------:R-:W-:Y:S01]  /*31d0*/  ISETP.GT.U32.AND P3, PT, R4.reuse, R99, PT ;  /* 0x000000630400720c */ /* 0x040fe20003f64070 */
[----:B------:R-:W-:Y:S01]  /*31e0*/  IMAD.MOV.U32 R81, RZ, RZ, R41 ;  /* 0x000000ffff517224 */ /* 0x000fe200078e0029 */
[----:B------:R-:W-:Y:S01]  /*31f0*/  ISETP.GT.U32.AND P1, PT, R4, R37, PT ;  /* 0x000000250400720c */ /* 0x000fe20003f24070 */
[----:B------:R-:W-:-:S04]  /*3200*/  IMAD.HI.U32 R7, R7, R60, RZ ;  /* 0x0000003c07077227 */ /* 0x000fc800078e00ff */
[----:B------:R-:W-:Y:S01]  /*3210*/  @!P5 IMAD.MOV R77, RZ, RZ, -R77 ;  /* 0x000000ffff4dd224 */ /* 0x000fe200078e0a4d */
[C---:B------:R-:W-:Y:S01]  /*3220*/  ISETP.GT.U32.AND P5, PT, R4.reuse, R95, PT ;  /* 0x0000005f0400720c */ /* 0x040fe20003fa4070 */
[----:B------:R-:W-:Y:S01]  /*3230*/  @!P2 IMAD.MOV R81, RZ, RZ, -R81 ;  /* 0x000000ffff51a224 */ /* 0x000fe200078e0a51 */
[C---:B------:R-:W-:Y:S01]  /*3240*/  ISETP.GT.U32.AND P2, PT, R4.reuse, R97, PT ;  /* 0x000000610400720c */ /* 0x040fe20003f44070 */
[----:B------:R-:W-:Y:S02]  /*3250*/  IMAD.MOV R7, RZ, RZ, -R7 ;  /* 0x000000ffff077224 */ /* 0x000fe400078e0a07 */
[C---:B------:R-:W-:Y:S02]  /*3260*/  IMAD R101, R4.reuse, R40, R101 ;  /* 0x0000002804657224 */ /* 0x040fe400078e0265 */
[----:B------:R-:W-:Y:S01]  /*3270*/  @!P0 IMAD.IADD R93, R93, 0x1, -R4 ;  /* 0x000000015d5d8824 */ /* 0x000fe200078e0a04 */
[----:B------:R-:W-:Y:S01]  /*3280*/  ISETP.GT.U32.AND P0, PT, R4, R35, PT ;  /* 0x000000230400720c */ /* 0x000fe20003f04070 */
[----:B------:R-:W-:-:S02]  /*3290*/  IMAD R60, R5, R7, R60 ;  /* 0x00000007053c7224 */ /* 0x000fc400078e023c */
[--C-:B------:R-:W-:Y:S01]  /*32a0*/  @!P4 IMAD.IADD R91, R91, 0x1, -R4.reuse ;  /* 0x000000015b5bc824 */ /* 0x100fe200078e0a04 */
[----:B------:R-:W-:Y:S01]  /*32b0*/  ISETP.GT.U32.AND P4, PT, R4, R101, PT ;  /* 0x000000650400720c */ /* 0x000fe20003f84070 */
[--C-:B------:R-:W-:Y:S01]  /*32c0*/  @!P3 IMAD.IADD R99, R99, 0x1, -R4.reuse ;  /* 0x000000016363b824 */ /* 0x100fe200078e0a04 */
[----:B------:R-:W-:Y:S01]  /*32d0*/  ISETP.GT.U32.AND P3, PT, R5, R60, PT ;  /* 0x0000003c0500720c */ /* 0x000fe20003f64070 */
[--C-:B------:R-:W-:Y:S01]  /*32e0*/  @!P5 IMAD.IADD R95, R95, 0x1, -R4.reuse ;  /* 0x000000015f5fd824 */ /* 0x100fe200078e0a04 */
[----:B------:R-:W-:Y:S01]  /*32f0*/  ISETP.GE.AND P5, PT, R62, RZ, PT ;  /* 0x000000ff3e00720c */ /* 0x000fe20003fa6270 */
[--C-:B------:R-:W-:Y:S01]  /*3300*/  @!P1 IMAD.IADD R37, R37, 0x1, -R4.reuse ;  /* 0x0000000125259824 */ /* 0x100fe200078e0a04 */
[----:B------:R-:W-:Y:S01]  /*3310*/  ISETP.GE.AND P1, PT, R64, RZ, PT ;  /* 0x000000ff4000720c */ /* 0x000fe20003f26270 */
[--C-:B------:R-:W-:Y:S01]  /*3320*/  @!P2 IMAD.IADD R97, R97, 0x1, -R4.reuse ;  /* 0x000000016161a824 */ /* 0x100fe200078e0a04 */
[----:B------:R-:W-:Y:S01]  /*3330*/  ISETP.GE.AND P2, PT, R6, RZ, PT ;  /* 0x000000ff0600720c */ /* 0x000fe20003f46270 */
[--C-:B------:R-:W-:Y:S01]  /*3340*/  @!P0 IMAD.IADD R35, R35, 0x1, -R4.reuse ;  /* 0x0000000123238824 */ /* 0x100fe200078e0a04 */
[----:B------:R-:W2:Y:S01]  /*3350*/  LDC.64 R6, c[0x0][0x238] ;  /* 0x00008e00ff067b82 */ /* 0x000ea20000000a00 */
[----:B------:R-:W-:Y:S01]  /*3360*/  IMAD.MOV.U32 R87, RZ, RZ, R85 ;  /* 0x000000ffff577224 */ /* 0x000fe200078e0055 */
[----:B------:R-:W-:Y:S01]  /*3370*/  ISETP.GT.U32.AND P0, PT, R4, R97, PT ;  /* 0x000000610400720c */ /* 0x000fe20003f04070 */
[--C-:B------:R-:W-:Y:S01]  /*3380*/  @!P4 IMAD.IADD R101, R101, 0x1, -R4.reuse ;  /* 0x000000016565c824 */ /* 0x100fe200078e0a04 */
[----:B------:R-:W-:Y:S01]  /*3390*/  LOP3.LUT R62, RZ, R153, RZ, 0x33, !PT ;  /* 0x00000099ff3e7212 */ /* 0x000fe200078e33ff */
[----:B------:R-:W-:Y:S01]  /*33a0*/  @!P3 IMAD.IADD R60, R60, 0x1, -R5 ;  /* 0x000000013c3cb824 */ /* 0x000fe200078e0a05 */
[----:B------:R-:W-:Y:S01]  /*33b0*/  ISETP.GE.AND P4, PT, R66, RZ, PT ;  /* 0x000000ff4200720c */ /* 0x000fe20003f86270 */
[----:B------:R-:W-:Y:S01]  /*33c0*/  @!P6 IMAD.MOV R83, RZ, RZ, -R83 ;  /* 0x000000ffff53e224 */ /* 0x000fe200078e0a53 */
[C---:B------:R-:W-:Y:S01]  /*33d0*/  ISETP.GT.U32.AND P6, PT, R4.reuse, R101, PT ;  /* 0x000000650400720c */ /* 0x040fe20003fc4070 */
[----:B------:R-:W-:Y:S01]  /*33e0*/  @!P5 IMAD.MOV R87, RZ, RZ, -R87 ;  /* 0x000000ffff57d224 */ /* 0x000fe200078e0a57 */
[C---:B------:R-:W-:Y:S01]  /*33f0*/  ISETP.GT.U32.AND P5, PT, R4.reuse, R99, PT ;  /* 0x000000630400720c */ /* 0x040fe20003fa4070 */
[----:B------:R-:W-:Y:S01]  /*3400*/  @!P1 IMAD.MOV R89, RZ, RZ, -R89 ;  /* 0x000000ffff599224 */ /* 0x000fe200078e0a59 */
[----:B------:R-:W-:Y:S01]  /*3410*/  ISETP.GT.U32.AND P1, PT, R4, R35, PT ;  /* 0x000000230400720c */ /* 0x000fe20003f24070 */
[----:B------:R-:W-:Y:S01]  /*3420*/  @!P2 IMAD.MOV R37, RZ, RZ, -R37 ;  /* 0x000000ffff25a224 */ /* 0x000fe200078e0a25 */
[----:B------:R-:W-:Y:S01]  /*3430*/  ISETP.GT.U32.AND P3, PT, R5, R60, PT ;  /* 0x0000003c0500720c */ /* 0x000fe20003f64070 */
[----:B------:R-:W-:Y:S01]  /*3440*/  @!P0 IMAD.IADD R97, R97, 0x1, -R4 ;  /* 0x0000000161618824 */ /* 0x000fe200078e0a04 */
[----:B------:R-:W-:-:S02]  /*3450*/  ISETP.GE.AND P2, PT, R72, RZ, PT ;  /* 0x000000ff4800720c */ /* 0x000fc40003f46270 */
[----:B------:R-:W-:Y:S01]  /*3460*/  ISETP.GE.AND P0, PT, R70, RZ, PT ;  /* 0x000000ff4600720c */ /* 0x000fe20003f06270 */
[----:B------:R-:W-:Y:S01]  /*3470*/  @!P4 IMAD.MOV R91, RZ, RZ, -R91 ;  /* 0x000000ffff5bc224 */ /* 0x000fe200078e0a5b */
[----:B------:R-:W-:Y:S01]  /*3480*/  ISETP.GE.AND P4, PT, R68, RZ, PT ;  /* 0x000000ff4400720c */ /* 0x000fe20003f86270 */
[--C-:B------:R-:W-:Y:S01]  /*3490*/  @!P6 IMAD.IADD R101, R101, 0x1, -R4.reuse ;  /* 0x000000016565e824 */ /* 0x100fe200078e0a04 */
[----:B------:R-:W-:Y:S01]  /*34a0*/  ISETP.GE.AND P6, PT, R58, RZ, PT ;  /* 0x000000ff3a00720c */ /* 0x000fe20003fc6270 */
[--C-:B------:R-:W-:Y:S01]  /*34b0*/  @!P5 IMAD.IADD R99, R99, 0x1, -R4.reuse ;  /* 0x000000016363d824 */ /* 0x100fe200078e0a04 */
[----:B------:R-:W-:Y:S01]  /*34c0*/  ISETP.GE.AND P5, PT, R74, RZ, PT ;  /* 0x000000ff4a00720c */ /* 0x000fe20003fa6270 */
[----:B------:R-:W-:Y:S01]  /*34d0*/  @!P1 IMAD.IADD R35, R35, 0x1, -R4 ;  /* 0x0000000123239824 */ /* 0x000fe200078e0a04 */
[----:B------:R-:W-:Y:S01]  /*34e0*/  ISETP.GE.AND P1, PT, R42, RZ, PT ;  /* 0x000000ff2a00720c */ /* 0x000fe20003f26270 */
[----:B------:R-:W-:Y:S01]  /*34f0*/  @!P3 IMAD.IADD R60, R60, 0x1, -R5 ;  /* 0x000000013c3cb824 */ /* 0x000fe200078e0a05 */
[----:B------:R-:W-:Y:S01]  /*3500*/  ISETP.NE.AND P3, PT, R153, RZ, PT ;  /* 0x000000ff9900720c */ /* 0x000fe20003f65270 */
[----:B------:R-:W3:Y:S01]  /*3510*/  LDC.64 R4, c[0x0][0x230] ;  /* 0x00008c00ff047b82 */ /* 0x000ee20000000a00 */
[----:B------:R-:W-:Y:S01]  /*3520*/  @!P2 IMAD.MOV R97, RZ, RZ, -R97 ;  /* 0x000000ffff61a224 */ /* 0x000fe200078e0a61 */
[----:B------:R-:W-:Y:S01]  /*3530*/  ISETP.GE.AND P2, PT, R0, RZ, PT ;  /* 0x000000ff0000720c */ /* 0x000fe20003f46270 */
[----:B------:R-:W-:Y:S01]  /*3540*/  @!P0 IMAD.MOV R95, RZ, RZ, -R95 ;  /* 0x000000ffff5f8224 */ /* 0x000fe200078e0a5f */
[----:B------:R-:W-:Y:S01]  /*3550*/  ISETP.NE.AND P0, PT, R152, RZ, PT ;  /* 0x000000ff9800720c */ /* 0x000fe20003f05270 */
[C---:B--2---:R-:W-:Y:S01]  /*3560*/  IMAD.SHL.U32 R201, R6.reuse, 0x4, RZ ;  /* 0x0000000406c97824 */ /* 0x044fe200078e00ff */
[----:B-1----:R-:W-:Y:S01]  /*3570*/  LOP3.LUT R0, R3, 0x3f, RZ, 0xc0, !PT ;  /* 0x0000003f03007812 */ /* 0x002fe200078ec0ff */
[----:B------:R-:W-:Y:S01]  /*3580*/  IMAD.SHL.U32 R211, R6, 0x2, RZ ;  /* 0x0000000206d37824 */ /* 0x000fe200078e00ff */
[----:B------:R-:W-:Y:S01]  /*3590*/  SEL R37, R62, R37, !P3 ;  /* 0x000000253e257207 */ /* 0x000fe20005800000 */
[----:B------:R-:W-:Y:S01]  /*35a0*/  IMAD R210, R6, 0x3, RZ ;  /* 0x0000000306d27824 */ /* 0x000fe200078e02ff */
[----:B------:R-:W-:Y:S01]  /*35b0*/  SEL R38, R62, R8, !P3 ;  /* 0x000000083e267207 */ /* 0x000fe20005800000 */
[----:B------:R-:W-:Y:S01]  /*35c0*/  IMAD R185, R6, 0xc, RZ ;  /* 0x0000000c06b97824 */ /* 0x000fe200078e02ff */
[----:B------:R-:W-:Y:S01]  /*35d0*/  SEL R39, R62, R9, !P3 ;  /* 0x000000093e277207 */ /* 0x000fe20005800000 */
[----:B------:R-:W-:Y:S01]  /*35e0*/  IMAD R200, R6, 0x5, RZ ;  /* 0x0000000506c87824 */ /* 0x000fe200078e02ff */
[C---:B------:R-:W-:Y:S01]  /*35f0*/  SEL R40, R62.reuse, R10, !P3 ;  /* 0x0000000a3e287207 */ /* 0x040fe20005800000 */
[----:B------:R-:W-:Y:S01]  /*3600*/  @!P2 IMAD.MOV R60, RZ, RZ, -R60 ;  /* 0x000000ffff3ca224 */ /* 0x000fe200078e0a3c */
[----:B------:R-:W-:Y:S01]  /*3610*/  SEL R20, R62, R11, !P3 ;  /* 0x0000000b3e147207 */ /* 0x000fe20005800000 */
[C---:B------:R-:W-:Y:S01]  /*3620*/  IMAD R199, R6.reuse, 0x6, RZ ;  /* 0x0000000606c77824 */ /* 0x040fe200078e02ff */
[----:B------:R-:W-:Y:S01]  /*3630*/  @!P0 LOP3.LUT R60, RZ, R152, RZ, 0x33, !PT ;  /* 0x00000098ff3c8212 */ /* 0x000fe200078e33ff */
[----:B------:R-:W-:Y:S01]  /*3640*/  IMAD R2, R6, 0x18, RZ ;  /* 0x0000001806027824 */ /* 0x000fe200078e02ff */
[----:B------:R-:W-:Y:S01]  /*3650*/  SEL R36, R62, R12, !P3 ;  /* 0x0000000c3e247207 */ /* 0x000fe20005800000 */
[----:B------:R-:W-:Y:S01]  /*3660*/  IMAD R163, R6, 0x14, RZ ;  /* 0x0000001406a37824 */ /* 0x000fe200078e02ff */
[----:B------:R-:W-:Y:S01]  /*3670*/  SEL R41, R62, R15, !P3 ;  /* 0x0000000f3e297207 */ /* 0x000fe20005800000 */
[----:B------:R-:W-:Y:S01]  /*3680*/  IMAD R198, R6, 0x7, RZ ;  /* 0x0000000706c67824 */ /* 0x000fe200078e02ff */
[----:B------:R-:W-:Y:S01]  /*3690*/  SEL R42, R62, R16, !P3 ;  /* 0x000000103e2a7207 */ /* 0x000fe20005800000 */
[----:B---3--:R-:W-:Y:S01]  /*36a0*/  IMAD R213, R60, R5, RZ ;  /* 0x000000053cd57224 */ /* 0x008fe200078e02ff */
[----:B------:R-:W-:Y:S01]  /*36b0*/  SEL R17, R62, R17, !P3 ;  /* 0x000000113e117207 */ /* 0x000fe20005800000 */
[----:B------:R-:W-:Y:S01]  /*36c0*/  VIADD R251, R4, 0x3f ;  /* 0x0000003f04fb7836 */ /* 0x000fe20000000000 */
[----:B------:R-:W-:Y:S01]  /*36d0*/  SEL R18, R62, R18, !P3 ;  /* 0x000000123e127207 */ /* 0x000fe20005800000 */
[----:B------:R-:W-:Y:S01]  /*36e0*/  VIADD R5, R4, 0xfffffffb ;  /* 0xfffffffb04057836 */ /* 0x000fe20000000000 */
[----:B------:R-:W-:Y:S01]  /*36f0*/  SEL R19, R62, R19, !P3 ;  /* 0x000000133e137207 */ /* 0x000fe20005800000 */
[C---:B------:R-:W-:Y:S01]  /*3700*/  IMAD R241, R6.reuse, 0x1c, RZ ;  /* 0x0000001c06f17824 */ /* 0x040fe200078e02ff */
[----:B------:R-:W-:Y:S01]  /*3710*/  STL [R1+0x2e4], R251 ;  /* 0x0002e4fb01007387 */ /* 0x000fe20000100800 */
[----:B------:R-:W-:Y:S01]  /*3720*/  IMAD.SHL.U32 R197, R6, 0x8, RZ ;  /* 0x0000000806c57824 */ /* 0x000fe200078e00ff */
[----:B------:R-:W-:Y:S01]  /*3730*/  SEL R21, R62, R21, !P3 ;  /* 0x000000153e157207 */ /* 0x000fe20005800000 */
[C---:B------:R-:W-:Y:S01]  /*3740*/  IMAD R196, R6.reuse, 0x9, RZ ;  /* 0x0000000906c47824 */ /* 0x040fe200078e02ff */
[----:B------:R-:W-:Y:S01]  /*3750*/  STL [R1+0x2e8], R5 ;  /* 0x0002e80501007387 */ /* 0x000fe20000100800 */
[----:B------:R-:W-:Y:S01]  /*3760*/  IMAD R219, R6, 0x24, RZ ;  /* 0x0000002406db7824 */ /* 0x000fe200078e02ff */
        /* <DEDUP_REMOVED lines=54> */
[----:B------:R1:W-:Y:S01]  /*3ad0*/  STL [R1+0x174], R2 ;  /* 0x0001740201007387 */ /* 0x0003e20000100800 */
        /* <DEDUP_REMOVED lines=10> */
[C---:B-1----:R-:W-:Y:S01]  /*3b80*/  IMAD R2, R6.reuse, 0x16, RZ ;  /* 0x0000001606027824 */ /* 0x042fe200078e02ff */
        /* <DEDUP_REMOVED lines=35> */
[----:B------:R-:W-:Y:S01]  /*3dc0*/  IMAD R244, R6, 0x3a, RZ ;  /* 0x0000003a06f47824 */ /* 0x000fe200078e02ff */
[----:B------:R-:W-:Y:S01]  /*3dd0*/  STL [R1+0x16c], R219 ;  /* 0x00016cdb01007387 */ /* 0x000fe20000100800 */
[----:B------:R-:W-:Y:S01]  /*3de0*/  IMAD R252, R0, R7, RZ ;  /* 0x0000000700fc7224 */ /* 0x000fe200078e02ff */
[----:B------:R-:W-:Y:S01]  /*3df0*/  SEL R12, R62, R55, !P3 ;  /* 0x000000373e0c7207 */ /* 0x000fe20005800000 */
[C---:B------:R-:W-:Y:S01]  /*3e00*/  IMAD R243, R6.reuse, 0x3b, RZ ;  /* 0x0000003b06f37824 */ /* 0x040fe200078e02ff */
[----:B------:R2:W-:Y:S01]  /*3e10*/  STL [R1+0x31c], R219 ;  /* 0x00031cdb01007387 */ /* 0x0005e20000100800 */
[----:B------:R-:W-:Y:S01]  /*3e20*/  IMAD R0, R6, 0x3d, RZ ;  /* 0x0000003d06007824 */ /* 0x000fe200078e02ff */
[C---:B------:R-:W-:Y:S01]  /*3e30*/  SEL R47, R62.reuse, R57, !P3 ;  /* 0x000000393e2f7207 */ /* 0x040fe20005800000 */
[----:B------:R-:W-:Y:S01]  /*3e40*/  IMAD.MOV.U32 R85, RZ, RZ, R35 ;  /* 0x000000ffff557224 */ /* 0x000fe200078e0023 */
[----:B------:R-:W-:Y:S01]  /*3e50*/  STL [R1+0x228], R195 ;  /* 0x000228c301007387 */ /* 0x000fe20000100800 */
[C---:B------:R-:W-:Y:S01]  /*3e60*/  SEL R35, R62.reuse, R13, !P3 ;  /* 0x0000000d3e237207 */ /* 0x040fe20005800000 */
[----:B-1----:R-:W-:Y:S01]  /*3e70*/  IMAD R196, R43, UR7, RZ ;  /* 0x000000072bc47c24 */ /* 0x002fe2000f8e02ff */
[----:B------:R-:W-:Y:S01]  /*3e80*/  SEL R55, R62, R59, !P3 ;  /* 0x0000003b3e377207 */ /* 0x000fe20005800000 */
[----:B------:R1:W-:Y:S01]  /*3e90*/  STL [R1+0x320], R195 ;  /* 0x000320c301007387 */ /* 0x0003e20000100800 */
[----:B------:R-:W-:Y:S01]  /*3ea0*/  IMAD R197, R44, UR7, RZ ;  /* 0x000000072cc57c24 */ /* 0x000fe2000f8e02ff */
[----:B------:R-:W-:Y:S01]  /*3eb0*/  SEL R57, R62, R61, !P3 ;  /* 0x0000003d3e397207 */ /* 0x000fe20005800000 */
[----:B--2---:R-:W-:Y:S01]  /*3ec0*/  IMAD R219, R34, UR7, RZ ;  /* 0x0000000722db7c24 */ /* 0x004fe2000f8e02ff */
[----:B------:R-:W-:Y:S01]  /*3ed0*/  STL [R1+0x224], R194 ;  /* 0x000224c201007387 */ /* 0x000fe20000100800 */
[----:B------:R-:W-:Y:S01]  /*3ee0*/  IMAD R241, R45, UR7, RZ ;  /* 0x000000072df17c24 */ /* 0x000fe2000f8e02ff */
[----:B------:R-:W-:Y:S01]  /*3ef0*/  SEL R53, R62, R63, !P3 ;  /* 0x0000003f3e357207 */ /* 0x000fe20005800000 */
[----:B------:R-:W-:Y:S01]  /*3f00*/  IMAD R198, R46, UR7, RZ ;  /* 0x000000072ec67c24 */ /* 0x000fe2000f8e02ff */
[----:B------:R2:W-:Y:S01]  /*3f10*/  STL [R1+0x324], R194 ;  /* 0x000324c201007387 */ /* 0x0005e20000100800 */
[----:B------:R-:W-:Y:S01]  /*3f20*/  IMAD R163, R48, UR7, RZ ;  /* 0x0000000730a37c24 */ /* 0x000fe2000f8e02ff */
[C---:B------:R-:W-:Y:S01]  /*3f30*/  SEL R58, R62.reuse, R65, !P3 ;  /* 0x000000413e3a7207 */ /* 0x040fe20005800000 */
[----:B-1----:R-:W-:Y:S01]  /*3f40*/  IMAD R195, R33, UR7, RZ ;  /* 0x0000000721c37c24 */ /* 0x002fe2000f8e02ff */
[----:B------:R-:W-:Y:S01]  /*3f50*/  STL [R1+0x168], R203 ;  /* 0x000168cb01007387 */ /* 0x000fe20000100800 */
[----:B------:R-:W-:Y:S01]  /*3f60*/  IMAD R199, R49, UR7, RZ ;  /* 0x0000000731c77c24 */ /* 0x000fe2000f8e02ff */
[----:B------:R-:W-:Y:S01]  /*3f70*/  SEL R54, R62, R67, !P3 ;  /* 0x000000433e367207 */ /* 0x000fe20005800000 */
[----:B------:R-:W-:Y:S01]  /*3f80*/  IMAD R200, R50, UR7, RZ ;  /* 0x0000000732c87c24 */ /* 0x000fe2000f8e02ff */
[----:B------:R1:W-:Y:S01]  /*3f90*/  STL [R1+0x328], R203 ;  /* 0x000328cb01007387 */ /* 0x0003e20000100800 */
[----:B------:R-:W-:Y:S01]  /*3fa0*/  IMAD R185, R51, UR7, RZ ;  /* 0x0000000733b97c24 */ /* 0x000fe2000f8e02ff */
[----:B------:R-:W-:Y:S01]  /*3fb0*/  SEL R71, R62, R71, !P3 ;  /* 0x000000473e477207 */ /* 0x000fe20005800000 */
[----:B--2---:R-:W-:Y:S01]  /*3fc0*/  IMAD R194, R32, UR7, RZ ;  /* 0x0000000720c27c24 */ /* 0x004fe2000f8e02ff */
[----:B------:R-:W-:Y:S01]  /*3fd0*/  STL [R1+0x164], R187 ;  /* 0x000164bb01007387 */ /* 0x000fe20000100800 */
[----:B------:R-:W-:Y:S01]  /*3fe0*/  IMAD R210, R52, UR7, RZ ;  /* 0x0000000734d27c24 */ /* 0x000fe2000f8e02ff */
[C---:B------:R-:W-:Y:S01]  /*3ff0*/  SEL R73, R62.reuse, R73, !P3 ;  /* 0x000000493e497207 */ /* 0x040fe20005800000 */
[----:B------:R-:W-:Y:S01]  /*4000*/  IMAD R211, R31, UR7, RZ ;  /* 0x000000071fd37c24 */ /* 0x000fe2000f8e02ff */
[----:B------:R2:W-:Y:S01]  /*4010*/  STL [R1+0x32c], R187 ;  /* 0x00032cbb01007387 */ /* 0x0005e20000100800 */
[----:B------:R-:W-:Y:S01]  /*4020*/  IMAD R201, R23, UR7, RZ ;  /* 0x0000000717c97c24 */ /* 0x000fe2000f8e02ff */
[----:B------:R-:W-:Y:S01]  /*4030*/  SEL R75, R62, R75, !P3 ;  /* 0x0000004b3e4b7207 */ /* 0x000fe20005800000 */
[----:B-1----:R-:W-:Y:S01]  /*4040*/  IMAD R203, R30, UR7, RZ ;  /* 0x000000071ecb7c24 */ /* 0x002fe2000f8e02ff */
[----:B------:R-:W-:Y:S01]  /*4050*/  STL [R1+0x220], R184 ;  /* 0x000220b801007387 */ /* 0x000fe20000100800 */
[----:B------:R-:W-:Y:S01]  /*4060*/  IMAD R213, R56, UR7, RZ ;  /* 0x0000000738d57c24 */ /* 0x000fe2000f8e02ff */
[C---:B------:R-:W-:Y:S01]  /*4070*/  SEL R77, R62.reuse, R77, !P3 ;  /* 0x0000004d3e4d7207 */ /* 0x040fe20005800000 */
[----:B------:R-:W-:Y:S01]  /*4080*/  IMAD R5, R47, UR7, RZ ;  /* 0x000000072f057c24 */ /* 0x000fe2000f8e02ff */
[----:B------:R1:W-:Y:S01]  /*4090*/  STL [R1+0x330], R184 ;  /* 0x000330b801007387 */ /* 0x0003e20000100800 */
[----:B------:R-:W-:Y:S01]  /*40a0*/  IMAD R251, R55, UR7, RZ ;  /* 0x0000000737fb7c24 */ /* 0x000fe2000f8e02ff */
[C---:B------:R-:W-:Y:S01]  /*40b0*/  SEL R79, R62.reuse, R79, !P3 ;  /* 0x0000004f3e4f7207 */ /* 0x040fe20005800000 */
[----:B--2---:R-:W-:Y:S01]  /*40c0*/  IMAD R187, R29, UR7, RZ ;  /* 0x000000071dbb7c24 */ /* 0x004fe2000f8e02ff */
[----:B------:R-:W-:Y:S01]  /*40d0*/  STL [R1+0x160], R171 ;  /* 0x000160ab01007387 */ /* 0x000fe20000100800 */
[----:B------:R-:W-:Y:S01]  /*40e0*/  @!P4 IMAD.MOV R93, RZ, RZ, -R93 ;  /* 0x000000ffff5dc224 */ /* 0x000fe200078e0a5d */
[C---:B------:R-:W-:Y:S01]  /*40f0*/  SEL R81, R62.reuse, R81, !P3 ;  /* 0x000000513e517207 */ /* 0x040fe20005800000 */
[----:B------:R-:W-:Y:S01]  /*4100*/  IMAD R233, R75, UR7, RZ ;  /* 0x000000074be97c24 */ /* 0x000fe2000f8e02ff */
[----:B------:R2:W-:Y:S01]  /*4110*/  STL [R1+0x334], R171 ;  /* 0x000334ab01007387 */ /* 0x0005e20000100800 */
[----:B------:R-:W-:Y:S01]  /*4120*/  SEL R83, R62, R83, !P3 ;  /* 0x000000533e537207 */ /* 0x000fe20005800000 */
[----:B-1----:R-:W-:Y:S01]  /*4130*/  IMAD R184, R28, UR7, RZ ;  /* 0x000000071cb87c24 */ /* 0x002fe2000f8e02ff */
[C---:B------:R-:W-:Y:S01]  /*4140*/  SEL R87, R62.reuse, R87, !P3 ;  /* 0x000000573e577207 */ /* 0x040fe20005800000 */
[----:B------:R-:W-:Y:S01]  /*4150*/  STL [R1+0x21c], R183 ;  /* 0x00021cb701007387 */ /* 0x000fe20000100800 */
[C---:B------:R-:W-:Y:S01]  /*4160*/  SEL R89, R62.reuse, R89, !P3 ;  /* 0x000000593e597207 */ /* 0x040fe20005800000 */
[----:B------:R-:W-:Y:S01]  /*4170*/  IMAD R232, R77, UR7, RZ ;  /* 0x000000074de87c24 */ /* 0x000fe2000f8e02ff */
[C---:B------:R-:W-:Y:S01]  /*4180*/  SEL R91, R62.reuse, R91, !P3 ;  /* 0x0000005b3e5b7207 */ /* 0x040fe20005800000 */
[----:B------:R1:W-:Y:S01]  /*4190*/  STL [R1+0x338], R183 ;  /* 0x000338b701007387 */ /* 0x0003e20000100800 */
[----:B------:R-:W-:Y:S01]  /*41a0*/  @!P5 IMAD.MOV R99, RZ, RZ, -R99 ;  /* 0x000000ffff63d224 */ /* 0x000fe200078e0a63 */
[C---:B------:R-:W-:Y:S01]  /*41b0*/  SEL R93, R62.reuse, R93, !P3 ;  /* 0x0000005d3e5d7207 */ /* 0x040fe20005800000 */
        /* <DEDUP_REMOVED lines=14> */
[C---:B------:R-:W-:Y:S01]  /*42a0*/  SEL R99, R62.reuse, R99, !P3 ;  /* 0x000000633e637207 */ /* 0x040fe20005800000 */
[----:B--2---:R-:W-:Y:S01]  /*42b0*/  IMAD R155, R25, UR7, RZ ;  /* 0x00000007199b7c24 */ /* 0x004fe2000f8e02ff */
[----:B------:R-:W-:Y:S01]  /*42c0*/  SEL R13, R62, R69, !P3 ;  /* 0x000000453e0d7207 */ /* 0x000fe20005800000 */
[----:B------:R-:W-:Y:S01]  /*42d0*/  STL [R1+0x158], R246 ;  /* 0x000158f601007387 */ /* 0x000fe20000100800 */
[----:B------:R-:W-:-:S02]  /*42e0*/  IMAD R226, R91, UR7, RZ ;  /* 0x000000075be27c24 */ /* 0x000fc4000f8e02ff */
[----:B------:R-:W-:Y:S01]  /*42f0*/  IMAD R217, R93, UR7, RZ ;  /* 0x000000075dd97c24 */ /* 0x000fe2000f8e02ff */
[----:B------:R2:W-:Y:S01]  /*4300*/  STL [R1+0x344], R246 ;  /* 0x000344f601007387 */ /* 0x0005e20000100800 */
[----:B------:R-:W-:Y:S02]  /*4310*/  IMAD R216, R95, UR7, RZ ;  /* 0x000000075fd87c24 */ /* 0x000fe4000f8e02ff */
[----:B-1----:R-:W-:Y:S01]  /*4320*/  IMAD R181, R24, UR7, RZ ;  /* 0x0000000718b57c24 */ /* 0x002fe2000f8e02ff */
[----:B------:R1:W-:Y:S01]  /*4330*/  STL [R1+0x348], R182 ;  /* 0x000348b601007387 */ /* 0x0003e20000100800 */
[----:B------:R-:W-:Y:S02]  /*4340*/  IMAD R215, R97, UR7, RZ ;  /* 0x0000000761d77c24 */ /* 0x000fe4000f8e02ff */
[----:B------:R-:W-:Y:S01]  /*4350*/  IMAD R214, R99, UR7, RZ ;  /* 0x0000000763d67c24 */ /* 0x000fe2000f8e02ff */
[----:B------:R-:W-:Y:S01]  /*4360*/  STL [R1+0x214], R179 ;  /* 0x000214b301007387 */ /* 0x000fe20000100800 */
[----:B------:R-:W-:-:S02]  /*4370*/  IMAD R9, R9, UR7, RZ ;  /* 0x0000000709097c24 */ /* 0x000fc4000f8e02ff */
[----:B--2---:R-:W-:Y:S01]  /*4380*/  IMAD R246, R22, UR7, RZ ;  /* 0x0000000716f67c24 */ /* 0x004fe2000f8e02ff */
[----:B------:R2:W-:Y:S01]  /*4390*/  STL [R1+0x34c], R179 ;  /* 0x00034cb301007387 */ /* 0x0005e20000100800 */
[----:B------:R-:W-:Y:S02]  /*43a0*/  VIADD R16, R4, 0xffffffff ;  /* 0xffffffff04107836 */ /* 0x000fe40000000000 */
[----:B-1----:R-:W-:Y:S01]  /*43b0*/  IMAD R182, R21, UR7, RZ ;  /* 0x0000000715b67c24 */ /* 0x002fe2000f8e02ff */
[----:B------:R-:W-:Y:S01]  /*43c0*/  STL [R1+0x154], R242 ;  /* 0x000154f201007387 */ /* 0x000fe20000100800 */
[----:B------:R-:W-:Y:S01]  /*43d0*/  IMAD R21, R57, UR7, RZ ;  /* 0x0000000739157c24 */ /* 0x000fe2000f8e02ff */
[----:B------:R-:W-:Y:S01]  /*43e0*/  ISETP.GE.U32.AND P5, PT, R16, 0x7fffffc0, PT ;  /* 0x7fffffc01000780c */ /* 0x000fe20003fa6070 */
[----:B------:R-:W-:Y:S01]  /*43f0*/  @!P1 IMAD.MOV R101, RZ, RZ, -R101 ;  /* 0x000000ffff659224 */ /* 0x000fe200078e0a65 */
[----:B------:R1:W-:Y:S01]  /*4400*/  STL [R1+0x350], R242 ;  /* 0x000350f201007387 */ /* 0x0003e20000100800 */
[----:B------:R-:W-:-:S02]  /*4410*/  @!P6 IMAD.MOV R85, RZ, RZ, -R85 ;  /* 0x000000ffff55e224 */ /* 0x000fc400078e0a55 */
[----:B--2---:R-:W-:Y:S01]  /*4420*/  IMAD R179, R19, UR7, RZ ;  /* 0x0000000713b37c24 */ /* 0x004fe2000f8e02ff */
[----:B------:R-:W-:Y:S01]  /*4430*/  STL [R1+0x210], R169 ;  /* 0x000210a901007387 */ /* 0x000fe20000100800 */
[----:B------:R-:W-:Y:S01]  /*4440*/  IMAD R19, R54, UR7, RZ ;  /* 0x0000000736137c24 */ /* 0x000fe2000f8e02ff */
[----:B------:R-:W-:Y:S01]  /*4450*/  SEL R14, R62, R85, !P3 ;  /* 0x000000553e0e7207 */ /* 0x000fe20005800000 */
[----:B------:R-:W-:Y:S01]  /*4460*/  VIADD R59, R4, 0xfffffffe ;  /* 0xfffffffe043b7836 */ /* 0x000fe20000000000 */
[----:B------:R2:W-:Y:S01]  /*4470*/  STL [R1+0x354], R169 ;  /* 0x000354a901007387 */ /* 0x0005e20000100800 */
[----:B------:R-:W-:Y:S01]  /*4480*/  SEL R15, R62, R101, !P3 ;  /* 0x000000653e0f7207 */ /* 0x000fe20005800000 */
[----:B-1----:R-:W-:Y:S02]  /*4490*/  IMAD R242, R18, UR7, RZ ;  /* 0x0000000712f27c24 */ /* 0x002fe4000f8e02ff */
[----:B------:R1:W-:Y:S01]  /*44a0*/  STL [R1+0x360], R180 ;  /* 0x000360b401007387 */ /* 0x0003e20000100800 */
[C---:B------:R-:W-:Y:S01]  /*44b0*/  VIADD R61, R4.reuse, 0xfffffffd ;  /* 0xfffffffd043d7836 */ /* 0x040fe20000000000 */
[----:B------:R-:W-:Y:S01]  /*44c0*/  ISETP.GE.U32.AND P6, PT, R59, 0x7fffffbf, PT ;  /* 0x7fffffbf3b00780c */ /* 0x000fe20003fc6070 */
[----:B------:R-:W-:Y:S01]  /*44d0*/  VIADD R62, R4, 0xfffffffc ;  /* 0xfffffffc043e7836 */ /* 0x000fe20000000000 */
[----:B------:R3:W-:Y:S01]  /*44e0*/  STL [R1+0x364], R178 ;  /* 0x000364b201007387 */ /* 0x0007e20000100800 */
[----:B------:R-:W-:Y:S01]  /*44f0*/  IMAD R10, R10, UR7, RZ ;  /* 0x000000070a0a7c24 */ /* 0x000fe2000f8e02ff */
[----:B------:R-:W-:Y:S01]  /*4500*/  ISETP.GE.U32.AND P0, PT, R61, 0x7fffffbe, PT ;  /* 0x7fffffbe3d00780c */ /* 0x000fe20003f06070 */
[----:B--2---:R-:W-:Y:S01]  /*4510*/  IMAD R169, R17, UR7, RZ ;  /* 0x0000000711a97c24 */ /* 0x004fe2000f8e02ff */
[----:B------:R-:W-:Y:S01]  /*4520*/  STL [R1+0x20c], R167 ;  /* 0x00020ca701007387 */ /* 0x000fe20000100800 */
[----:B------:R-:W-:Y:S01]  /*4530*/  IMAD R17, R71, UR7, RZ ;  /* 0x0000000747117c24 */ /* 0x000fe2000f8e02ff */
[----:B------:R-:W-:Y:S01]  /*4540*/  ISETP.GE.U32.AND P4, PT, R62, 0x7fffffbd, PT ;  /* 0x7fffffbd3e00780c */ /* 0x000fe20003f86070 */
[----:B-1----:R-:W-:Y:S01]  /*4550*/  IMAD R180, R42, UR7, RZ ;  /* 0x000000072ab47c24 */ /* 0x002fe2000f8e02ff */
[----:B------:R1:W-:Y:S01]  /*4560*/  STL [R1+0x368], R168 ;  /* 0x000368a801007387 */ /* 0x0003e20000100800 */
[----:B------:R-:W-:-:S02]  /*4570*/  IMAD R11, R11, UR7, RZ ;  /* 0x000000070b0b7c24 */ /* 0x000fc4000f8e02ff */
[----:B---3--:R-:W-:Y:S01]  /*4580*/  IMAD R178, R41, UR7, RZ ;  /* 0x0000000729b27c24 */ /* 0x008fe2000f8e02ff */
[----:B------:R-:W-:Y:S01]  /*4590*/  STL [R1+0x208], R165 ;  /* 0x000208a501007387 */ /* 0x000fe20000100800 */
[C---:B------:R-:W-:Y:S02]  /*45a0*/  IMAD R150, R6.reuse, 0x64, RZ ;  /* 0x0000006406967824 */ /* 0x040fe400078e02ff */
[C---:B------:R-:W-:Y:S01]  /*45b0*/  IMAD R146, R6.reuse, 0x6c, RZ ;  /* 0x0000006c06927824 */ /* 0x040fe200078e02ff */
[----:B------:R2:W-:Y:S01]  /*45c0*/  STL [R1+0x36c], R165 ;  /* 0x00036ca501007387 */ /* 0x0005e20000100800 */
[----:B------:R-:W-:Y:S02]  /*45d0*/  IMAD R136, R6, 0x70, RZ ;  /* 0x0000007006887824 */ /* 0x000fe400078e02ff */
[----:B-1----:R-:W-:Y:S01]  /*45e0*/  IMAD R168, R8, UR7, RZ ;  /* 0x0000000708a87c24 */ /* 0x002fe2000f8e02ff */
[----:B------:R-:W-:Y:S01]  /*45f0*/  STL.64 [R1+0x358], R166 ;  /* 0x000358a601007387 */ /* 0x000fe20000100a00 */
[----:B------:R-:W-:-:S02]  /*4600*/  IMAD R8, R12, UR7, RZ ;  /* 0x000000070c087c24 */ /* 0x000fc4000f8e02ff */
[C---:B------:R-:W-:Y:S01]  /*4610*/  IMAD R120, R6.reuse, 0x78, RZ ;  /* 0x0000007806787824 */ /* 0x040fe200078e02ff */
[----:B------:R1:W-:Y:S01]  /*4620*/  STL [R1+0x370], R164 ;  /* 0x000370a401007387 */ /* 0x0003e20000100800 */
[C---:B------:R-:W-:Y:S02]  /*4630*/  IMAD R148, R6.reuse, 0x68, RZ ;  /* 0x0000006806947824 */ /* 0x040fe400078e02ff */
[----:B--2---:R-:W-:Y:S01]  /*4640*/  IMAD R165, R35, UR7, RZ ;  /* 0x0000000723a57c24 */ /* 0x004fe2000f8e02ff */
[----:B------:R2:W-:Y:S01]  /*4650*/  STL [R1+0x200], R2 ;  /* 0x0002000201007387 */ /* 0x0005e20000100800 */
[C---:B------:R-:W-:Y:S02]  /*4660*/  IMAD R134, R6.reuse, 0x7c, RZ ;  /* 0x0000007c06867824 */ /* 0x040fe400078e02ff */
[C---:B------:R-:W-:Y:S01]  /*4670*/  IMAD R238, R6.reuse, 0x84, RZ ;  /* 0x0000008406ee7824 */ /* 0x040fe200078e02ff */
[----:B------:R-:W-:Y:S01]  /*4680*/  STL [R1+0x204], R153 ;  /* 0x0002049901007387 */ /* 0x000fe20000100800 */
[----:B------:R-:W-:-:S02]  /*4690*/  IMAD R132, R6, 0x74, RZ ;  /* 0x0000007406847824 */ /* 0x000fc400078e02ff */
[----:B-1----:R-:W-:Y:S01]  /*46a0*/  IMAD R164, R36, UR7, RZ ;  /* 0x0000000724a47c24 */ /* 0x002fe2000f8e02ff */
[----:B------:R1:W-:Y:S01]  /*46b0*/  STL [R1+0x374], R153 ;  /* 0x0003749901007387 */ /* 0x0003e20000100800 */
[C---:B------:R-:W-:Y:S02]  /*46c0*/  IMAD R236, R6.reuse, 0x88, RZ ;  /* 0x0000008806ec7824 */ /* 0x040fe400078e02ff */
[C---:B--2---:R-:W-:Y:S01]  /*46d0*/  IMAD R2, R6.reuse, 0x17, RZ ;  /* 0x0000001706027824 */ /* 0x044fe200078e02ff */
[----:B------:R2:W-:Y:S01]  /*46e0*/  STL [R1+0x378], R162 ;  /* 0x000378a201007387 */ /* 0x0005e20000100800 */
[C---:B------:R-:W-:Y:S02]  /*46f0*/  IMAD R224, R6.reuse, 0x90, RZ ;  /* 0x0000009006e07824 */ /* 0x040fe400078e02ff */
[C---:B------:R-:W-:Y:S01]  /*4700*/  IMAD R222, R6.reuse, 0x94, RZ ;  /* 0x0000009406de7824 */ /* 0x040fe200078e02ff */
[----:B------:R3:W-:Y:S01]  /*4710*/  STL [R1+0x1fc], R2 ;  /* 0x0001fc0201007387 */ /* 0x0007e20000100800 */
[----:B------:R-:W-:-:S02]  /*4720*/  IMAD R218, R6, 0x9c, RZ ;  /* 0x0000009c06da7824 */ /* 0x000fc400078e02ff */
[----:B-1----:R-:W-:Y:S01]  /*4730*/  IMAD R153, R20, UR7, RZ ;  /* 0x0000000714997c24 */ /* 0x002fe2000f8e02ff */
[----:B------:R1:W-:Y:S01]  /*4740*/  STL [R1+0x37c], R152 ;  /* 0x00037c9801007387 */ /* 0x0003e20000100800 */
[----:B------:R-:W-:Y:S02]  /*4750*/  IMAD R20, R53, UR7, RZ ;  /* 0x0000000735147c24 */ /* 0x000fe4000f8e02ff */
[----:B--2---:R-:W-:Y:S01]  /*4760*/  IMAD R162, R40, UR7, RZ ;  /* 0x0000000728a27c24 */ /* 0x004fe2000f8e02ff */
[----:B------:R2:W-:Y:S01]  /*4770*/  STL [R1+0x1f8], R3 ;  /* 0x0001f80301007387 */ /* 0x0005e20000100800 */
[C---:B------:R-:W-:Y:S02]  /*4780*/  IMAD R234, R6.reuse, 0x8c, RZ ;  /* 0x0000008c06ea7824 */ /* 0x040fe400078e02ff */
[C---:B---3--:R-:W-:Y:S02]  /*4790*/  IMAD R2, R6.reuse, 0x1a, RZ ;  /* 0x0000001a06027824 */ /* 0x048fe400078e02ff */
[----:B------:R-:W-:-:S02]  /*47a0*/  IMAD R208, R6, 0xa0, RZ ;  /* 0x000000a006d07824 */ /* 0x000fc400078e02ff */
[----:B-1----:R-:W-:Y:S01]  /*47b0*/  IMAD R152, R39, UR7, RZ ;  /* 0x0000000727987c24 */ /* 0x002fe2000f8e02ff */
[----:B------:R1:W-:Y:S01]  /*47c0*/  STL [R1+0x1f4], R2 ;  /* 0x0001f40201007387 */ /* 0x0003e20000100800 */
[----:B------:R-:W-:Y:S02]  /*47d0*/  IMAD R204, R6, 0xa8, RZ ;  /* 0x000000a806cc7824 */ /* 0x000fe400078e02ff */
[----:B--2---:R-:W-:Y:S01]  /*47e0*/  IMAD.SHL.U32 R3, R252, 0x4, RZ ;  /* 0x00000004fc037824 */ /* 0x004fe200078e00ff */
[----:B------:R-:W-:Y:S01]  /*47f0*/  STL [R1+0x1f0], R250 ;  /* 0x0001f0fa01007387 */ /* 0x000fe20000100800 */
[C---:B------:R-:W-:Y:S02]  /*4800*/  IMAD R220, R6.reuse, 0x98, RZ ;  /* 0x0000009806dc7824 */ /* 0x040fe400078e02ff */
[----:B------:R-:W-:Y:S01]  /*4810*/  IMAD R202, R6, 0xac, RZ ;  /* 0x000000ac06ca7824 */ /* 0x000fe200078e02ff */
[----:B------:R2:W-:Y:S01]  /*4820*/  STL [R1+0x380], R250 ;  /* 0x000380fa01007387 */ /* 0x0005e20000100800 */
[----:B------:R-:W-:Y:S01]  /*4830*/  IADD3 R16, P1, R3, UR10, RZ ;  /* 0x0000000a03107c10 */ /* 0x000fe2000ff3e0ff */
[----:B-1----:R-:W-:-:S02]  /*4840*/  IMAD R2, R37, UR7, RZ ;  /* 0x0000000725027c24 */ /* 0x002fc4000f8e02ff */
[----:B------:R-:W-:Y:S01]  /*4850*/  STL [R1+0x1ec], R240 ;  /* 0x0001ecf001007387 */ /* 0x000fe20000100800 */
[----:B------:R-:W-:Y:S01]  /*4860*/  LEA.HI.X.SX32 R4, R252, UR11, 0x2, P1 ;  /* 0x0000000bfc047c11 */ /* 0x000fe200088f16ff */
[C---:B------:R-:W-:Y:S02]  /*4870*/  IMAD R190, R6.reuse, 0xb4, RZ ;  /* 0x000000b406be7824 */ /* 0x040fe400078e02ff */
[----:B------:R-:W-:Y:S01]  /*4880*/  STL [R1+0x1e8], R239 ;  /* 0x0001e8ef01007387 */ /* 0x000fe20000100800 */
[----:B------:R-:W-:Y:S02]  /*4890*/  IMAD R206, R6, 0xa4, RZ ;  /* 0x000000a406ce7824 */ /* 0x000fe400078e02ff */
[----:B--2---:R-:W-:Y:S01]  /*48a0*/  IMAD R250, R38, UR7, RZ ;  /* 0x0000000726fa7c24 */ /* 0x004fe2000f8e02ff */
[----:B------:R-:W-:Y:S01]  /*48b0*/  STL [R1+0x1e4], R237 ;  /* 0x0001e4ed01007387 */ /* 0x000fe20000100800 */
[C---:B------:R-:W-:Y:S02]  /*48c0*/  IMAD R188, R6.reuse, 0xb8, RZ ;  /* 0x000000b806bc7824 */ /* 0x040fe400078e02ff */
[C---:B------:R-:W-:Y:S01]  /*48d0*/  IMAD R176, R6.reuse, 0xc0, RZ ;  /* 0x000000c006b07824 */ /* 0x040fe200078e02ff */
[----:B------:R-:W-:Y:S01]  /*48e0*/  STL [R1+0x1e0], R235 ;  /* 0x0001e0eb01007387 */ /* 0x000fe20000100800 */
[----:B------:R-:W-:-:S02]  /*48f0*/  IMAD R192, R6, 0xb0, RZ ;  /* 0x000000b006c07824 */ /* 0x000fc400078e02ff */
[C---:B------:R-:W-:Y:S01]  /*4900*/  IMAD R174, R6.reuse, 0xc4, RZ ;  /* 0x000000c406ae7824 */ /* 0x040fe200078e02ff */
[----:B------:R-:W-:Y:S01]  /*4910*/  STL [R1+0x1dc], R225 ;  /* 0x0001dce101007387 */ /* 0x000fe20000100800 */
[C---:B------:R-:W-:Y:S02]  /*4920*/  IMAD R170, R6.reuse, 0xcc, RZ ;  /* 0x000000cc06aa7824 */ /* 0x040fe400078e02ff */
[C---:B------:R-:W-:Y:S01]  /*4930*/  IMAD R186, R6.reuse, 0xbc, RZ ;  /* 0x000000bc06ba7824 */ /* 0x040fe200078e02ff */
        /* <DEDUP_REMOVED lines=16> */
[----:B------:R-:W-:-:S03]  /*4a40*/  IMAD R138, R6, 0xec, RZ ;  /* 0x000000ec068a7824 */ /* 0x000fc600078e02ff */
[----:B------:R-:W-:Y:S04]  /*4a50*/  STL [R1+0x1c0], R191 ;  /* 0x0001c0bf01007387 */ /* 0x000fe80000100800 */
        /* <DEDUP_REMOVED lines=9> */
[----:B------:R1:W-:Y:S04]  /*4af0*/  STL [R1+0x2ac], R7 ;  /* 0x0002ac0701007387 */ /* 0x0003e80000100800 */
[----:B------:R-:W-:Y:S04]  /*4b00*/  STL [R1+0x198], R247 ;  /* 0x000198f701007387 */ /* 0x000fe80000100800 */
[----:B------:R-:W-:Y:S01]  /*4b10*/  STL [R1+0x194], R245 ;  /* 0x000194f501007387 */ /* 0x000fe20000100800 */
[----:B-1----:R-:W-:-:S03]  /*4b20*/  IMAD R7, R73, UR7, RZ ;  /* 0x0000000749077c24 */ /* 0x002fc6000f8e02ff */
[----:B------:R-:W-:Y:S04]  /*4b30*/  STL [R1+0x190], R244 ;  /* 0x000190f401007387 */ /* 0x000fe80000100800 */
[----:B------:R-:W-:Y:S04]  /*4b40*/  STL [R1+0x18c], R243 ;  /* 0x00018cf301007387 */ /* 0x000fe80000100800 */
[----:B------:R-:W-:Y:S04]  /*4b50*/  STL [R1+0x188], R0 ;  /* 0x0001880001007387 */ /* 0x000fe80000100800 */
[----:B------:R1:W-:Y:S04]  /*4b60*/  STL [R1+0x268], R2 ;  /* 0x0002680201007387 */ /* 0x0003e80000100800 */
[----:B------:R2:W-:Y:S04]  /*4b70*/  STL [R1+0x264], R250 ;  /* 0x000264fa01007387 */ /* 0x0005e80000100800 */
[----:B------:R-:W-:Y:S01]  /*4b80*/  STL [R1+0x260], R152 ;  /* 0x0002609801007387 */ /* 0x000fe20000100800 */
[----:B-1----:R-:W-:-:S03]  /*4b90*/  IMAD R2, R58, UR7, RZ ;  /* 0x000000073a027c24 */ /* 0x002fc6000f8e02ff */
        /* <DEDUP_REMOVED lines=55> */
[----:B------:R-:W3:Y:S01]  /*4f10*/  LDL R12, [R1+0x268] ;  /* 0x00026800010c7983 */ /* 0x000ee20000100800 */
[----:B------:R-:W-:Y:S01]  /*4f20*/  IMAD R18, R13, UR7, RZ ;  /* 0x000000070d127c24 */ /* 0x000fe2000f8e02ff */
[----:B------:R-:W-:Y:S01]  /*4f30*/  LEA R22, P3, R250, R16, 0x2 ;  /* 0x00000010fa167211 */ /* 0x000fe200078610ff */
[----:B------:R-:W-:Y:S01]  /*4f40*/  IMAD R14, R14, UR7, RZ ;  /* 0x000000070e0e7c24 */ /* 0x000fe2000f8e02ff */
[----:B------:R-:W-:Y:S01]  /*4f50*/  STL [R1+0x108], R10 ;  /* 0x0001080a01007387 */ /* 0x000fe20000100800 */
[----:B------:R-:W-:Y:S01]  /*4f60*/  IMAD R212, R15, UR7, RZ ;  /* 0x000000070fd47c24 */ /* 0x000fe2000f8e02ff */
[----:B------:R-:W-:-:S02]  /*4f70*/  LEA.HI.X.SX32 R23, R250, R4, 0x2, P3 ;  /* 0x00000004fa177211 */ /* 0x000fc400018f16ff */
[----:B------:R-:W-:Y:S04]  /*4f80*/  STL [R1+0xe8], R11 ;  /* 0x0000e80b01007387 */ /* 0x000fe80000100800 */
[----:B------:R-:W-:Y:S04]  /*4f90*/  STL [R1+0xc8], R8 ;  /* 0x0000c80801007387 */ /* 0x000fe80000100800 */
[----:B------:R-:W-:Y:S04]  /*4fa0*/  STL [R1+0xa8], R18 ;  /* 0x0000a81201007387 */ /* 0x000fe80000100800 */
[----:B------:R-:W-:Y:S04]  /*4fb0*/  STL [R1+0x88], R14 ;  /* 0x0000880e01007387 */ /* 0x000fe80000100800 */
[----:B------:R-:W-:Y:S01]  /*4fc0*/  STL [R1+0x68], R212 ;  /* 0x000068d401007387 */ /* 0x000fe20000100800 */
[----:B---3--:R-:W-:-:S04]  /*4fd0*/  LEA R166, P1, R12, R16, 0x2 ;  /* 0x000000100ca67211 */ /* 0x008fc800078210ff */
[----:B------:R-:W-:Y:S02]  /*4fe0*/  LEA.HI.X.SX32 R167, R12, R4, 0x2, P1 ;  /* 0x000000040ca77211 */ /* 0x000fe400008f16ff */
[----:B------:R-:W-:-:S03]  /*4ff0*/  LEA R12, P1, R152, R16, 0x2 ;  /* 0x00000010980c7211 */ /* 0x000fc600078210ff */
[----:B------:R1:W-:Y:S01]  /*5000*/  STL.64 [R1+0x60], R166 ;  /* 0x000060a601007387 */ /* 0x0003e20000100a00 */
[----:B------:R-:W-:-:S03]  /*5010*/  LEA.HI.X.SX32 R13, R152, R4, 0x2, P1 ;  /* 0x00000004980d7211 */ /* 0x000fc600008f16ff */
[----:B--2---:R-:W2:Y:S04]  /*5020*/  LDL.LU R250, [R1+0x380] ;  /* 0x0003800001fa7983 */ /* 0x004ea80000300800 */
[----:B------:R3:W-:Y:S01]  /*5030*/  STL.64 [R1+0x58], R22 ;  /* 0x0000581601007387 */ /* 0x0007e20000100a00 */
[----:B-1----:R-:W-:-:S03]  /*5040*/  LEA R166, P2, R162, R16, 0x2 ;  /* 0x00000010a2a67211 */ /* 0x002fc600078410ff */
[----:B------:R-:W4:Y:S01]  /*5050*/  LDL.LU R152, [R1+0x37c] ;  /* 0x00037c0001987983 */ /* 0x000f220000300800 */
[----:B------:R-:W-:-:S03]  /*5060*/  LEA.HI.X.SX32 R167, R162, R4, 0x2, P2 ;  /* 0x00000004a2a77211 */ /* 0x000fc600010f16ff */
[----:B------:R1:W-:Y:S01]  /*5070*/  STL.64 [R1+0x50], R12 ;  /* 0x0000500c01007387 */ /* 0x0003e20000100a00 */
[----:B---3--:R-:W-:-:S03]  /*5080*/  LEA R22, P3, R153, R16, 0x2 ;  /* 0x0000001099167211 */ /* 0x008fc600078610ff */
[----:B------:R-:W3:Y:S01]  /*5090*/  LDL.LU R162, [R1+0x378] ;  /* 0x0003780001a27983 */ /* 0x000ee20000300800 */
[----:B------:R-:W-:Y:S02]  /*50a0*/  LEA.HI.X.SX32 R23, R153, R4, 0x2, P3 ;  /* 0x0000000499177211 */ /* 0x000fe400018f16ff */
[C---:B-1----:R-:W-:Y:S01]  /*50b0*/  LEA R12, P1, R164.reuse, R16, 0x2 ;  /* 0x00000010a40c7211 */ /* 0x042fe200078210ff */
[----:B------:R1:W-:Y:S03]  /*50c0*/  STL.64 [R1+0x40], R166 ;  /* 0x000040a601007387 */ /* 0x0003e60000100a00 */
[----:B------:R-:W-:Y:S01]  /*50d0*/  LEA.HI.X.SX32 R13, R164, R4, 0x2, P1 ;  /* 0x00000004a40d7211 */ /* 0x000fe200008f16ff */
[----:B------:R-:W2:Y:S04]  /*50e0*/  LDL.LU R153, [R1+0x374] ;  /* 0x0003740001997983 */ /* 0x000ea80000300800 */
[----:B------:R1:W-:Y:S02]  /*50f0*/  STL.64 [R1+0x38], R22 ;  /* 0x0000381601007387 */ /* 0x0003e40000100a00 */
[----:B-1----:R-:W-:-:S02]  /*5100*/  LEA R166, P2, R165, R16, 0x2 ;  /* 0x00000010a5a67211 */ /* 0x002fc400078410ff */
[----:B------:R-:W4:Y:S02]  /*5110*/  LDL.LU R164, [R1+0x370] ;  /* 0x0003700001a47983 */ /* 0x000f240000300800 */
[----:B------:R-:W-:Y:S02]  /*5120*/  LEA.HI.X.SX32 R167, R165, R4, 0x2, P2 ;  /* 0x00000004a5a77211 */ /* 0x000fe400010f16ff */
[----:B------:R1:W-:Y:S01]  /*5130*/  STL.64 [R1+0x30], R12 ;  /* 0x0000300c01007387 */ /* 0x0003e20000100a00 */
[----:B------:R-:W-:-:S03]  /*5140*/  LEA R22, P3, R168, R16, 0x2 ;  /* 0x00000010a8167211 */ /* 0x000fc600078610ff */
        /* <DEDUP_REMOVED lines=14> */
[-C--:B------:R-:W-:Y:S02]  /*5230*/  LEA R86, P3, R182, R16.reuse, 0x2 ;  /* 0x00000010b6567211 */ /* 0x080fe400078610ff */
[CC--:B-1----:R-:W-:Y:S01]  /*5240*/  LEA R12, P1, R242.reuse, R16.reuse, 0x2 ;  /* 0x00000010f20c7211 */ /* 0x0c2fe200078210ff */
[----:B------:R1:W-:Y:S01]  /*5250*/  STL.64 [R1+0x10], R166 ;  /* 0x000010a601007387 */ /* 0x0003e20000100a00 */
[----:B------:R-:W-:Y:S02]  /*5260*/  LEA R112, P2, R179, R16, 0x2 ;  /* 0x00000010b3707211 */ /* 0x000fe400078410ff */
[----:B------:R-:W-:Y:S02]  /*5270*/  LEA.HI.X.SX32 R13, R242, R4, 0x2, P1 ;  /* 0x00000004f20d7211 */ /* 0x000fe400008f16ff */
[----:B------:R-:W-:-:S02]  /*5280*/  LEA R62, P1, R246, R16, 0x2 ;  /* 0x00000010f63e7211 */ /* 0x000fc400078210ff */
[----:B------:R-:W-:Y:S02]  /*5290*/  LEA.HI.X.SX32 R87, R182, R4, 0x2, P3 ;  /* 0x00000004b6577211 */ /* 0x000fe400018f16ff */
[----:B------:R-:W-:Y:S01]  /*52a0*/  LEA R110, P3, R181, R16, 0x2 ;  /* 0x00000010b56e7211 */ /* 0x000fe200078610ff */
[----:B-1----:R-:W4:Y:S01]  /*52b0*/  LDL.LU.64 R166, [R1+0x358] ;  /* 0x0003580001a67983 */ /* 0x002f220000300a00 */
[----:B------:R-:W-:-:S03]  /*52c0*/  LEA.HI.X.SX32 R113, R179, R4, 0x2, P2 ;  /* 0x00000004b3717211 */ /* 0x000fc600010f16ff */
[----:B------:R-:W2:Y:S01]  /*52d0*/  LDL.LU R169, [R1+0x354] ;  /* 0x0003540001a97983 */ /* 0x000ea20000300800 */
[----:B------:R-:W-:-:S03]  /*52e0*/  LEA.HI.X.SX32 R63, R246, R4, 0x2, P1 ;  /* 0x00000004f63f7211 */ /* 0x000fc600008f16ff */
[----:B------:R-:W3:Y:S01]  /*52f0*/  LDL.LU R242, [R1+0x350] ;  /* 0x0003500001f27983 */ /* 0x000ee20000300800 */
[----:B------:R-:W-:-:S03]  /*5300*/  LEA R84, P1, R155, R16, 0x2 ;  /* 0x000000109b547211 */ /* 0x000fc600078210ff */
[----:B------:R1:W-:Y:S01]  /*5310*/  STL.64 [R1+0x8], R22 ;  /* 0x0000081601007387 */ /* 0x0003e20000100a00 */
[----:B------:R-:W-:Y:S02]  /*5320*/  LEA.HI.X.SX32 R111, R181, R4, 0x2, P3 ;  /* 0x00000004b56f7211 */ /* 0x000fe400018f16ff */
[----:B------:R-:W-:Y:S01]  /*5330*/  LEA R34, P3, R171, R16, 0x2 ;  /* 0x00000010ab227211 */ /* 0x000fe200078610ff */
[----:B------:R-:W4:Y:S01]  /*5340*/  LDL.LU R179, [R1+0x34c] ;  /* 0x00034c0001b37983 */ /* 0x000f220000300800 */
[----:B------:R-:W-:Y:S02]  /*5350*/  LEA.HI.X.SX32 R85, R155, R4, 0x2, P1 ;  /* 0x000000049b557211 */ /* 0x000fe400008f16ff */
[-C--:B------:R-:W-:Y:S02]  /*5360*/  LEA R108, P1, R184, R16.reuse, 0x2 ;  /* 0x00000010b86c7211 */ /* 0x080fe400078210ff */
[----:B-1----:R-:W-:-:S04]  /*5370*/  LEA R22, P2, R9, R16, 0x2 ;  /* 0x0000001009167211 */ /* 0x002fc800078410ff */
[----:B------:R-:W-:Y:S02]  /*5380*/  LEA.HI.X.SX32 R23, R9, R4, 0x2, P2 ;  /* 0x0000000409177211 */ /* 0x000fe400010f16ff */
[----:B------:R-:W-:Y:S02]  /*5390*/  LEA R46, P2, R183, R16, 0x2 ;  /* 0x00000010b72e7211 */ /* 0x000fe400078410ff */
[----:B------:R-:W-:Y:S02]  /*53a0*/  LEA.HI.X.SX32 R35, R171, R4, 0x2, P3 ;  /* 0x00000004ab237211 */ /* 0x000fe400018f16ff */
[----:B------:R-:W-:Y:S02]  /*53b0*/  LEA R58, P3, R203, R16, 0x2 ;  /* 0x00000010cb3a7211 */ /* 0x000fe400078610ff */
[-C--:B------:R-:W-:Y:S02]  /*53c0*/  LEA.HI.X.SX32 R47, R183, R4.reuse, 0x2, P2 ;  /* 0x00000004b72f7211 */ /* 0x080fe400010f16ff */
[----:B------:R-:W-:-:S02]  /*53d0*/  LEA.HI.X.SX32 R109, R184, R4, 0x2, P1 ;  /* 0x00000004b86d7211 */ /* 0x000fc400008f16ff */
[-C--:B------:R-:W-:Y:S02]  /*53e0*/  LEA R70, P2, R187, R16.reuse, 0x2 ;  /* 0x00000010bb467211 */ /* 0x080fe400078410ff */
[C---:B------:R-:W-:Y:S02]  /*53f0*/  LEA R36, P1, R10.reuse, R16, 0x2 ;  /* 0x000000100a247211 */ /* 0x040fe400078210ff */
[----:B------:R-:W-:Y:S02]  /*5400*/  LEA.HI.X.SX32 R59, R203, R4, 0x2, P3 ;  /* 0x00000004cb3b7211 */ /* 0x000fe400018f16ff */
[----:B------:R-:W-:Y:S02]  /*5410*/  LEA R80, P3, R195, R16, 0x2 ;  /* 0x00000010c3507211 */ /* 0x000fe400078610ff */
[-C--:B------:R-:W-:Y:S02]  /*5420*/  LEA.HI.X.SX32 R71, R187, R4.reuse, 0x2, P2 ;  /* 0x00000004bb477211 */ /* 0x080fe400010f16ff */
[----:B------:R-:W-:-:S02]  /*5430*/  LEA.HI.X.SX32 R37, R10, R4, 0x2, P1 ;  /* 0x000000040a257211 */ /* 0x000fc400008f16ff */
[CC--:B------:R-:W-:Y:S02]  /*5440*/  LEA R94, P2, R194.reuse, R16.reuse, 0x2 ;  /* 0x00000010c25e7211 */ /* 0x0c0fe400078410ff */
[----:B------:R-:W-:Y:S01]  /*5450*/  LEA R60, P1, R219, R16, 0x2 ;  /* 0x00000010db3c7211 */ /* 0x000fe200078210ff */
[----:B------:R1:W-:Y:S01]  /*5460*/  STL.64 [R1], R12 ;  /* 0x0000000c01007387 */ /* 0x0003e20000100a00 */
[----:B------:R-:W-:Y:S02]  /*5470*/  LEA.HI.X.SX32 R81, R195, R4, 0x2, P3 ;  /* 0x00000004c3517211 */ /* 0x000fe400018f16ff */
[----:B------:R-:W-:Y:S01]  /*5480*/  LEA R104, P3, R197, R16, 0x2 ;  /* 0x00000010c5687211 */ /* 0x000fe200078610ff */
[----:B------:R-:W2:Y:S01]  /*5490*/  LDL.LU R182, [R1+0x348] ;  /* 0x0003480001b67983 */ /* 0x000ea20000300800 */
[-C--:B------:R-:W-:Y:S02]  /*54a0*/  LEA.HI.X.SX32 R95, R194, R4.reuse, 0x2, P2 ;  /* 0x00000004c25f7211 */ /* 0x080fe400010f16ff */
[----:B------:R-:W-:Y:S01]  /*54b0*/  LEA.HI.X.SX32 R61, R219, R4, 0x2, P1 ;  /* 0x00000004db3d7211 */ /* 0x000fe200008f16ff */
[----:B------:R-:W3:Y:S01]  /*54c0*/  LDL.LU R246, [R1+0x344] ;  /* 0x0003440001f67983 */ /* 0x000ee20000300800 */
[----:B------:R-:W-:-:S02]  /*54d0*/  LEA R30, P2, R196, R16, 0x2 ;  /* 0x00000010c41e7211 */ /* 0x000fc400078410ff */
[----:B------:R-:W-:Y:S01]  /*54e0*/  LEA R82, P1, R241, R16, 0x2 ;  /* 0x00000010f1527211 */ /* 0x000fe200078210ff */
[----:B------:R-:W-:Y:S01]  /*54f0*/  STL.64 [R1+0x2b8], R22 ;  /* 0x0002b81601007387 */ /* 0x000fe20000100a00 */
[----:B------:R-:W-:-:S03]  /*5500*/  LEA.HI.X.SX32 R105, R197, R4, 0x2, P3 ;  /* 0x00000004c5697211 */ /* 0x000fc600018f16ff */
[----:B------:R-:W4:Y:S01]  /*5510*/  LDL.LU R181, [R1+0x340] ;  /* 0x0003400001b57983 */ /* 0x000f220000300800 */
[----:B------:R-:W-:-:S03]  /*5520*/  LEA R28, P3, R11, R16, 0x2 ;  /* 0x000000100b1c7211 */ /* 0x000fc600078610ff */
[----:B------:R-:W2:Y:S01]  /*5530*/  LDL.LU R155, [R1+0x33c] ;  /* 0x00033c00019b7983 */ /* 0x000ea20000300800 */
[-C--:B------:R-:W-:Y:S02]  /*5540*/  LEA.HI.X.SX32 R31, R196, R4.reuse, 0x2, P2 ;  /* 0x00000004c41f7211 */ /* 0x080fe400010f16ff */
[----:B------:R-:W-:Y:S01]  /*5550*/  LEA.HI.X.SX32 R83, R241, R4, 0x2, P1 ;  /* 0x00000004f1537211 */ /* 0x000fe200008f16ff */
[----:B------:R-:W4:Y:S01]  /*5560*/  LDL.LU R183, [R1+0x338] ;  /* 0x0003380001b77983 */ /* 0x000f220000300800 */
[-C--:B------:R-:W-:Y:S02]  /*5570*/  LEA R54, P2, R198, R16.reuse, 0x2 ;  /* 0x00000010c6367211 */ /* 0x080fe400078410ff */
[----:B------:R-:W-:Y:S01]  /*5580*/  LEA R106, P1, R163, R16, 0x2 ;  /* 0x00000010a36a7211 */ /* 0x000fe200078210ff */
[----:B------:R-:W3:Y:S01]  /*5590*/  LDL.LU R171, [R1+0x334] ;  /* 0x0003340001ab7983 */ /* 0x000ee20000300800 */
[----:B------:R-:W-:-:S03]  /*55a0*/  LEA.HI.X.SX32 R29, R11, R4, 0x2, P3 ;  /* 0x000000040b1d7211 */ /* 0x000fc600018f16ff */
[----:B------:R-:W4:Y:S01]  /*55b0*/  LDL.LU R184, [R1+0x330] ;  /* 0x0003300001b87983 */ /* 0x000f220000300800 */
[----:B------:R-:W-:-:S03]  /*55c0*/  LEA R52, P3, R200, R16, 0x2 ;  /* 0x00000010c8347211 */ /* 0x000fc600078610ff */
[----:B------:R-:W2:Y:S01]  /*55d0*/  LDL.LU R187, [R1+0x32c] ;  /* 0x00032c0001bb7983 */ /* 0x000ea20000300800 */
[----:B------:R-:W-:-:S03]  /*55e0*/  LEA.HI.X.SX32 R55, R198, R4, 0x2, P2 ;  /* 0x00000004c6377211 */ /* 0x000fc600010f16ff */
[----:B------:R-:W3:Y:S01]  /*55f0*/  LDL.LU R203, [R1+0x328] ;  /* 0x0003280001cb7983 */ /* 0x000ee20000300800 */
[----:B------:R-:W-:-:S03]  /*5600*/  LEA.HI.X.SX32 R107, R163, R4, 0x2, P1 ;  /* 0x00000004a36b7211 */ /* 0x000fc600008f16ff */
[----:B------:R-:W4:Y:S01]  /*5610*/  LDL.LU R194, [R1+0x324] ;  /* 0x0003240001c27983 */ /* 0x000f220000300800 */
[-C--:B------:R-:W-:Y:S02]  /*5620*/  LEA R78, P2, R199, R16.reuse, 0x2 ;  /* 0x00000010c74e7211 */ /* 0x080fe400078410ff */
[----:B-1----:R-:W-:Y:S01]  /*5630*/  LEA R12, P1, R185, R16, 0x2 ;  /* 0x00000010b90c7211 */ /* 0x002fe200078210ff */
[----:B------:R-:W4:Y:S01]  /*5640*/  LDL.LU R195, [R1+0x320] ;  /* 0x0003200001c37983 */ /* 0x000f220000300800 */
[----:B------:R-:W-:-:S03]  /*5650*/  LEA.HI.X.SX32 R53, R200, R4, 0x2, P3 ;  /* 0x00000004c8357211 */ /* 0x000fc600018f16ff */
[----:B------:R-:W2:Y:S01]  /*5660*/  LDL.LU R219, [R1+0x31c] ;  /* 0x00031c0001db7983 */ /* 0x000ea20000300800 */
[----:B------:R-:W-:-:S03]  /*5670*/  LEA R76, P3, R211, R16, 0x2 ;  /* 0x00000010d34c7211 */ /* 0x000fc600078610ff */
[----:B------:R-:W4:Y:S01]  /*5680*/  LDL.LU R196, [R1+0x318] ;  /* 0x0003180001c47983 */ /* 0x000f220000300800 */
[----:B------:R-:W-:-:S03]  /*5690*/  LEA.HI.X.SX32 R79, R199, R4, 0x2, P2 ;  /* 0x00000004c74f7211 */ /* 0x000fc600010f16ff */
[----:B------:R-:W3:Y:S01]  /*56a0*/  LDL.LU R197, [R1+0x314] ;  /* 0x0003140001c57983 */ /* 0x000ee20000300800 */
[----:B------:R-:W-:-:S03]  /*56b0*/  LEA.HI.X.SX32 R13, R185, R4, 0x2, P1 ;  /* 0x00000004b90d7211 */ /* 0x000fc600008f16ff */
[----:B------:R-:W2:Y:S01]  /*56c0*/  LDL.LU R241, [R1+0x310] ;  /* 0x0003100001f17983 */ /* 0x000ea20000300800 */
[----:B------:R-:W-:-:S03]  /*56d0*/  LEA R102, P2, R210, R16, 0x2 ;  /* 0x00000010d2667211 */ /* 0x000fc600078410ff */
[----:B------:R-:W4:Y:S01]  /*56e0*/  LDL.LU R198, [R1+0x30c] ;  /* 0x00030c0001c67983 */ /* 0x000f220000300800 */
[----:B------:R-:W-:-:S03]  /*56f0*/  LEA R38, P1, R201, R16, 0x2 ;  /* 0x00000010c9267211 */ /* 0x000fc600078210ff */
        /* <DEDUP_REMOVED lines=8> */
[----:B------:R-:W-:Y:S01]  /*5780*/  STL.64 [R1+0x2c0], R12 ;  /* 0x0002c00c01007387 */ /* 0x000fe20000100a00 */
[----:B------:R-:W-:-:S03]  /*5790*/  LEA.HI.X.SX32 R101, R213, R4, 0x2, P3 ;  /* 0x00000004d5657211 */ /* 0x000fc600018f16ff */
[----:B------:R-:W4:Y:S04]  /*57a0*/  LDL.LU R210, [R1+0x2f8] ;  /* 0x0002f80001d27983 */ /* 0x000f280000300800 */
[----:B------:R-:W2:Y:S04]  /*57b0*/  LDL.LU R211, [R1+0x2f4] ;  /* 0x0002f40001d37983 */ /* 0x000ea80000300800 */
[----:B------:R-:W3:Y:S04]  /*57c0*/  LDL.LU R201, [R1+0x2f0] ;  /* 0x0002f00001c97983 */ /* 0x000ee80000300800 */
[----:B------:R-:W4:Y:S01]  /*57d0*/  LDL.LU R213, [R1+0x2ec] ;  /* 0x0002ec0001d57983 */ /* 0x000f220000300800 */
[----:B------:R-:W-:-:S02]  /*57e0*/  LEA R24, P2, R8, R16, 0x2 ;  /* 0x0000001008187211 */ /* 0x000fc400078410ff */
[----:B------:R-:W-:Y:S02]  /*57f0*/  LEA R64, P1, R5, R16, 0x2 ;  /* 0x0000001005407211 */ /* 0x000fe400078210ff */
[----:B------:R-:W-:Y:S02]  /*5800*/  LEA.HI.X.SX32 R25, R8, R4, 0x2, P2 ;  /* 0x0000000408197211 */ /* 0x000fe400010f16ff */
[----:B------:R-:W-:Y:S02]  /*5810*/  LEA R48, P2, R251, R16, 0x2 ;  /* 0x00000010fb307211 */ /* 0x000fe400078410ff */
[-C--:B------:R-:W-:Y:S02]  /*5820*/  LEA.HI.X.SX32 R65, R5, R4.reuse, 0x2, P1 ;  /* 0x0000000405417211 */ /* 0x080fe400008f16ff */
[----:B------:R-:W2:Y:S01]  /*5830*/  LDL.LU R5, [R1+0x2e8] ;  /* 0x0002e80001057983 */ /* 0x000ea20000300800 */
[----:B------:R-:W-:-:S03]  /*5840*/  LEA.HI.X.SX32 R49, R251, R4, 0x2, P2 ;  /* 0x00000004fb317211 */ /* 0x000fc600010f16ff */
[----:B------:R-:W2:Y:S01]  /*5850*/  LDL.LU R251, [R1+0x2e4] ;  /* 0x0002e40001fb7983 */ /* 0x000ea20000300800 */
[----:B------:R-:W-:-:S04]  /*5860*/  LEA R72, P2, R2, R16, 0x2 ;  /* 0x0000001002487211 */ /* 0x000fc800078410ff */
[----:B------:R-:W-:Y:S02]  /*5870*/  LEA.HI.X.SX32 R73, R2, R4, 0x2, P2 ;  /* 0x0000000402497211 */ /* 0x000fe400010f16ff */
[----:B------:R-:W2:Y:S01]  /*5880*/  LDL.LU R2, [R1+0x2e0] ;  /* 0x0002e00001027983 */ /* 0x000ea20000300800 */
[CC--:B------:R-:W-:Y:S02]  /*5890*/  LEA R26, P3, R21.reuse, R16.reuse, 0x2 ;  /* 0x00000010151a7211 */ /* 0x0c0fe400078610ff */
[C---:B------:R-:W-:Y:S02]  /*58a0*/  LEA R88, P1, R20.reuse, R16, 0x2 ;  /* 0x0000001014587211 */ /* 0x040fe400078210ff */
[----:B------:R-:W-:Y:S02]  /*58b0*/  LEA.HI.X.SX32 R27, R21, R4, 0x2, P3 ;  /* 0x00000004151b7211 */ /* 0x000fe400018f16ff */
[----:B------:R-:W-:Y:S02]  /*58c0*/  LEA R50, P3, R19, R16, 0x2 ;  /* 0x0000001013327211 */ /* 0x000fe400078610ff */
[----:B------:R-:W-:-:S02]  /*58d0*/  LEA.HI.X.SX32 R89, R20, R4, 0x2, P1 ;  /* 0x0000000414597211 */ /* 0x000fc400008f16ff */
[C---:B------:R-:W-:Y:S02]  /*58e0*/  LEA R20, P1, R18.reuse, R16, 0x2 ;  /* 0x0000001012147211 */ /* 0x040fe400078210ff */
[----:B------:R-:W-:Y:S02]  /*58f0*/  LEA.HI.X.SX32 R51, R19, R4, 0x2, P3 ;  /* 0x0000000413337211 */ /* 0x000fe400018f16ff */
[-C--:B------:R-:W-:Y:S02]  /*5900*/  LEA R74, P3, R7, R16.reuse, 0x2 ;  /* 0x00000010074a7211 */ /* 0x080fe400078610ff */
[----:B------:R-:W-:Y:S02]  /*5910*/  LEA R96, P2, R17, R16, 0x2 ;  /* 0x0000001011607211 */ /* 0x000fe400078410ff */
[----:B------:R-:W-:Y:S02]  /*5920*/  LEA.HI.X.SX32 R21, R18, R4, 0x2, P1 ;  /* 0x0000000412157211 */ /* 0x000fe400008f16ff */
[----:B------:R-:W-:-:S02]  /*5930*/  LEA R44, P1, R233, R16, 0x2 ;  /* 0x00000010e92c7211 */ /* 0x000fc400078210ff */
[-C--:B------:R-:W-:Y:S02]  /*5940*/  LEA.HI.X.SX32 R75, R7, R4.reuse, 0x2, P3 ;  /* 0x00000004074b7211 */ /* 0x080fe400018f16ff */
        /* <DEDUP_REMOVED lines=25> */
[----:B------:R-:W-:Y:S01]  /*5ae0*/  LEA R16, P3, R212, R16, 0x2 ;  /* 0x00000010d4107211 */ /* 0x000fe200078610ff */
[----:B------:R-:W-:Y:S01]  /*5af0*/  STL.64 [R1+0x2c8], R20 ;  /* 0x0002c81401007387 */ /* 0x000fe20000100a00 */
[-C--:B------:R-:W-:Y:S02]  /*5b00*/  LEA.HI.X.SX32 R41, R214, R4.reuse, 0x2, P1 ;  /* 0x00000004d6297211 */ /* 0x080fe400008f16ff */
[----:B------:R-:W-:Y:S01]  /*5b10*/  LEA.HI.X.SX32 R17, R212, R4, 0x2, P3 ;  /* 0x00000004d4117211 */ /* 0x000fe200018f16ff */
[----:B------:R-:W-:Y:S04]  /*5b20*/  STL.64 [R1+0x2d0], R18 ;  /* 0x0002d01201007387 */ /* 0x000fe80000100a00 */
[----:B------:R-:W-:Y:S01]  /*5b30*/  STL.64 [R1+0x2d8], R10 ;  /* 0x0002d80a01007387 */ /* 0x000fe20000100a00 */
[----:B------:R-:W-:-:S02]  /*5b40*/  IMAD R8, R6, 0x17, RZ ;  /* 0x0000001706087824 */ /* 0x000fc400078e02ff */
[C---:B------:R-:W-:Y:S02]  /*5b50*/  IMAD R9, R6.reuse, 0x16, RZ ;  /* 0x0000001606097824 */ /* 0x040fe400078e02ff */
[C---:B------:R-:W-:Y:S02]  /*5b60*/  IMAD R128, R6.reuse, 0xf8, RZ ;  /* 0x000000f806807824 */ /* 0x040fe400078e02ff */
[----:B------:R-:W-:Y:S01]  /*5b70*/  IMAD R126, R6, 0xfc, RZ ;  /* 0x000000fc067e7824 */ /* 0x000fe200078e02ff */
[----:B------:R-:W-:Y:S01]  /*5b80*/  ULDC.64 UR16, c[0x0][0x208] ;  /* 0x0000820000107ab9 */ /* 0x000fe20000000a00 */
[----:B----4-:R-:W-:-:S05]  /*5b90*/  IMAD.SHL.U32 R7, R213, 0x4, RZ ;  /* 0x00000004d5077824 */ /* 0x010fca00078e00ff */
[----:B------:R-:W-:-:S04]  /*5ba0*/  IADD3 R118, P2, R7, UR4, RZ ;  /* 0x0000000407767c10 */ /* 0x000fc8000ff5e0ff */
[----:B------:R-:W-:Y:S02]  /*5bb0*/  LEA.HI.X.SX32 R119, R213, UR5, 0x2, P2 ;  /* 0x00000005d5777c11 */ /* 0x000fe400090f16ff */
[CC--:B------:R-:W-:Y:S02]  /*5bc0*/  LEA R124, P3, R6.reuse, R118.reuse, 0x3 ;  /* 0x00000076067c7211 */ /* 0x0c0fe400078618ff */
[-C--:B---3--:R-:W-:Y:S01]  /*5bd0*/  IADD3 R116, P1, R201, R118.reuse, RZ ;  /* 0x00000076c9747210 */ /* 0x088fe20007f3e0ff */
[----:B------:R1:W-:Y:S01]  /*5be0*/  STL [R1+0x270], R7 ;  /* 0x0002700701007387 */ /* 0x0003e20000100800 */
[-C--:B--2---:R-:W-:Y:S02]  /*5bf0*/  LEA.HI.X.SX32 R125, R211, R119.reuse, 0x2, P3 ;  /* 0x00000077d37d7211 */ /* 0x084fe400018f16ff */
[----:B------:R-:W-:Y:S02]  /*5c00*/  IADD3 R114, P2, R185, R118, RZ ;  /* 0x00000076b9727210 */ /* 0x000fe40007f5e0ff */
[----:B------:R-:W-:-:S02]  /*5c10*/  LEA.HI.X.SX32 R117, R6, R119, 0x2, P1 ;  /* 0x0000007706757211 */ /* 0x000fc400008f16ff */
[-C--:B------:R-:W-:Y:S02]  /*5c20*/  IADD3 R230, P3, R163, R118.reuse, RZ ;  /* 0x00000076a3e67210 */ /* 0x080fe40007f7e0ff */
[CC--:B------:R-:W-:Y:S01]  /*5c30*/  LEA R232, P1, R6.reuse, R118.reuse, 0x4 ;  /* 0x0000007606e87211 */ /* 0x0c0fe200078220ff */
[----:B-1----:R-:W-:Y:S01]  /*5c40*/  IMAD R7, R6, 0x18, RZ ;  /* 0x0000001806077824 */ /* 0x002fe200078e02ff */
[-C--:B------:R-:W-:Y:S02]  /*5c50*/  LEA.HI.X.SX32 R115, R210, R119.reuse, 0x2, P2 ;  /* 0x00000077d2737211 */ /* 0x080fe400010f16ff */
[-C--:B------:R-:W-:Y:S02]  /*5c60*/  LEA.HI.X.SX32 R231, R200, R119.reuse, 0x2, P3 ;  /* 0x00000077c8e77211 */ /* 0x080fe400018f16ff */
[----:B------:R-:W-:Y:S02]  /*5c70*/  IADD3 R228, P2, R7, R118, RZ ;  /* 0x0000007607e47210 */ /* 0x000fe40007f5e0ff */
[----:B------:R-:W-:-:S02]  /*5c80*/  LEA.HI.X.SX32 R233, R201, R119, 0x2, P1 ;  /* 0x00000077c9e97211 */ /* 0x000fc400008f16ff */
[-C--:B------:R-:W-:Y:S02]  /*5c90*/  LEA R216, P3, R6, R118.reuse, 0x5 ;  /* 0x0000007606d87211 */ /* 0x080fe400078628ff */
[-C--:B------:R-:W-:Y:S02]  /*5ca0*/  IADD3 R226, P1, R241, R118.reuse, RZ ;  /* 0x00000076f1e27210 */ /* 0x080fe40007f3e0ff */
[-C--:B------:R-:W-:Y:S02]  /*5cb0*/  LEA.HI.X.SX32 R229, R199, R119.reuse, 0x2, P2 ;  /* 0x00000077c7e57211 */ /* 0x080fe400010f16ff */
[-C--:B------:R-:W-:Y:S02]  /*5cc0*/  LEA.HI.X.SX32 R217, R197, R119.reuse, 0x2, P3 ;  /* 0x00000077c5d97211 */ /* 0x080fe400018f16ff */
[----:B------:R-:W-:Y:S02]  /*5cd0*/  IADD3 R214, P2, R219, R118, RZ ;  /* 0x00000076dbd67210 */ /* 0x000fe40007f5e0ff */
[----:B------:R-:W-:-:S02]  /*5ce0*/  LEA.HI.X.SX32 R227, R198, R119, 0x2, P1 ;  /* 0x00000077c6e37211 */ /* 0x000fc400008f16ff */
[-C--:B------:R-:W-:Y:S02]  /*5cf0*/  IADD3 R210, P3, R187, R118.reuse, RZ ;  /* 0x00000076bbd27210 */ /* 0x080fe40007f7e0ff */
        /* <DEDUP_REMOVED lines=12> */
[-C--:B------:R-:W-:Y:S02]  /*5dc0*/  LEA R184, P1, R6, R118.reuse, 0x6 ;  /* 0x0000007606b87211 */ /* 0x080fe400078230ff */
        /* <DEDUP_REMOVED lines=13> */
[-C--:B------:R-:W-:Y:S01]  /*5ea0*/  LEA.HI.X.SX32 R163, R8, R119.reuse, 0x2, P3 ;  /* 0x0000007708a37211 */ /* 0x080fe200018f16ff */
[----:B------:R-:W-:Y:S01]  /*5eb0*/  IMAD R8, R6, 0x19, RZ ;  /* 0x0000001906087824 */ /* 0x000fe200078e02ff */
[----:B------:R-:W-:Y:S02]  /*5ec0*/  IADD3 R152, P2, R152, R118, RZ ;  /* 0x0000007698987210 */ /* 0x000fe40007f5e0ff */
[----:B------:R-:W-:-:S02]  /*5ed0*/  LEA.HI.X.SX32 R165, R9, R119, 0x2, P1 ;  /* 0x0000007709a57211 */ /* 0x000fc400008f16ff */
[-C--:B------:R-:W-:Y:S01]  /*5ee0*/  IADD3 R150, P1, R150, R118.reuse, RZ ;  /* 0x0000007696967210 */ /* 0x080fe20007f3e0ff */
[----:B------:R-:W1:Y:S01]  /*5ef0*/  LDC R9, c[0x0][0x230] ;  /* 0x00008c00ff097b82 */ /* 0x000e620000000800 */
[-C--:B------:R-:W-:Y:S02]  /*5f00*/  LEA.HI.X.SX32 R153, R7, R119.reuse, 0x2, P2 ;  /* 0x0000007707997211 */ /* 0x080fe400010f16ff */
[-C--:B------:R-:W-:Y:S02]  /*5f10*/  IADD3 R146, P2, R146, R118.reuse, RZ ;  /* 0x0000007692927210 */ /* 0x080fe40007f5e0ff */
[-C--:B------:R-:W-:Y:S02]  /*5f20*/  LEA.HI.X.SX32 R151, R8, R119.reuse, 0x2, P1 ;  /* 0x0000007708977211 */ /* 0x080fe400008f16ff */
[-C--:B------:R-:W-:Y:S01]  /*5f30*/  IADD3 R136, P1, R136, R118.reuse, RZ ;  /* 0x0000007688887210 */ /* 0x080fe20007f3e0ff */
[----:B------:R-:W-:Y:S01]  /*5f40*/  IMAD R7, R6, 0x1a, RZ ;  /* 0x0000001a06077824 */ /* 0x000fe200078e02ff */
[----:B------:R-:W-:Y:S01]  /*5f50*/  LEA.HI.X.SX32 R147, R250, R119, 0x2, P2 ;  /* 0x00000077fa937211 */ /* 0x000fe200010f16ff */
[----:B------:R-:W2:Y:S01]  /*5f60*/  LDC R8, c[0x0][0x230] ;  /* 0x00008c00ff087b82 */ /* 0x000ea20000000800 */
[----:B------:R-:W-:-:S02]  /*5f70*/  IADD3 R120, P2, R120, R118, RZ ;  /* 0x0000007678787210 */ /* 0x000fc40007f5e0ff */
[-C--:B------:R-:W-:Y:S02]  /*5f80*/  LEA.HI.X.SX32 R137, R241, R119.reuse, 0x2, P1 ;  /* 0x00000077f1897211 */ /* 0x080fe400008f16ff */
[-C--:B------:R-:W-:Y:S02]  /*5f90*/  IADD3 R148, P3, R148, R118.reuse, RZ ;  /* 0x0000007694947210 */ /* 0x080fe40007f7e0ff */
[-C--:B------:R-:W-:Y:S02]  /*5fa0*/  IADD3 R134, P1, R134, R118.reuse, RZ ;  /* 0x0000007686867210 */ /* 0x080fe40007f3e0ff */
[-C--:B------:R-:W-:Y:S02]  /*5fb0*/  LEA.HI.X.SX32 R121, R239, R119.reuse, 0x2, P2 ;  /* 0x00000077ef797211 */ /* 0x080fe400010f16ff */
[----:B------:R-:W-:Y:S02]  /*5fc0*/  LEA.HI.X.SX32 R149, R7, R119, 0x2, P3 ;  /* 0x0000007707957211 */ /* 0x000fe400018f16ff */
        /* <DEDUP_REMOVED lines=8> */
[-C--:B------:R-:W-:Y:S02]  /*6050*/  LEA R240, P3, R6, R118.reuse, 0x7 ;  /* 0x0000007606f07211 */ /* 0x080fe400078638ff */
[-C--:B------:R-:W-:Y:S01]  /*6060*/  IADD3 R222, P1, R222, R118.reuse, RZ ;  /* 0x00000076dede7210 */ /* 0x080fe20007f3e0ff */
[----:B------:R-:W3:Y:S01]  /*6070*/  S2R R7, SR_TID.X ;  /* 0x0000000000077919 */ /* 0x000ee20000002100 */
        /* <DEDUP_REMOVED lines=40> */
[----:B------:R-:W-:Y:S02]  /*6300*/  IADD3 R158, P3, R158, R118, RZ ;  /* 0x000000769e9e7210 */ /* 0x000fe40007f7e0ff */
[----:B------:R-:W-:Y:S02]  /*6310*/  ISETP.GT.AND P1, PT, R251, 0x3f, PT ;  /* 0x0000003ffb00780c */ /* 0x000fe40003f24270 */
[----:B---3--:R-:W-:Y:S02]  /*6320*/  LOP3.LUT R7, R7, 0x3f, RZ, 0xc0, !PT ;  /* 0x0000003f07077812 */ /* 0x008fe400078ec0ff */
[-C--:B------:R-:W-:Y:S02]  /*6330*/  LEA.HI.X.SX32 R143, R245, R119.reuse, 0x2, P2 ;  /* 0x00000077f58f7211 */ /* 0x080fe400010f16ff */
[----:B------:R-:W-:-:S02]  /*6340*/  LEA.HI.X.SX32 R159, R249, R119, 0x2, P3 ;  /* 0x00000077f99f7211 */ /* 0x000fc400018f16ff */
[----:B------:R-:W-:Y:S02]  /*6350*/  ISETP.GE.AND P2, PT, R7, UR8, PT ;  /* 0x0000000807007c0c */ /* 0x000fe4000bf46270 */
[----:B------:R-:W-:Y:S02]  /*6360*/  SEL R4, RZ, 0x4, !P1 ;  /* 0x00000004ff047807 */ /* 0x000fe40004800000 */
[-C--:B------:R-:W-:Y:S02]  /*6370*/  IADD3 R144, P3, R144, R118.reuse, RZ ;  /* 0x0000007690907210 */ /* 0x080fe40007f7e0ff */
[----:B------:R-:W-:Y:S02]  /*6380*/  SEL R4, R4, RZ, !P2 ;  /* 0x000000ff04047207 */ /* 0x000fe40005000000 */
[----:B------:R-:W-:Y:S02]  /*6390*/  LEA.HI.X.SX32 R145, R246, R119, 0x2, P3 ;  /* 0x00000077f6917211 */ /* 0x000fe400018f16ff */
[----:B------:R-:W-:-:S02]  /*63a0*/  IADD3 R130, P1, R130, R118, RZ ;  /* 0x0000007682827210 */ /* 0x000fc40007f3e0ff */
[-C--:B------:R-:W-:Y:S02]  /*63b0*/  IADD3 R122, P2, R122, R118.reuse, RZ ;  /* 0x000000767a7a7210 */ /* 0x080fe40007f5e0ff */
[-C--:B------:R-:W-:Y:S02]  /*63c0*/  IADD3 R140, P3, R140, R118.reuse, RZ ;  /* 0x000000768c8c7210 */ /* 0x080fe40007f7e0ff */
[-C--:B------:R-:W-:Y:S02]  /*63d0*/  LEA.HI.X.SX32 R131, R242, R119.reuse, 0x2, P1 ;  /* 0x00000077f2837211 */ /* 0x080fe400008f16ff */
[-C--:B------:R-:W-:Y:S01]  /*63e0*/  LEA.HI.X.SX32 R123, R0, R119.reuse, 0x2, P2 ;  /* 0x00000077007b7211 */ /* 0x080fe200010f16ff */
[----:B------:R-:W-:Y:S01]  /*63f0*/  IMAD R0, R6, 0x3e, RZ ;  /* 0x0000003e06007824 */ /* 0x000fe200078e02ff */
[----:B------:R-:W-:Y:S01]  /*6400*/  LEA.HI.X.SX32 R141, R244, R119, 0x2, P3 ;  /* 0x00000077f48d7211 */ /* 0x000fe200018f16ff */
[----:B------:R-:W-:Y:S01]  /*6410*/  UMOV UR8, 0x400 ;  /* 0x0000040000087882 */ /* 0x000fe20000000000 */
[----:B------:R-:W-:Y:S01]  /*6420*/  ISETP.GE.U32.AND P1, PT, R5, 0x7fffffbc, PT ;  /* 0x7fffffbc0500780c */ /* 0x000fe20003f26070 */
[----:B------:R-:W3:Y:S01]  /*6430*/  LDC R242, c[0x0][0x230] ;  /* 0x00008c00fff27b82 */ /* 0x000ee20000000800 */
[----:B------:R-:W-:-:S02]  /*6440*/  IADD3 R138, P3, R138, R118, RZ ;  /* 0x000000768a8a7210 */ /* 0x000fc40007f7e0ff */
[-C--:B------:R-:W-:Y:S01]  /*6450*/  IADD3 R128, P2, R128, R118.reuse, RZ ;  /* 0x0000007680807210 */ /* 0x080fe20007f5e0ff */
[----:B------:R4:W-:Y:S04]  /*6460*/  STL [R1+0x184], R0 ;  /* 0x0001840001007387 */ /* 0x0009e80000100800 */
[----:B------:R-:W3:Y:S01]  /*6470*/  LDC R5, c[0x0][0x230] ;  /* 0x00008c00ff057b82 */ /* 0x000ee20000000800 */
[-C--:B------:R-:W-:Y:S01]  /*6480*/  LEA.HI.X.SX32 R139, R243, R119.reuse, 0x2, P3 ;  /* 0x00000077f38b7211 */ /* 0x080fe200018f16ff */
[----:B------:R-:W-:Y:S01]  /*6490*/  ULEA UR8, UR6, UR8, 0x18 ;  /* 0x0000000806087291 */ /* 0x000fe2000f8ec03f */
[-C--:B------:R-:W-:Y:S02]  /*64a0*/  LEA.HI.X.SX32 R129, R0, R119.reuse, 0x2, P2 ;  /* 0x0000007700817211 */ /* 0x080fe400010f16ff */
[----:B------:R-:W-:Y:S01]  /*64b0*/  ISETP.NE.U32.AND P3, PT, R4, RZ, PT ;  /* 0x000000ff0400720c */ /* 0x000fe20003f65070 */
[----:B----4-:R-:W-:Y:S01]  /*64c0*/  IMAD R0, R6, 0x3f, RZ ;  /* 0x0000003f06007824 */ /* 0x010fe200078e02ff */
[----:B------:R-:W-:Y:S01]  /*64d0*/  IADD3 R126, P2, R126, R118, RZ ;  /* 0x000000767e7e7210 */ /* 0x000fe20007f5e0ff */
[----:B------:R-:W-:Y:S01]  /*64e0*/  VIADD R4, R127, 0xffffffdf ;  /* 0xffffffdf7f047836 */ /* 0x000fe20000000000 */
[----:B------:R-:W4:Y:S01]  /*64f0*/  LDC R243, c[0x0][0x230] ;  /* 0x00008c00fff37b82 */ /* 0x000f220000000800 */
[----:B------:R-:W-:Y:S01]  /*6500*/  VIADD R244, R2, UR8 ;  /* 0x0000000802f47c36 */ /* 0x000fe20008000000 */
[----:B------:R-:W-:-:S02]  /*6510*/  LEA.HI.X.SX32 R127, R0, R119, 0x2, P2 ;  /* 0x00000077007f7211 */ /* 0x000fc400010f16ff */
[----:B------:R-:W-:Y:S01]  /*6520*/  ISETP.GE.U32.AND P2, PT, R4, 0x7fffffa0, PT ;  /* 0x7fffffa00400780c */ /* 0x000fe20003f46070 */
[----:B-1----:R-:W-:Y:S01]  /*6530*/  VIADD R4, R9, 0xffffffde ;  /* 0xffffffde09047836 */ /* 0x002fe20000000000 */
[----:B------:R-:W-:Y:S01]  /*6540*/  @!PT LDS RZ, [RZ] ;  /* 0x00000000fffff984 */ /* 0x000fe20000000800 */
[----:B------:R-:W-:Y:S01]  /*6550*/  @!PT LDS RZ, [RZ] ;  /* 0x00000000fffff984 */ /* 0x000fe20000000800 */
[----:B------:R-:W-:Y:S01]  /*6560*/  @!PT LDS RZ, [RZ] ;  /* 0x00000000fffff984 */ /* 0x000fe20000000800 */
[----:B------:R-:W-:Y:S02]  /*6570*/  LDGSTS.E [R244], desc[UR16][R118.64], !P5 ;  /* 0x0000000076f47fae */ /* 0x000fe4000e921850 */
[----:B------:R-:W1:Y:S02]  /*6580*/  LDC R9, c[0x0][0x230] ;  /* 0x00008c00ff097b82 */ /* 0x000e640000000800 */
[----:B------:R-:W-:Y:S01]  /*6590*/  ISETP.GE.U32.AND P5, PT, R4, 0x7fffff9f, PT ;  /* 0x7fffff9f0400780c */ /* 0x000fe20003fa6070 */
[----:B--2---:R-:W-:Y:S01]  /*65a0*/  VIADD R4, R8, 0xffffffdd ;  /* 0xffffffdd08047836 */ /* 0x004fe20000000000 */
[----:B------:R-:W-:Y:S04]  /*65b0*/  LDGSTS.E [R244+0x4], desc[UR16][R116.64], !P6 ;  /* 0x0000400074f47fae */ /* 0x000fe8000f121850 */
[----:B------:R-:W-:Y:S01]  /*65c0*/  ISETP.GE.U32.AND P6, PT, R4, 0x7fffff9e, PT ;  /* 0x7fffff9e0400780c */ /* 0x000fe20003fc6070 */
[----:B---3--:R-:W-:Y:S01]  /*65d0*/  VIADD R4, R5, 0xffffffdc ;  /* 0xffffffdc05047836 */ /* 0x008fe20000000000 */
[----:B------:R-:W-:Y:S01]  /*65e0*/  LDGSTS.E [R244+0x8], desc[UR16][R124.64], !P0 ;  /* 0x000080007cf47fae */ /* 0x000fe2000c121850 */
[----:B------:R-:W2:Y:S03]  /*65f0*/  LDC R5, c[0x0][0x230] ;  /* 0x00008c00ff057b82 */ /* 0x000ea60000000800 */
[----:B------:R-:W-:Y:S01]  /*6600*/  ISETP.GE.U32.AND P0, PT, R4, 0x7fffff9d, PT ;  /* 0x7fffff9d0400780c */ /* 0x000fe20003f06070 */
[----:B------:R-:W-:Y:S01]  /*6610*/  LDGSTS.E [R244+0xc], desc[UR16][R114.64], !P4 ;  /* 0x0000c00072f47fae */ /* 0x000fe2000e121850 */
[----:B----4-:R-:W-:-:S03]  /*6620*/  VIADD R4, R243, 0xfffffffa ;  /* 0xfffffffaf3047836 */ /* 0x010fc60000000000 */
[----:B------:R-:W3:Y:S01]  /*6630*/  LDC R8, c[0x0][0x230] ;  /* 0x00008c00ff087b82 */ /* 0x000ee20000000800 */
[----:B------:R-:W-:Y:S01]  /*6640*/  LDGSTS.E [R244+0x4000], desc[UR16][R240.64], !P2 ;  /* 0x04000000f0f47fae */ /* 0x000fe2000d121850 */
[----:B------:R-:W-:Y:S01]  /*6650*/  ISETP.GE.U32.AND P4, PT, R4, 0x7fffffbb, PT ;  /* 0x7fffffbb0400780c */ /* 0x000fe20003f86070 */
[----:B-1----:R-:W-:Y:S02]  /*6660*/  VIADD R4, R9, 0xfffffff9 ;  /* 0xfffffff909047836 */ /* 0x002fe40000000000 */
[----:B------:R-:W-:Y:S03]  /*6670*/  LDGSTS.E [R244+0x4004], desc[UR16][R238.64], !P5 ;  /* 0x04004000eef47fae */ /* 0x000fe6000e921850 */
[----:B------:R-:W1:Y:S01]  /*6680*/  LDC R9, c[0x0][0x230] ;  /* 0x00008c00ff097b82 */ /* 0x000e620000000800 */
[----:B------:R-:W-:Y:S01]  /*6690*/  ISETP.GE.U32.AND P2, PT, R4, 0x7fffffba, PT ;  /* 0x7fffffba0400780c */ /* 0x000fe20003f46070 */
[----:B------:R-:W-:Y:S01]  /*66a0*/  VIADD R4, R242, 0xfffffff8 ;  /* 0xfffffff8f2047836 */ /* 0x000fe20000000000 */
[----:B------:R-:W-:Y:S05]  /*66b0*/  LDGSTS.E [R244+0x4008], desc[UR16][R236.64], !P6 ;  /* 0x04008000ecf47fae */ /* 0x000fea000f121850 */
[----:B------:R-:W4:Y:S01]  /*66c0*/  LDC R242, c[0x0][0x230] ;  /* 0x00008c00fff27b82 */ /* 0x000f220000000800 */
[----:B------:R-:W-:Y:S01]  /*66d0*/  ISETP.GE.U32.AND P5, PT, R4, 0x7fffffb9, PT ;  /* 0x7fffffb90400780c */ /* 0x000fe20003fa6070 */
[----:B--2---:R-:W-:Y:S01]  /*66e0*/  VIADD R4, R5, 0xffffffdb ;  /* 0xffffffdb05047836 */ /* 0x004fe20000000000 */
[----:B------:R2:W-:Y:S04]  /*66f0*/  STL [R1+0x180], R0 ;  /* 0x0001800001007387 */ /* 0x0005e80000100800 */
[----:B------:R-:W-:Y:S01]  /*6700*/  LDGSTS.E [R244+0x400c], desc[UR16][R234.64], !P0 ;  /* 0x0400c000eaf47fae */ /* 0x000fe2000c121850 */
[----:B------:R-:W4:Y:S01]  /*6710*/  LDC R5, c[0x0][0x230] ;  /* 0x00008c00ff057b82 */ /* 0x000f220000000800 */
[----:B------:R-:W-:Y:S01]  /*6720*/  ISETP.GE.U32.AND P6, PT, R4, 0x7fffff9c, PT ;  /* 0x7fffff9c0400780c */ /* 0x000fe20003fc6070 */
[----:B---3--:R-:W-:Y:S01]  /*6730*/  VIADD R4, R8, 0xffffffda ;  /* 0xffffffda08047836 */ /* 0x008fe20000000000 */
[----:B--2---:R-:W-:-:S05]  /*6740*/  LOP3.LUT R0, R2, 0x10, RZ, 0x3c, !PT ;  /* 0x0000001002007812 */ /* 0x004fca00078e3cff */
[----:B------:R-:W2:Y:S01]  /*6750*/  LDC R8, c[0x0][0x230] ;  /* 0x00008c00ff087b82 */ /* 0x000ea20000000800 */
[----:B------:R-:W-:Y:S01]  /*6760*/  ISETP.GE.U32.AND P0, PT, R4, 0x7fffff9b, PT ;  /* 0x7fffff9b0400780c */ /* 0x000fe20003f06070 */
[----:B------:R-:W-:Y:S02]  /*6770*/  VIADD R245, R0, UR8 ;  /* 0x0000000800f57c36 */ /* 0x000fe40008000000 */
[----:B-1----:R-:W-:-:S03]  /*6780*/  VIADD R4, R9, 0xffffffd9 ;  /* 0xffffffd909047836 */ /* 0x002fc60000000000 */
[----:B------:R-:W-:Y:S01]  /*6790*/  LDGSTS.E [R245], desc[UR16][R232.64], !P1 ;  /* 0x00000000e8f57fae */ /* 0x000fe2000c921850 */
[----:B------:R-:W1:Y:S01]  /*67a0*/  LDC R9, c[0x0][0x230] ;  /* 0x00008c00ff097b82 */ /* 0x000e620000000800 */
[----:B------:R-:W-:Y:S01]  /*67b0*/  ISETP.GE.U32.AND P1, PT, R4, 0x7fffff9a, PT ;  /* 0x7fffff9a0400780c */ /* 0x000fe20003f26070 */
[----:B----4-:R-:W-:Y:S01]  /*67c0*/  VIADD R4, R242, 0xffffffd8 ;  /* 0xffffffd8f2047836 */ /* 0x010fe20000000000 */
[----:B------:R-:W-:Y:S05]  /*67d0*/  LDGSTS.E [R245+0x4], desc[UR16][R230.64], !P4 ;  /* 0x00004000e6f57fae */ /* 0x000fea000e121850 */
[----:B------:R-:W3:Y:S01]  /*67e0*/  LDC R242, c[0x0][0x230] ;  /* 0x00008c00fff27b82 */ /* 0x000ee20000000800 */
[----:B------:R-:W-:Y:S01]  /*67f0*/  ISETP.GE.U32.AND P4, PT, R4, 0x7fffff99, PT ;  /* 0x7fffff990400780c */ /* 0x000fe20003f86070 */
[----:B------:R-:W-:Y:S01]  /*6800*/  VIADD R4, R5, 0xfffffff7 ;  /* 0xfffffff705047836 */ /* 0x000fe20000000000 */
[----:B------:R-:W-:Y:S05]  /*6810*/  LDGSTS.E [R245+0x8], desc[UR16][R228.64], !P2 ;  /* 0x00008000e4f57fae */ /* 0x000fea000d121850 */
[----:B------:R-:W4:Y:S01]  /*6820*/  LDC R5, c[0x0][0x230] ;  /* 0x00008c00ff057b82 */ /* 0x000f220000000800 */
[----:B------:R-:W-:Y:S01]  /*6830*/  ISETP.GE.U32.AND P2, PT, R4, 0x7fffffb8, PT ;  /* 0x7fffffb80400780c */ /* 0x000fe20003f46070 */
[----:B--2---:R-:W-:Y:S01]  /*6840*/  VIADD R4, R8, 0xfffffff6 ;  /* 0xfffffff608047836 */ /* 0x004fe20000000000 */
[----:B------:R-:W-:Y:S05]  /*6850*/  LDGSTS.E [R245+0xc], desc[UR16][R226.64], !P5 ;  /* 0x0000c000e2f57fae */ /* 0x000fea000e921850 */
[----:B------:R-:W2:Y:S01]  /*6860*/  LDC R8, c[0x0][0x230] ;  /* 0x00008c00ff087b82 */ /* 0x000ea20000000800 */
[----:B------:R-:W-:Y:S01]  /*6870*/  ISETP.GE.U32.AND P5, PT, R4, 0x7fffffb7, PT ;  /* 0x7fffffb70400780c */ /* 0x000fe20003fa6070 */
[----:B-1----:R-:W-:Y:S01]  /*6880*/  VIADD R4, R9, 0xfffffff5 ;  /* 0xfffffff509047836 */ /* 0x002fe20000000000 */
[----:B------:R-:W-:Y:S05]  /*6890*/  LDGSTS.E [R245+0x4000], desc[UR16][R224.64], !P6 ;  /* 0x04000000e0f57fae */ /* 0x000fea000f121850 */
[----:B------:R-:W1:Y:S01]  /*68a0*/  LDC R9, c[0x0][0x230] ;  /* 0x00008c00ff097b82 */ /* 0x000e620000000800 */
[----:B------:R-:W-:Y:S01]  /*68b0*/  ISETP.GE.U32.AND P6, PT, R4, 0x7fffffb6, PT ;  /* 0x7fffffb60400780c */ /* 0x000fe20003fc6070 */
[----:B---3--:R-:W-:Y:S01]  /*68c0*/  VIADD R4, R242, 0xfffffff4 ;  /* 0xfffffff4f2047836 */ /* 0x008fe20000000000 */
[----:B------:R-:W-:Y:S05]  /*68d0*/  LDGSTS.E [R245+0x4004], desc[UR16][R222.64], !P0 ;  /* 0x04004000def57fae */ /* 0x000fea000c121850 */
[----:B------:R-:W3:Y:S01]  /*68e0*/  LDC R242, c[0x0][0x230] ;  /* 0x00008c00fff27b82 */ /* 0x000ee20000000800 */
[----:B------:R-:W-:Y:S01]  /*68f0*/  ISETP.GE.U32.AND P0, PT, R4, 0x7fffffb5, PT ;  /* 0x7fffffb50400780c */ /* 0x000fe20003f06070 */
[----:B----4-:R-:W-:Y:S01]  /*6900*/  VIADD R4, R5, 0xffffffd7 ;  /* 0xffffffd705047836 */ /* 0x010fe20000000000 */
[----:B------:R-:W-:Y:S05]  /*6910*/  LDGSTS.E [R245+0x4008], desc[UR16][R220.64], !P1 ;  /* 0x04008000dcf57fae */ /* 0x000fea000c921850 */
[----:B------:R-:W4:Y:S01]  /*6920*/  LDC R5, c[0x0][0x230] ;  /* 0x00008c00ff057b82 */ /* 0x000f220000000800 */
[----:B------:R-:W-:Y:S01]  /*6930*/  ISETP.GE.U32.AND P1, PT, R4, 0x7fffff98, PT ;  /* 0x7fffff980400780c */ /* 0x000fe20003f26070 */
[----:B------:R1:W-:Y:S01]  /*6940*/  STL [R1+0x29c], R0 ;  /* 0x00029c0001007387 */ /* 0x0003e20000100800 */
[----:B--2---:R-:W-:-:S03]  /*6950*/  VIADD R4, R8, 0xffffffd6 ;  /* 0xffffffd608047836 */ /* 0x004fc60000000000 */
[----:B------:R-:W-:Y:S02]  /*6960*/  LDGSTS.E [R245+0x400c], desc[UR16][R218.64], !P4 ;  /* 0x0400c000daf57fae */ /* 0x000fe4000e121850 */
[----:B------:R-:W2:Y:S01]  /*6970*/  LDC R8, c[0x0][0x230] ;  /* 0x00008c00ff087b82 */ /* 0x000ea20000000800 */
[----:B-1----:R-:W-:Y:S02]  /*6980*/  LOP3.LUT R0, R2, 0x20, RZ, 0x3c, !PT ;  /* 0x0000002002007812 */ /* 0x002fe400078e3cff */
[----:B------:R-:W-:Y:S01]  /*6990*/  ISETP.GE.U32.AND P4, PT, R4, 0x7fffff97, PT ;  /* 0x7fffff970400780c */ /* 0x000fe20003f86070 */
[----:B------:R-:W-:-:S04]  /*69a0*/  VIADD R4, R9, 0xffffffd5 ;  /* 0xffffffd509047836 */ /* 0x000fc80000000000 */
[----:B------:R-:W1:Y:S01]  /*69b0*/  LDC R243, c[0x0][0x230] ;  /* 0x00008c00fff37b82 */ /* 0x000e620000000800 */
[----:B------:R-:W-:-:S05]  /*69c0*/  VIADD R246, R0, UR8 ;  /* 0x0000000800f67c36 */ /* 0x000fca0008000000 */
[----:B------:R-:W-:Y:S02]  /*69d0*/  LDGSTS.E [R246], desc[UR16][R216.64], !P2 ;  /* 0x00000000d8f67fae */ /* 0x000fe4000d121850 */
        /* <DEDUP_REMOVED lines=32> */
[----:B------:R-:W-:Y:S02]  /*6be0*/  VIADD R4, R9, 0xffffffd1 ;  /* 0xffffffd109047836 */ /* 0x000fe40000000000 */
[----:B------:R-:W-:Y:S02]  /*6bf0*/  VIADD R247, R0, UR8 ;  /* 0x0000000800f77c36 */ /* 0x000fe40008000000 */
[----:B------:R-:W1:Y:S03]  /*6c00*/  LDC R9, c[0x0][0x230] ;  /* 0x00008c00ff097b82 */ /* 0x000e660000000800 */
[----:B------:R-:W-:Y:S01]  /*6c10*/  LDGSTS.E [R247], desc[UR16][R200.64], !P6 ;  /* 0x00000000c8f77fae */ /* 0x000fe2000f121850 */
[----:B------:R-:W-:Y:S01]  /*6c20*/  ISETP.GE.U32.AND P6, PT, R4, 0x7fffff92, PT ;  /* 0x7fffff920400780c */ /* 0x000fe20003fc6070 */
[----:B---3--:R-:W-:-:S03]  /*6c30*/  VIADD R4, R242, 0xffffffd0 ;  /* 0xffffffd0f2047836 */ /* 0x008fc60000000000 */
[----:B------:R-:W3:Y:S01]  /*6c40*/  LDC R242, c[0x0][0x230] ;  /* 0x00008c00fff27b82 */ /* 0x000ee20000000800 */
[----:B------:R-:W-:Y:S01]  /*6c50*/  LDGSTS.E [R247+0x4], desc[UR16][R198.64], !P0 ;  /* 0x00004000c6f77fae */ /* 0x000fe2000c121850 */
[----:B------:R-:W-:Y:S01]  /*6c60*/  ISETP.GE.U32.AND P0, PT, R4, 0x7fffff91, PT ;  /* 0x7fffff910400780c */ /* 0x000fe20003f06070 */
[----:B----4-:R-:W-:Y:S02]  /*6c70*/  VIADD R4, R5, 0xffffffef ;  /* 0xffffffef05047836 */ /* 0x010fe40000000000 */
[----:B------:R-:W-:Y:S03]  /*6c80*/  LDGSTS.E [R247+0x8], desc[UR16][R196.64], !P1 ;  /* 0x00008000c4f77fae */ /* 0x000fe6000c921850 */
        /* <DEDUP_REMOVED lines=42> */
[----:B------:R-:W-:Y:S04]  /*6f30*/  LDGSTS.E [R248+0x4000], desc[UR16][R176.64], !P6 ;  /* 0x04000000b0f87fae */ /* 0x000fe8000f121850 */
[----:B------:R-:W-:Y:S01]  /*6f40*/  ISETP.GE.U32.AND P6, PT, R4, 0x7fffffaa, PT ;  /* 0x7fffffaa0400780c */ /* 0x000fe20003fc6070 */
[----:B---3--:R-:W-:Y:S01]  /*6f50*/  VIADD R4, R242, 0xffffffe8 ;  /* 0xffffffe8f2047836 */ /* 0x008fe20000000000 */
[----:B------:R-:W1:Y:S01]  /*6f60*/  LDC R9, c[0x0][0x230] ;  /* 0x00008c00ff097b82 */ /* 0x000e620000000800 */
[----:B------:R-:W-:Y:S03]  /*6f70*/  LDGSTS.E [R248+0x4004], desc[UR16][R174.64], !P0 ;  /* 0x04004000aef87fae */ /* 0x000fe6000c121850 */
[----:B------:R-:W-:Y:S01]  /*6f80*/  ISETP.GE.U32.AND P0, PT, R4, 0x7fffffa9, PT ;  /* 0x7fffffa90400780c */ /* 0x000fe20003f06070 */
[----:B------:R-:W-:Y:S01]  /*6f90*/  LDGSTS.E [R248+0x4008], desc[UR16][R172.64], !P1 ;  /* 0x04008000acf87fae */ /* 0x000fe2000c921850 */
[----:B----4-:R-:W-:-:S02]  /*6fa0*/  VIADD R4, R5, 0xffffffcb ;  /* 0xffffffcb05047836 */ /* 0x010fc40000000000 */
[----:B------:R-:W3:Y:S01]  /*6fb0*/  LDC R242, c[0x0][0x230] ;  /* 0x00008c00fff27b82 */ /* 0x000ee20000000800 */
[----:B------:R4:W-:Y:S02]  /*6fc0*/  STL [R1+0x290], R0 ;  /* 0x0002900001007387 */ /* 0x0009e40000100800 */
[----:B------:R-:W-:Y:S02]  /*6fd0*/  ISETP.GE.U32.AND P1, PT, R4, 0x7fffff8c, PT ;  /* 0x7fffff8c0400780c */ /* 0x000fe40003f26070 */
[----:B------:R-:W-:Y:S01]  /*6fe0*/  LDGSTS.E [R248+0x400c], desc[UR16][R170.64], !P4 ;  /* 0x0400c000aaf87fae */ /* 0x000fe2000e121850 */
[----:B--2---:R-:W-:Y:S02]  /*6ff0*/  VIADD R4, R8, 0xffffffca ;  /* 0xffffffca08047836 */ /* 0x004fe40000000000 */
[----:B------:R-:W2:Y:S01]  /*7000*/  LDC R5, c[0x0][0x230] ;  /* 0x00008c00ff057b82 */ /* 0x000ea20000000800 */
[----:B----4-:R-:W-:-:S07]  /*7010*/  LOP3.LUT R0, R2, 0x50, RZ, 0x3c, !PT ;  /* 0x0000005002007812 */ /* 0x010fce00078e3cff */
[----:B------:R-:W4:Y:S01]  /*7020*/  LDC R8, c[0x0][0x230] ;  /* 0x00008c00ff087b82 */ /* 0x000f220000000800 */
[----:B------:R-:W-:Y:S01]  /*7030*/  ISETP.GE.U32.AND P4, PT, R4, 0x7fffff8b, PT ;  /* 0x7fffff8b0400780c */ /* 0x000fe20003f86070 */
[----:B------:R-:W-:Y:S02]  /*7040*/  VIADD R249, R0, UR8 ;  /* 0x0000000800f97c36 */ /* 0x000fe40008000000 */
[----:B-1----:R-:W-:-:S03]  /*7050*/  VIADD R4, R9, 0xffffffc9 ;  /* 0xffffffc909047836 */ /* 0x002fc60000000000 */
[----:B------:R-:W-:Y:S01]  /*7060*/  LDGSTS.E [R249], desc[UR16][R168.64], !P2 ;  /* 0x00000000a8f97fae */ /* 0x000fe2000d121850 */
[----:B------:R-:W1:Y:S01]  /*7070*/  LDC R9, c[0x0][0x230] ;  /* 0x00008c00ff097b82 */ /* 0x000e620000000800 */
[----:B------:R-:W-:Y:S01]  /*7080*/  ISETP.GE.U32.AND P2, PT, R4, 0x7fffff8a, PT ;  /* 0x7fffff8a0400780c */ /* 0x000fe20003f46070 */
[----:B---3--:R-:W-:Y:S01]  /*7090*/  VIADD R4, R242, 0xffffffc8 ;  /* 0xffffffc8f2047836 */ /* 0x008fe20000000000 */
[----:B------:R-:W-:Y:S05]  /*70a0*/  LDGSTS.E [R249+0x4], desc[UR16][R166.64], !P5 ;  /* 0x00004000a6f97fae */ /* 0x000fea000e921850 */
[----:B------:R-:W3:Y:S01]  /*70b0*/  LDC R242, c[0x0][0x230] ;  /* 0x00008c00fff27b82 */ /* 0x000ee20000000800 */
[----:B------:R-:W-:Y:S01]  /*70c0*/  ISETP.GE.U32.AND P5, PT, R4, 0x7fffff89, PT ;  /* 0x7fffff890400780c */ /* 0x000fe20003fa6070 */
[----:B------:R-:W-:Y:S04]  /*70d0*/  LDGSTS.E [R249+0x8], desc[UR16][R164.64], !P6 ;  /* 0x00008000a4f97fae */ /* 0x000fe8000f121850 */
[----:B------:R-:W-:Y:S01]  /*70e0*/  LDGSTS.E [R249+0xc], desc[UR16][R162.64], !P0 ;  /* 0x0000c000a2f97fae */ /* 0x000fe2000c121850 */
[----:B----4-:R-:W-:-:S02]  /*70f0*/  VIADD R4, R8, 0xffffffe7 ;  /* 0xffffffe708047836 */ /* 0x010fc40000000000 */
[----:B------:R-:W4:Y:S01]  /*7100*/  LDC R8, c[0x0][0x230] ;  /* 0x00008c00ff087b82 */ /* 0x000f220000000800 */
[----:B------:R-:W-:Y:S02]  /*7110*/  LDGSTS.E [R249+0x4000], desc[UR16][R160.64], !P1 ;  /* 0x04000000a0f97fae */ /* 0x000fe4000c921850 */
[----:B------:R-:W-:Y:S01]  /*7120*/  ISETP.GE.U32.AND P6, PT, R4, 0x7fffffa8, PT ;  /* 0x7fffffa80400780c */ /* 0x000fe20003fc6070 */
[----:B--2---:R-:W-:Y:S01]  /*7130*/  VIADD R4, R5, 0xffffffe6 ;  /* 0xffffffe605047836 */ /* 0x004fe20000000000 */
[----:B------:R-:W-:Y:S03]  /*7140*/  LDGSTS.E [R249+0x4004], desc[UR16][R158.64], !P4 ;  /* 0x040040009ef97fae */ /* 0x000fe6000e121850 */
[----:B------:R-:W2:Y:S01]  /*7150*/  LDC R5, c[0x0][0x230] ;  /* 0x00008c00ff057b82 */ /* 0x000ea20000000800 */
[----:B------:R-:W-:Y:S01]  /*7160*/  ISETP.GE.U32.AND P0, PT, R4, 0x7fffffa7, PT ;  /* 0x7fffffa70400780c */ /* 0x000fe20003f06070 */
[----:B------:R-:W-:Y:S01]  /*7170*/  LDGSTS.E [R249+0x4008], desc[UR16][R156.64], !P2 ;  /* 0x040080009cf97fae */ /* 0x000fe2000d121850 */
[----:B---3--:R-:W-:-:S03]  /*7180*/  VIADD R4, R242, 0xffffffe5 ;  /* 0xffffffe5f2047836 */ /* 0x008fc60000000000 */
[----:B------:R3:W-:Y:S02]  /*7190*/  STL [R1+0x28c], R0 ;  /* 0x00028c0001007387 */ /* 0x0007e40000100800 */
[----:B------:R-:W2:Y:S01]  /*71a0*/  LDC R242, c[0x0][0x230] ;  /* 0x00008c00fff27b82 */ /* 0x000ea20000000800 */
[----:B------:R-:W-:Y:S01]  /*71b0*/  ISETP.GE.U32.AND P1, PT, R4, 0x7fffffa6, PT ;  /* 0x7fffffa60400780c */ /* 0x000fe20003f26070 */
[----:B------:R-:W-:Y:S01]  /*71c0*/  LDGSTS.E [R249+0x400c], desc[UR16][R154.64], !P5 ;  /* 0x0400c0009af97fae */ /* 0x000fe2000e921850 */
[----:B----4-:R-:W-:-:S05]  /*71d0*/  VIADD R4, R8, 0xffffffe4 ;  /* 0xffffffe408047836 */ /* 0x010fca0000000000 */
[----:B------:R-:W4:Y:S01]  /*71e0*/  LDC R8, c[0x0][0x230] ;  /* 0x00008c00ff087b82 */ /* 0x000f220000000800 */
[----:B------:R-:W-:Y:S01]  /*71f0*/  ISETP.GE.U32.AND P4, PT, R4, 0x7fffffa5, PT ;  /* 0x7fffffa50400780c */ /* 0x000fe20003f86070 */
[----:B-1----:R-:W-:Y:S01]  /*7200*/  VIADD R4, R9, 0xffffffc7 ;  /* 0xffffffc709047836 */ /* 0x002fe20000000000 */
[----:B---3--:R-:W-:-:S05]  /*7210*/  LOP3.LUT R0, R2, 0x60, RZ, 0x3c, !PT ;  /* 0x0000006002007812 */ /* 0x008fca00078e3cff */
[----:B------:R-:W1:Y:S01]  /*7220*/  LDC R9, c[0x0][0x230] ;  /* 0x00008c00ff097b82 */ /* 0x000e620000000800 */
[----:B------:R-:W-:Y:S01]  /*7230*/  ISETP.GE.U32.AND P2, PT, R4, 0x7fffff88, PT ;  /* 0x7fffff880400780c */ /* 0x000fe20003f46070 */
[----:B------:R-:W-:Y:S02]  /*7240*/  VIADD R4, R243, 0xffffffc6 ;  /* 0xffffffc6f3047836 */ /* 0x000fe40000000000 */
[----:B------:R-:W-:-:S03]  /*7250*/  VIADD R250, R0, UR8 ;  /* 0x0000000800fa7c36 */ /* 0x000fc60008000000 */
[----:B------:R-:W-:Y:S01]  /*7260*/  ISETP.GE.U32.AND P5, PT, R4, 0x7fffff87, PT ;  /* 0x7fffff870400780c */ /* 0x000fe20003fa6070 */
[----:B--2---:R-:W-:Y:S01]  /*7270*/  VIADD R4, R242, 0xffffffc5 ;  /* 0xffffffc5f2047836 */ /* 0x004fe20000000000 */
[----:B------:R-:W2:Y:S01]  /*7280*/  LDC R243, c[0x0][0x230] ;  /* 0x00008c00fff37b82 */ /* 0x000ea20000000800 */
[----:B------:R-:W-:Y:S03]  /*7290*/  LDGSTS.E [R250], desc[UR16][R152.64], !P6 ;  /* 0x0000000098fa7fae */ /* 0x000fe6000f121850 */
[----:B------:R-:W-:Y:S01]  /*72a0*/  ISETP.GE.U32.AND P6, PT, R4, 0x7fffff86, PT ;  /* 0x7fffff860400780c */ /* 0x000fe20003fc6070 */
[----:B------:R-:W-:Y:S01]  /*72b0*/  VIADD R4, R5, 0xffffffc4 ;  /* 0xffffffc405047836 */ /* 0x000fe20000000000 */
[----:B------:R-:W-:Y:S02]  /*72c0*/  LDGSTS.E [R250+0x4], desc[UR16][R150.64], !P0 ;  /* 0x0000400096fa7fae */ /* 0x000fe4000c121850 */
[----:B------:R-:W3:Y:S02]  /*72d0*/  LDC R242, c[0x0][0x230] ;  /* 0x00008c00fff27b82 */ /* 0x000ee40000000800 */
[----:B------:R1:W-:Y:S01]  /*72e0*/  STL [R1+0x288], R0 ;  /* 0x0002880001007387 */ /* 0x0003e20000100800 */
[----:B------:R-:W-:Y:S01]  /*72f0*/  ISETP.GE.U32.AND P0, PT, R4, 0x7fffff85, PT ;  /* 0x7fffff850400780c */ /* 0x000fe20003f06070 */
[----:B----4-:R-:W-:-:S02]  /*7300*/  VIADD R4, R8, 0xffffffe3 ;  /* 0xffffffe308047836 */ /* 0x010fc40000000000 */
[----:B------:R-:W-:Y:S02]  /*7310*/  LDGSTS.E [R250+0x8], desc[UR16][R148.64], !P1 ;  /* 0x0000800094fa7fae */ /* 0x000fe4000c921850 */
[----:B------:R-:W4:Y:S01]  /*7320*/  LDC R5, c[0x0][0x230] ;  /* 0x00008c00ff057b82 */ /* 0x000f220000000800 */
[----:B------:R-:W-:Y:S01]  /*7330*/  ISETP.GE.U32.AND P1, PT, R4, 0x7fffffa4, PT ;  /* 0x7fffffa40400780c */ /* 0x000fe20003f26070 */
[----:B-1----:R-:W-:Y:S01]  /*7340*/  VIADD R4, R9, 0xffffffe2 ;  /* 0xffffffe209047836 */ /* 0x002fe20000000000 */
[----:B------:R-:W-:Y:S05]  /*7350*/  LDGSTS.E [R250+0xc], desc[UR16][R146.64], !P4 ;  /* 0x0000c00092fa7fae */ /* 0x000fea000e121850 */
[----:B------:R-:W1:Y:S01]  /*7360*/  LDC R0, c[0x0][0x230] ;  /* 0x00008c00ff007b82 */ /* 0x000e620000000800 */
[----:B------:R-:W-:Y:S01]  /*7370*/  ISETP.GE.U32.AND P4, PT, R4, 0x7fffffa3, PT ;  /* 0x7fffffa30400780c */ /* 0x000fe20003f86070 */
[----:B--2---:R-:W-:Y:S01]  /*7380*/  VIADD R4, R243, 0xffffffe1 ;  /* 0xffffffe1f3047836 */ /* 0x004fe20000000000 */
[----:B------:R-:W-:Y:S05]  /*7390*/  LDGSTS.E [R250+0x4000], desc[UR16][R144.64], !P2 ;  /* 0x0400000090fa7fae */ /* 0x000fea000d121850 */
[----:B------:R-:W2:Y:S01]  /*73a0*/  LDC R9, c[0x0][0x230] ;  /* 0x00008c00ff097b82 */ /* 0x000ea20000000800 */
[----:B------:R-:W-:Y:S01]  /*73b0*/  ISETP.GE.U32.AND P2, PT, R4, 0x7fffffa2, PT ;  /* 0x7fffffa20400780c */ /* 0x000fe20003f46070 */
[----:B---3--:R-:W-:Y:S01]  /*73c0*/  VIADD R4, R242, 0xffffffe0 ;  /* 0xffffffe0f2047836 */ /* 0x008fe20000000000 */
[----:B------:R-:W-:Y:S05]  /*73d0*/  LDGSTS.E [R250+0x4004], desc[UR16][R142.64], !P5 ;  /* 0x040040008efa7fae */ /* 0x000fea000e921850 */
[----:B------:R-:W3:Y:S01]  /*73e0*/  LDC R243, c[0x0][0x230] ;  /* 0x00008c00fff37b82 */ /* 0x000ee20000000800 */
[----:B------:R-:W-:Y:S01]  /*73f0*/  ISETP.GE.U32.AND P5, PT, R4, 0x7fffffa1, PT ;  /* 0x7fffffa10400780c */ /* 0x000fe20003fa6070 */
[----:B------:R-:W-:Y:S04]  /*7400*/  LDGSTS.E [R250+0x4008], desc[UR16][R140.64], !P6 ;  /* 0x040080008cfa7fae */ /* 0x000fe8000f121850 */
[----:B------:R-:W-:Y:S01]  /*7410*/  LDGSTS.E [R250+0x400c], desc[UR16][R138.64], !P0 ;  /* 0x0400c0008afa7fae */ /* 0x000fe2000c121850 */
[----:B-1----:R-:W-:Y:S01]  /*7420*/  VIADD R4, R0, 0xffffffc3 ;  /* 0xffffffc300047836 */ /* 0x002fe20000000000 */
[----:B------:R-:W1:Y:S01]  /*7430*/  LDC R8, c[0x0][0x230] ;  /* 0x00008c00ff087b82 */ /* 0x000e620000000800 */
[----:B------:R-:W-:-:S03]  /*7440*/  LOP3.LUT R0, R2, 0x70, RZ, 0x3c, !PT ;  /* 0x0000007002007812 */ /* 0x000fc600078e3cff */
[----:B------:R-:W-:Y:S01]  /*7450*/  ISETP.GE.U32.AND P6, PT, R4, 0x7fffff84, PT ;  /* 0x7fffff840400780c */ /* 0x000fe20003fc6070 */
[----:B----4-:R-:W-:-:S03]  /*7460*/  VIADD R4, R5, 0xffffffc2 ;  /* 0xffffffc205047836 */ /* 0x010fc60000000000 */
[----:B------:R-:W4:Y:S01]  /*7470*/  LDC R242, c[0x0][0x230] ;  /* 0x00008c00fff27b82 */ /* 0x000f220000000800 */
[----:B------:R-:W-:Y:S01]  /*7480*/  VIADD R5, R0, UR8 ;  /* 0x0000000800057c36 */ /* 0x000fe20008000000 */
[----:B------:R-:W-:Y:S01]  /*7490*/  ISETP.GE.U32.AND P0, PT, R4, 0x7fffff83, PT ;  /* 0x7fffff830400780c */ /* 0x000fe20003f06070 */
[----:B--2---:R-:W-:-:S03]  /*74a0*/  VIADD R4, R9, 0xffffffc1 ;  /* 0xffffffc109047836 */ /* 0x004fc60000000000 */
[----:B------:R-:W-:Y:S02]  /*74b0*/  LDGSTS.E [R5], desc[UR16][R136.64], !P1 ;  /* 0x0000000088057fae */ /* 0x000fe4000c921850 */
[----:B------:R-:W-:Y:S01]  /*74c0*/  ISETP.GE.U32.AND P1, PT, R4, 0x7fffff82, PT ;  /* 0x7fffff820400780c */ /* 0x000fe20003f26070 */
[----:B---3--:R-:W-:Y:S01]  /*74d0*/  VIADD R4, R243, 0xffffffc0 ;  /* 0xffffffc0f3047836 */ /* 0x008fe20000000000 */
[----:B------:R-:W-:Y:S01]  /*74e0*/  LDGSTS.E [R5+0x4], desc[UR16][R132.64], !P4 ;  /* 0x0000400084057fae */ /* 0x000fe2000e121850 */
[----:B------:R-:W2:Y:S03]  /*74f0*/  LDC R9, c[0x0][0x230] ;  /* 0x00008c00ff097b82 */ /* 0x000ea60000000800 */
[----:B------:R-:W-:Y:S01]  /*7500*/  LDGSTS.E [R5+0x8], desc[UR16][R120.64], !P2 ;  /* 0x0000800078057fae */ /* 0x000fe2000d121850 */
[----:B------:R-:W-:Y:S02]  /*7510*/  ISETP.GE.U32.AND P4, PT, R4, 0x7fffff81, PT ;  /* 0x7fffff810400780c */ /* 0x000fe40003f86070 */
[----:B------:R-:W-:Y:S01]  /*7520*/  ISETP.GE.AND P2, PT, R7, R4, PT ;  /* 0x000000040700720c */ /* 0x000fe20003f46270 */
[----:B-1----:R-:W-:Y:S01]  /*7530*/  VIADD R4, R8, 0xffffffbf ;  /* 0xffffffbf08047836 */ /* 0x002fe20000000000 */
[----:B------:R-:W-:Y:S01]  /*7540*/  LDGSTS.E [R5+0xc], desc[UR16][R134.64], !P5 ;  /* 0x0000c00086057fae */ /* 0x000fe2000e921850 */
[----:B------:R-:W1:Y:S03]  /*7550*/  LDC R8, c[0x0][0x230] ;  /* 0x00008c00ff087b82 */ /* 0x000e660000000800 */
[----:B------:R-:W-:Y:S01]  /*7560*/  ISETP.GE.U32.AND P5, PT, R4, 0x7fffff80, PT ;  /* 0x7fffff800400780c */ /* 0x000fe20003fa6070 */
[----:B----4-:R-:W-:Y:S01]  /*7570*/  VIADD R4, R242, 0xffffffbe ;  /* 0xffffffbef2047836 */ /* 0x010fe20000000000 */
[----:B------:R-:W-:Y:S03]  /*7580*/  LDGSTS.E [R5+0x4000], desc[UR16][R130.64], !P6 ;  /* 0x0400000082057fae */ /* 0x000fe6000f121850 */
[----:B------:R-:W3:Y:S01]  /*7590*/  LDC R242, c[0x0][0x230] ;  /* 0x00008c00fff27b82 */ /* 0x000ee20000000800 */
[----:B------:R-:W-:Y:S01]  /*75a0*/  ISETP.GE.U32.AND P6, PT, R4, 0x7fffff7f, PT ;  /* 0x7fffff7f0400780c */ /* 0x000fe20003fc6070 */
[----:B------:R-:W-:Y:S04]  /*75b0*/  STL.64 [R1+0x2a0], R2 ;  /* 0x0002a00201007387 */ /* 0x000fe80000100a00 */
[----:B------:R-:W-:Y:S02]  /*75c0*/  LDGSTS.E [R5+0x4004], desc[UR16][R122.64], !P0 ;  /* 0x040040007a057fae */ /* 0x000fe4000c121850 */
[----:B------:R-:W4:Y:S02]  /*75d0*/  LDC R4, c[0x0][0x230] ;  /* 0x00008c00ff047b82 */ /* 0x000f240000000800 */
[----:B------:R2:W-:Y:S04]  /*75e0*/  STL [R1+0x278], R0 ;  /* 0x0002780001007387 */ /* 0x0005e80000100800 */
[----:B------:R-:W3:Y:S02]  /*75f0*/  LDL.64 R10, [R1+0x60] ;  /* 0x00006000010a7983 */ /* 0x000ee40000100a00 */
[----:B------:R-:W3:Y:S02]  /*7600*/  LDC R243, c[0x0][0x230] ;  /* 0x00008c00fff37b82 */ /* 0x000ee40000000800 */
[----:B------:R-:W3:Y:S04]  /*7610*/  LDL.64 R18, [R1+0x38] ;  /* 0x0000380001127983 */ /* 0x000ee80000100a00 */
[----:B--2---:R-:W2:Y:S04]  /*7620*/  LDL R0, [R1+0x48] ;  /* 0x0000480001007983 */ /* 0x004ea80000100800 */
[----:B------:R-:W-:Y:S04]  /*7630*/  LDGSTS.E [R5+0x4008], desc[UR16][R128.64], !P1 ;  /* 0x0400800080057fae */ /* 0x000fe8000c921850 */
[----:B------:R-:W2:Y:S01]  /*7640*/  LDL.64 R20, [R1+0x18] ;  /* 0x0000180001147983 */ /* 0x000ea20000100a00 */
[----:B----4-:R-:W-:-:S03]  /*7650*/  VIADD R4, R4, 0xffffffbd ;  /* 0xffffffbd04047836 */ /* 0x010fc60000000000 */
[----:B------:R-:W-:Y:S02]  /*7660*/  LDGSTS.E [R5+0x400c], desc[UR16][R126.64], !P4 ;  /* 0x0400c0007e057fae */ /* 0x000fe4000e121850 */
[----:B------:R-:W-:Y:S01]  /*7670*/  ISETP.GE.U32.AND P0, PT, R4, 0x7fffff7e, PT ;  /* 0x7fffff7e0400780c */ /* 0x000fe20003f06070 */
[----:B-1----:R-:W-:Y:S01]  /*7680*/  VIADD R4, R8, 0xffffffbc ;  /* 0xffffffbc08047836 */ /* 0x002fe20000000000 */
[----:B------:R-:W-:Y:S01]  /*7690*/  SEL R7, RZ, 0x4, P2 ;  /* 0x00000004ff077807 */ /* 0x000fe20001000000 */
[----:B------:R-:W4:Y:S03]  /*76a0*/  LDL.64 R12, [R1+0x30] ;  /* 0x00003000010c7983 */ /* 0x000f260000100a00 */
[----:B------:R-:W-:Y:S01]  /*76b0*/  ISETP.GE.U32.AND P1, PT, R4, 0x7fffff7d, PT ;  /* 0x7fffff7d0400780c */ /* 0x000fe20003f26070 */
[----:B------:R-:W-:Y:S01]  /*76c0*/  VIADD R4, R9, 0xffffffbb ;  /* 0xffffffbb09047836 */ /* 0x000fe20000000000 */
[----:B------:R-:W4:Y:S04]  /*76d0*/  LDL.64 R22, [R1+0x10] ;  /* 0x0000100001167983 */ /* 0x000f280000100a00 */
[----:B------:R-:W-:Y:S01]  /*76e0*/  ISETP.GE.U32.AND P4, PT, R4, 0x7fffff7c, PT ;  /* 0x7fffff7c0400780c */ /* 0x000fe20003f86070 */
[----:B---3--:R-:W-:Y:S01]  /*76f0*/  VIADD R4, R242, 0xffffffba ;  /* 0xffffffbaf2047836 */ /* 0x008fe20000000000 */
[----:B------:R-:W0:Y:S04]  /*7700*/  LDGDEPBAR ;  /* 0x00000000000079af */ /* 0x000e280000000000 */
[----:B------:R-:W-:Y:S01]  /*7710*/  ISETP.GE.U32.AND P2, PT, R4, 0x7fffff7b, PT ;  /* 0x7fffff7b0400780c */ /* 0x000fe20003f46070 */
[----:B------:R-:W-:-:S02]  /*7720*/  VIADD R4, R243, 0xffffffb9 ;  /* 0xffffffb9f3047836 */ /* 0x000fc40000000000 */
[----:B------:R-:W3:Y:S01]  /*7730*/  LDL.64 R242, [R1+0x58] ;  /* 0x0000580001f27983 */ /* 0x000ee20000100a00 */
[----:B--2---:R-:W-:-:S05]  /*7740*/  VIADD R8, R0, UR8 ;  /* 0x0000000800087c36 */ /* 0x004fca0008000000 */
[----:B------:R-:W-:Y:S04]  /*7750*/  LDGSTS.E [R8+0x18000], desc[UR16][R10.64], P3 ;  /* 0x180000000a087fae */ /* 0x000fe80009921850 */
[----:B------:R-:W-:Y:S04]  /*7760*/  LDGSTS.E [R8+0x18400], desc[UR16][R18.64], P3 ;  /* 0x1840000012087fae */ /* 0x000fe80009921850 */
[----:B------:R-:W-:Y:S04]  /*7770*/  LDGSTS.E [R8+0x18800], desc[UR16][R20.64], P3 ;  /* 0x1880000014087fae */ /* 0x000fe80009921850 */
[----:B------:R-:W2:Y:S01]  /*7780*/  LDL.64 R10, [R1+0x50] ;  /* 0x00005000010a7983 */ /* 0x000ea20000100a00 */
[----:B------:R-:W-:-:S03]  /*7790*/  LOP3.LUT R2, R0, 0x20, RZ, 0x3c, !PT ;  /* 0x0000002000027812 */ /* 0x000fc600078e3cff */
[----:B------:R-:W2:Y:S04]  /*77a0*/  LDL.64 R18, [R1+0x28] ;  /* 0x0000280001127983 */ /* 0x000ea80000100a00 */
[----:B------:R-:W-:Y:S04]  /*77b0*/  LDGSTS.E [R8+0x18c00], desc[UR16][R112.64], P3 ;  /* 0x18c0000070087fae */ /* 0x000fe80009921850 */
[----:B------:R-:W2:Y:S04]  /*77c0*/  LDL.64 R20, [R1+0x8] ;  /* 0x0000080001147983 */ /* 0x000ea80000100a00 */
[----:B------:R-:W-:Y:S04]  /*77d0*/  LDGSTS.E [R8+0x19000], desc[UR16][R110.64], P3 ;  /* 0x190000006e087fae */ /* 0x000fe80009921850 */
[----:B------:R-:W-:Y:S04]  /*77e0*/  LDGSTS.E [R8+0x19400], desc[UR16][R108.64], P3 ;  /* 0x194000006c087fae */ /* 0x000fe80009921850 */
[----:B------:R-:W-:Y:S04]  /*77f0*/  LDGSTS.E [R8+0x19800], desc[UR16][R94.64], P3 ;  /* 0x198000005e087fae */ /* 0x000fe80009921850 */
[----:B------:R-:W-:Y:S01]  /*7800*/  LDGSTS.E [R8+0x19c00], desc[UR16][R104.64], P3 ;  /* 0x19c0000068087fae */ /* 0x000fe20009921850 */
[----:B------:R-:W-:-:S03]  /*7810*/  VIADD R9, R2, UR8 ;  /* 0x0000000802097c36 */ /* 0x000fc60008000000 */
[----:B------:R-:W-:Y:S04]  /*7820*/  LDGSTS.E [R8+0x1a000], desc[UR16][R106.64], P3 ;  /* 0x1a0000006a087fae */ /* 0x000fe80009921850 */
[----:B------:R-:W-:Y:S04]  /*7830*/  LDGSTS.E [R8+0x1a400], desc[UR16][R102.64], P3 ;  /* 0x1a40000066087fae */ /* 0x000fe80009921850 */
[----:B------:R-:W-:Y:S04]  /*7840*/  LDGSTS.E [R8+0x1a800], desc[UR16][R100.64], P3 ;  /* 0x1a80000064087fae */ /* 0x000fe80009921850 */
[----:B------:R-:W-:Y:S04]  /*7850*/  LDGSTS.E [R8+0x1ac00], desc[UR16][R88.64], P3 ;  /* 0x1ac0000058087fae */ /* 0x000fe80009921850 */
[----:B------:R-:W-:Y:S04]  /*7860*/  LDGSTS.E [R8+0x1b000], desc[UR16][R96.64], P3 ;  /* 0x1b00000060087fae */ /* 0x000fe80009921850 */
[----:B------:R-:W-:Y:S04]  /*7870*/  LDGSTS.E [R8+0x1b400], desc[UR16][R98.64], P3 ;  /* 0x1b40000062087fae */ /* 0x000fe80009921850 */
[----:B------:R-:W-:Y:S04]  /*7880*/  LDGSTS.E [R8+0x1b800], desc[UR16][R92.64], P3 ;  /* 0x1b8000005c087fae */ /* 0x000fe80009921850 */
[----:B------:R-:W-:Y:S04]  /*7890*/  LDGSTS.E [R8+0x1bc00], desc[UR16][R90.64], P3 ;  /* 0x1bc000005a087fae */ /* 0x000fe80009921850 */
[----:B------:R1:W-:Y:S04]  /*78a0*/  STL [R1+0x284], R2 ;  /* 0x0002840201007387 */ /* 0x0003e80000100800 */
[----:B---3--:R3:W-:Y:S04]  /*78b0*/  LDGSTS.E [R9+0x18100], desc[UR16][R242.64], P3 ;  /* 0x18100000f2097fae */ /* 0x0087e80009921850 */
[----:B----4-:R-:W-:Y:S04]  /*78c0*/  LDGSTS.E [R9+0x18500], desc[UR16][R12.64], P3 ;  /* 0x185000000c097fae */ /* 0x010fe80009921850 */
[----:B-1----:R-:W4:Y:S04]  /*78d0*/  LDL.LU.64 R2, [R1] ;  /* 0x0000000001027983 */ /* 0x002f280000300a00 */
[----:B------:R-:W-:Y:S04]  /*78e0*/  LDGSTS.E [R9+0x18900], desc[UR16][R22.64], P3 ;  /* 0x1890000016097fae */ /* 0x000fe80009921850 */
[----:B------:R-:W4:Y:S01]  /*78f0*/  LDL.64 R12, [R1+0x40] ;  /* 0x00004000010c7983 */ /* 0x000f220000100a00 */
[----:B---3--:R-:W-:-:S03]  /*7900*/  LOP3.LUT R242, R0, 0x40, RZ, 0x3c, !PT ;  /* 0x0000004000f27812 */ /* 0x008fc600078e3cff */
[----:B------:R-:W-:Y:S04]  /*7910*/  LDGSTS.E [R9+0x18d00], desc[UR16][R86.64], P3 ;  /* 0x18d0000056097fae */ /* 0x000fe80009921850 */
[----:B------:R-:W3:Y:S04]  /*7920*/  LDL.64 R22, [R1+0x20] ;  /* 0x0000200001167983 */ /* 0x000ee80000100a00 */
        /* <DEDUP_REMOVED lines=8> */
[----:B------:R-:W-:Y:S04]  /*79b0*/  LDGSTS.E [R9+0x1ad00], desc[UR16][R72.64], P3 ;  /* 0x1ad0000048097fae */ /* 0x000fe80009921850 */
[----:B------:R-:W-:Y:S01]  /*79c0*/  LDGSTS.E [R9+0x1b100], desc[UR16][R74.64], P3 ;  /* 0x1b1000004a097fae */ /* 0x000fe20009921850 */
[----:B-1----:R-:W-:-:S03]  /*79d0*/  VIADD R242, R242, UR8 ;  /* 0x00000008f2f27c36 */ /* 0x002fc60008000000 */
[----:B------:R-:W-:Y:S04]  /*79e0*/  LDGSTS.E [R9+0x1b500], desc[UR16][R68.64], P3 ;  /* 0x1b50000044097fae */ /* 0x000fe80009921850 */
[----:B------:R-:W-:Y:S04]  /*79f0*/  LDGSTS.E [R9+0x1b900], desc[UR16][R66.64], P3 ;  /* 0x1b90000042097fae */ /* 0x000fe80009921850 */
[----:B------:R-:W-:Y:S01]  /*7a00*/  LDGSTS.E [R9+0x1bd00], desc[UR16][R56.64], P3 ;  /* 0x1bd0000038097fae */ /* 0x000fe20009921850 */
[----:B------:R-:W-:-:S05]  /*7a10*/  LOP3.LUT R0, R0, 0x60, RZ, 0x3c, !PT ;  /* 0x0000006000007812 */ /* 0x000fca00078e3cff */
[----:B------:R-:W-:Y:S01]  /*7a20*/  VIADD R243, R0, UR8 ;  /* 0x0000000800f37c36 */ /* 0x000fe20008000000 */
[----:B--2---:R-:W-:Y:S04]  /*7a30*/  LDGSTS.E [R242+0x18200], desc[UR16][R10.64], P3 ;  /* 0x182000000af27fae */ /* 0x004fe80009921850 */
        /* <DEDUP_REMOVED lines=12> */
[----:B------:R-:W2:Y:S04]  /*7b00*/  LDL.LU.64 R10, [R1+0x2d8] ;  /* 0x0002d800010a7983 */ /* 0x000ea80000300a00 */
[----:B------:R-:W-:Y:S04]  /*7b10*/  LDGSTS.E [R242+0x1b600], desc[UR16][R42.64], P3 ;  /* 0x1b6000002af27fae */ /* 0x000fe80009921850 */
[----:B------:R-:W2:Y:S04]  /*7b20*/  LDL.LU.64 R18, [R1+0x2d0] ;  /* 0x0002d00001127983 */ /* 0x000ea80000300a00 */
[----:B------:R-:W-:Y:S04]  /*7b30*/  LDGSTS.E [R242+0x1ba00], desc[UR16][R32.64], P3 ;  /* 0x1ba0000020f27fae */ /* 0x000fe80009921850 */
[----:B------:R-:W2:Y:S04]  /*7b40*/  LDL.LU.64 R20, [R1+0x2c8] ;  /* 0x0002c80001147983 */ /* 0x000ea80000300a00 */
[----:B------:R-:W-:Y:S04]  /*7b50*/  LDGSTS.E [R242+0x1be00], desc[UR16][R40.64], P3 ;  /* 0x1be0000028f27fae */ /* 0x000fe80009921850 */
[----:B------:R1:W-:Y:S04]  /*7b60*/  STL [R1+0x274], R0 ;  /* 0x0002740001007387 */ /* 0x0003e80000100800 */
[----:B----4-:R-:W-:Y:S01]  /*7b70*/  LDGSTS.E [R243+0x18300], desc[UR16][R12.64], P3 ;  /* 0x183000000cf37fae */ /* 0x010fe20009921850 */
[----:B-1----:R-:W1:Y:S03]  /*7b80*/  LDC R0, c[0x0][0x230] ;  /* 0x00008c00ff007b82 */ /* 0x002e660000000800 */
[----:B---3--:R-:W-:Y:S04]  /*7b90*/  LDGSTS.E [R243+0x18700], desc[UR16][R22.64], P3 ;  /* 0x1870000016f37fae */ /* 0x008fe80009921850 */
[----:B------:R-:W3:Y:S04]  /*7ba0*/  LDL.LU.64 R12, [R1+0x2c0] ;  /* 0x0002c000010c7983 */ /* 0x000ee80000300a00 */
[----:B------:R-:W-:Y:S04]  /*7bb0*/  LDGSTS.E [R243+0x18b00], desc[UR16][R2.64], P3 ;  /* 0x18b0000002f37fae */ /* 0x000fe80009921850 */
[----:B------:R-:W4:Y:S04]  /*7bc0*/  LDL.LU.64 R22, [R1+0x2b8] ;  /* 0x0002b80001167983 */ /* 0x000f280000300a00 */
[----:B----4-:R-:W-:Y:S04]  /*7bd0*/  LDGSTS.E [R243+0x18f00], desc[UR16][R22.64], P3 ;  /* 0x18f0000016f37fae */ /* 0x010fe80009921850 */
[----:B------:R-:W-:Y:S04]  /*7be0*/  LDGSTS.E [R243+0x19300], desc[UR16][R34.64], P3 ;  /* 0x1930000022f37fae */ /* 0x000fe80009921850 */
[----:B------:R-:W-:Y:S04]  /*7bf0*/  LDGSTS.E [R243+0x19700], desc[UR16][R36.64], P3 ;  /* 0x1970000024f37fae */ /* 0x000fe80009921850 */
[----:B------:R-:W-:Y:S04]  /*7c00*/  LDGSTS.E [R243+0x19b00], desc[UR16][R30.64], P3 ;  /* 0x19b000001ef37fae */ /* 0x000fe80009921850 */
[----:B------:R-:W-:Y:S04]  /*7c10*/  LDGSTS.E [R243+0x19f00], desc[UR16][R28.64], P3 ;  /* 0x19f000001cf37fae */ /* 0x000fe80009921850 */
[----:B---3--:R-:W-:Y:S04]  /*7c20*/  LDGSTS.E [R243+0x1a300], desc[UR16][R12.64], P3 ;  /* 0x1a3000000cf37fae */ /* 0x008fe80009921850 */
[----:B------:R-:W-:Y:S04]  /*7c30*/  LDGSTS.E [R243+0x1a700], desc[UR16][R24.64], P3 ;  /* 0x1a70000018f37fae */ /* 0x000fe80009921850 */
[----:B------:R-:W-:Y:S04]  /*7c40*/  LDGSTS.E [R243+0x1ab00], desc[UR16][R26.64], P3 ;  /* 0x1ab000001af37fae */ /* 0x000fe80009921850 */
[----:B--2---:R-:W-:Y:S04]  /*7c50*/  LDGSTS.E [R243+0x1af00], desc[UR16][R20.64], P3 ;  /* 0x1af0000014f37fae */ /* 0x004fe80009921850 */
[----:B------:R-:W-:Y:S04]  /*7c60*/  LDGSTS.E [R243+0x1b300], desc[UR16][R18.64], P3 ;  /* 0x1b30000012f37fae */ /* 0x000fe80009921850 */
[----:B------:R-:W-:Y:S04]  /*7c70*/  LDGSTS.E [R243+0x1b700], desc[UR16][R10.64], P3 ;  /* 0x1b7000000af37fae */ /* 0x000fe80009921850 */
[----:B------:R-:W-:Y:S04]  /*7c80*/  LDGSTS.E [R243+0x1bb00], desc[UR16][R14.64], P3 ;  /* 0x1bb000000ef37fae */ /* 0x000fe80009921850 */
[----:B------:R-:W-:Y:S04]  /*7c90*/  LDGSTS.E [R243+0x1bf00], desc[UR16][R16.64], P3 ;  /* 0x1bf0000010f37fae */ /* 0x000fe80009921850 */
[----:B------:R-:W0:Y:S01]  /*7ca0*/  LDGDEPBAR ;  /* 0x00000000000079af */ /* 0x000e220000000000 */
[----:B------:R-:W-:Y:S01]  /*7cb0*/  BAR.SYNC.DEFER_BLOCKING 0x0 ;  /* 0x0000000000007b1d */ /* 0x000fe20000010000 */
[----:B------:R-:W-:Y:S01]  /*7cc0*/  ISETP.GE.U32.AND P3, PT, R4, 0x7fffff7a, PT ;  /* 0x7fffff7a0400780c */ /* 0x000fe20003f66070 */
[----:B------:R-:W-:-:S04]  /*7cd0*/  IMAD.SHL.U32 R4, R6, 0x40, RZ ;  /* 0x0000004006047824 */ /* 0x000fc800078e00ff */
[----:B------:R-:W-:-:S05]  /*7ce0*/  IMAD.WIDE R118, R4, 0x4, R118 ;  /* 0x0000000404767825 */ /* 0x000fca00078e0276 */
[----:B------:R-:W-:Y:S01]  /*7cf0*/  @!PT LDS RZ, [RZ] ;  /* 0x00000000fffff984 */ /* 0x000fe20000000800 */
[----:B------:R-:W-:Y:S01]  /*7d00*/  @!PT LDS RZ, [RZ] ;  /* 0x00000000fffff984 */ /* 0x000fe20000000800 */
[----:B------:R-:W-:Y:S01]  /*7d10*/  @!PT LDS RZ, [RZ] ;  /* 0x00000000fffff984 */ /* 0x000fe20000000800 */
[----:B------:R1:W-:Y:S02]  /*7d20*/  LDGSTS.E [R244+0x8000], desc[UR16][R118.64], !P5 ;  /* 0x0800000076f47fae */ /* 0x0003e4000e921850 */
[----:B-1----:R-:W-:Y:S02]  /*7d30*/  VIADD R118, R0, 0xffffffb8 ;  /* 0xffffffb800767836 */ /* 0x002fe40000000000 */
[----:B------:R-:W-:Y:S01]  /*7d40*/  IMAD.WIDE R116, R4, 0x4, R116 ;  /* 0x0000000404747825 */ /* 0x000fe200078e0274 */
[----:B------:R-:W2:Y:S02]  /*7d50*/  LDL.LU R0, [R1+0x2b0] ;  /* 0x0002b00001007983 */ /* 0x000ea40000300800 */
[----:B------:R-:W-:Y:S02]  /*7d60*/  ISETP.GE.U32.AND P5, PT, R118, 0x7fffff79, PT ;  /* 0x7fffff797600780c */ /* 0x000fe40003fa6070 */
[----:B------:R-:W1:Y:S01]  /*7d70*/  LDC R118, c[0x0][0x230] ;  /* 0x00008c00ff767b82 */ /* 0x000e620000000800 */
[----:B------:R1:W-:Y:S02]  /*7d80*/  LDGSTS.E [R244+0x8004], desc[UR16][R116.64], !P6 ;  /* 0x0800400074f47fae */ /* 0x0003e4000f121850 */
[----:B-1----:R-:W-:-:S05]  /*7d90*/  VIADD R116, R118, 0xffffffb7 ;  /* 0xffffffb776747836 */ /* 0x002fca0000000000 */
[----:B------:R-:W-:Y:S02]  /*7da0*/  ISETP.GE.U32.AND P6, PT, R116, 0x7fffff78, PT ;  /* 0x7fffff787400780c */ /* 0x000fe40003fc6070 */
[----:B------:R-:W1:Y:S01]  /*7db0*/  LDC R116, c[0x0][0x230] ;  /* 0x00008c00ff747b82 */ /* 0x000e620000000800 */
[----:B------:R-:W-:-:S05]  /*7dc0*/  IMAD.WIDE R124, R4, 0x4, R124 ;  /* 0x00000004047c7825 */ /* 0x000fca00078e027c */
[----:B------:R-:W-:Y:S01]  /*7dd0*/  LDGSTS.E [R244+0x8008], desc[UR16][R124.64], !P0 ;  /* 0x080080007cf47fae */ /* 0x000fe2000c121850 */
[----:B-1----:R-:W-:-:S05]  /*7de0*/  VIADD R116, R116, 0xffffffb6 ;  /* 0xffffffb674747836 */ /* 0x002fca0000000000 */
[----:B------:R-:W-:Y:S02]  /*7df0*/  ISETP.GE.U32.AND P0, PT, R116, 0x7fffff77, PT ;  /* 0x7fffff777400780c */ /* 0x000fe40003f06070 */
[----:B------:R-:W1:Y:S01]  /*7e00*/  LDC R116, c[0x0][0x230] ;  /* 0x00008c00ff747b82 */ /* 0x000e620000000800 */
[----:B------:R-:W-:-:S05]  /*7e10*/  IMAD.WIDE R114, R4, 0x4, R114 ;  /* 0x0000000404727825 */ /* 0x000fca00078e0272 */
[----:B------:R1:W-:Y:S02]  /*7e20*/  LDGSTS.E [R244+0x800c], desc[UR16][R114.64], !P1 ;  /* 0x0800c00072f47fae */ /* 0x0003e4000c921850 */
[----:B-1----:R-:W-:-:S05]  /*7e30*/  VIADD R114, R116, 0xffffff9f ;  /* 0xffffff9f74727836 */ /* 0x002fca0000000000 */
[----:B------:R-:W-:Y:S02]  /*7e40*/  ISETP.GE.U32.AND P1, PT, R114, 0x7fffff60, PT ;  /* 0x7fffff607200780c */ /* 0x000fe40003f26070 */
[----:B------:R-:W1:Y:S01]  /*7e50*/  LDC R114, c[0x0][0x230] ;  /* 0x00008c00ff727b82 */ /* 0x000e620000000800 */
[----:B------:R-:W-:-:S10]  /*7e60*/  IMAD.WIDE R240, R4, 0x4, R240 ;  /* 0x0000000404f07825 */ /* 0x000fd400078e02f0 */
[----:B------:R-:W-:Y:S01]  /*7e70*/  LDGSTS.E [R244+0xc000], desc[UR16][R240.64], !P1 ;  /* 0x0c000000f0f47fae */ /* 0x000fe2000c921850 */
[----:B------:R-:W-:-:S04]  /*7e80*/  IMAD.WIDE R238, R4, 0x4, R238 ;  /* 0x0000000404ee7825 */ /* 0x000fc800078e02ee */
[----:B------:R-:W-:-:S04]  /*7e90*/  IMAD.WIDE R236, R4, 0x4, R236 ;  /* 0x0000000404ec7825 */ /* 0x000fc800078e02ec */
[----:B------:R-:W-:Y:S01]  /*7ea0*/  IMAD.WIDE R234, R4, 0x4, R234 ;  /* 0x0000000404ea7825 */ /* 0x000fe200078e02ea */
[----:B------:R-:W3:Y:S03]  /*7eb0*/  LDL.LU.64 R240, [R1+0x18] ;  /* 0x0000180001f07983 */ /* 0x000ee60000300a00 */
[----:B-1----:R-:W-:-:S05]  /*7ec0*/  VIADD R114, R114, 0xffffff9e ;  /* 0xffffff9e72727836 */ /* 0x002fca0000000000 */
[----:B------:R-:W-:Y:S02]  /*7ed0*/  ISETP.GE.U32.AND P1, PT, R114, 0x7fffff5f, PT ;  /* 0x7fffff5f7200780c */ /* 0x000fe40003f26070 */
[----:B------:R-:W1:Y:S11]  /*7ee0*/  LDC R114, c[0x0][0x230] ;  /* 0x00008c00ff727b82 */ /* 0x000e760000000800 */
[----:B------:R-:W-:Y:S01]  /*7ef0*/  LDGSTS.E [R244+0xc004], desc[UR16][R238.64], !P1 ;  /* 0x0c004000eef47fae */ /* 0x000fe2000c921850 */
[----:B------:R-:W-:-:S04]  /*7f00*/  IMAD.WIDE R232, R4, 0x4, R232 ;  /* 0x0000000404e87825 */ /* 0x000fc800078e02e8 */
[----:B------:R-:W-:-:S04]  /*7f10*/  IMAD.WIDE R230, R4, 0x4, R230 ;  /* 0x0000000404e67825 */ /* 0x000fc800078e02e6 */
[----:B------:R-:W-:Y:S01]  /*7f20*/  IMAD.WIDE R228, R4, 0x4, R228 ;  /* 0x0000000404e47825 */ /* 0x000fe200078e02e4 */
[----:B------:R-:W4:Y:S03]  /*7f30*/  LDL.LU.64 R238, [R1+0x38] ;  /* 0x0000380001ee7983 */ /* 0x000f260000300a00 */
[----:B-1----:R-:W-:-:S05]  /*7f40*/  VIADD R114, R114, 0xffffff9d ;  /* 0xffffff9d72727836 */ /* 0x002fca0000000000 */
[----:B------:R-:W-:Y:S02]  /*7f50*/  ISETP.GE.U32.AND P1, PT, R114, 0x7fffff5e, PT ;  /* 0x7fffff5e7200780c */ /* 0x000fe40003f26070 */
[----:B------:R-:W1:Y:S11]  /*7f60*/  LDC R114, c[0x0][0x230] ;  /* 0x00008c00ff727b82 */ /* 0x000e760000000800 */
        /* <DEDUP_REMOVED lines=8> */
[----:B------:R-:W-:Y:S04]  /*7ff0*/  LDGSTS.E [R244+0xc00c], desc[UR16][R234.64], !P1 ;  /* 0x0c00c000eaf47fae */ /* 0x000fe8000c921850 */
[----:B------:R-:W-:Y:S04]  /*8000*/  LDGSTS.E [R245+0x8000], desc[UR16][R232.64], !P4 ;  /* 0x08000000e8f57fae */ /* 0x000fe8000e121850 */
[----:B------:R-:W-:Y:S04]  /*8010*/  LDGSTS.E [R245+0x8004], desc[UR16][R230.64], !P2 ;  /* 0x08004000e6f57fae */ /* 0x000fe8000d121850 */
[----:B------:R-:W-:Y:S01]  /*8020*/  LDGSTS.E [R245+0x8008], desc[UR16][R228.64], !P3 ;  /* 0x08008000e4f57fae */ /* 0x000fe2000d921850 */
[----:B-1----:R-:W-:-:S03]  /*8030*/  VIADD R114, R114, 0xffffffb5 ;  /* 0xffffffb572727836 */ /* 0x002fc60000000000 */
[----:B------:R-:W-:Y:S02]  /*8040*/  LDGSTS.E [R245+0x800c], desc[UR16][R226.64], !P5 ;  /* 0x0800c000e2f57fae */ /* 0x000fe4000e921850 */
[----:B------:R-:W-:Y:S02]  /*8050*/  ISETP.GE.U32.AND P1, PT, R114, 0x7fffff76, PT ;  /* 0x7fffff767200780c */ /* 0x000fe40003f26070 */
[----:B------:R-:W1:Y:S01]  /*8060*/  LDC R114, c[0x0][0x230] ;  /* 0x00008c00ff727b82 */ /* 0x000e620000000800 */
[----:B------:R-:W-:Y:S01]  /*8070*/  IMAD.WIDE R220, R4, 0x4, R220 ;  /* 0x0000000404dc7825 */ /* 0x000fe200078e02dc */
[----:B------:R-:W2:Y:S03]  /*8080*/  LDL.LU R235, [R1+0x248] ;  /* 0x0002480001eb7983 */ /* 0x000ea60000300800 */
[----:B-1----:R-:W-:-:S05]  /*8090*/  VIADD R114, R114, 0xffffffb4 ;  /* 0xffffffb472727836 */ /* 0x002fca0000000000 */
[----:B------:R-:W-:Y:S02]  /*80a0*/  ISETP.GE.U32.AND P4, PT, R114, 0x7fffff75, PT ;  /* 0x7fffff757200780c */ /* 0x000fe40003f86070 */
[----:B------:R-:W1:Y:S02]  /*80b0*/  LDC R114, c[0x0][0x230] ;  /* 0x00008c00ff727b82 */ /* 0x000e640000000800 */
        /* <DEDUP_REMOVED lines=8> */
[----:B------:R-:W1:Y:S11]  /*8140*/  LDC R114, c[0x0][0x230] ;  /* 0x00008c00ff727b82 */ /* 0x000e760000000800 */
[----:B------:R-:W-:Y:S01]  /*8150*/  LDGSTS.E [R245+0xc000], desc[UR16][R224.64], !P5 ;  /* 0x0c000000e0f57fae */ /* 0x000fe2000e921850 */
        /* <DEDUP_REMOVED lines=10> */
[----:B------:R-:W1:Y:S01]  /*8200*/  LDC R114, c[0x0][0x230] ;  /* 0x00008c00ff727b82 */ /* 0x000e620000000800 */
[----:B------:R-:W-:-:S10]  /*8210*/  IMAD.WIDE R218, R4, 0x4, R218 ;  /* 0x0000000404da7825 */ /* 0x000fd400078e02da */
[----:B------:R-:W-:Y:S01]  /*8220*/  LDGSTS.E [R245+0xc00c], desc[UR16][R218.64], !P5 ;  /* 0x0c00c000daf57fae */ /* 0x000fe2000e921850 */
        /* <DEDUP_REMOVED lines=89> */
[----:B------:R4:W-:Y:S01]  /*87c0*/  LDGSTS.E [R248+0x8004], desc[UR16][R182.64], !P1 ;  /* 0x08004000b6f87fae */ /* 0x0009e2000c921850 */
[----:B------:R-:W-:-:S05]  /*87d0*/  IMAD.WIDE R180, R4, 0x4, R180 ;  /* 0x0000000404b47825 */ /* 0x000fca00078e02b4 */
[----:B------:R-:W-:Y:S01]  /*87e0*/  LDGSTS.E [R248+0x8008], desc[UR16][R180.64], !P4 ;  /* 0x08008000b4f87fae */ /* 0x000fe2000e121850 */
[----:B------:R-:W-:-:S05]  /*87f0*/  IMAD.WIDE R178, R4, 0x4, R178 ;  /* 0x0000000404b27825 */ /* 0x000fca00078e02b2 */
[----:B------:R-:W-:Y:S01]  /*8800*/  LDGSTS.E [R248+0x800c], desc[UR16][R178.64], !P2 ;  /* 0x0800c000b2f87fae */ /* 0x000fe2000d121850 */
[----:B------:R-:W-:Y:S01]  /*8810*/  IMAD.WIDE R176, R4, 0x4, R176 ;  /* 0x0000000404b07825 */ /* 0x000fe200078e02b0 */
[----:B----4-:R-:W4:Y:S03]  /*8820*/  LDC R183, c[0x0][0x230] ;  /* 0x00008c00ffb77b82 */ /* 0x010f260000000800 */
        /* <DEDUP_REMOVED lines=103> */
[----:B------:R-:W-:-:S04]  /*8ea0*/  IMAD.WIDE R138, R4, 0x4, R138 ;  /* 0x00000004048a7825 */ /* 0x000fc800078e028a */
[----:B------:R-:W-:Y:S01]  /*8eb0*/  IMAD.WIDE R136, R4, 0x4, R136 ;  /* 0x0000000404887825 */ /* 0x000fe200078e0288 */
[----:B------:R-:W-:Y:S04]  /*8ec0*/  LDGSTS.E [R250+0xc00c], desc[UR16][R138.64], !P4 ;  /* 0x0c00c0008afa7fae */ /* 0x000fe8000e121850 */
[----:B------:R-:W-:Y:S01]  /*8ed0*/  LDGSTS.E [R5+0x8000], desc[UR16][R136.64], !P5 ;  /* 0x0800000088057fae */ /* 0x000fe2000e921850 */
[----:B------:R-:W-:Y:S01]  /*8ee0*/  ISETP.GT.AND P5, PT, R251, 0x7f, PT ;  /* 0x0000007ffb00780c */ /* 0x000fe20003fa4270 */
[----:B-1----:R-:W-:-:S05]  /*8ef0*/  VIADD R114, R114, 0xffffff81 ;  /* 0xffffff8172727836 */ /* 0x002fca0000000000 */
[----:B------:R-:W-:Y:S02]  /*8f00*/  ISETP.GE.U32.AND P4, PT, R114, 0x7fffff42, PT ;  /* 0x7fffff427200780c */ /* 0x000fe40003f86070 */
[----:B------:R-:W-:Y:S02]  /*8f10*/  SEL R114, R7, RZ, P5 ;  /* 0x000000ff07727207 */ /* 0x000fe40002800000 */
[----:B------:R-:W3:Y:S01]  /*8f20*/  LDL.LU R7, [R1+0x2ac] ;  /* 0x0002ac0001077983 */ /* 0x000ee20000300800 */
[----:B------:R-:W-:-:S04]  /*8f30*/  IMAD.WIDE R132, R4, 0x4, R132 ;  /* 0x0000000404847825 */ /* 0x000fc800078e0284 */
[----:B------:R-:W-:Y:S01]  /*8f40*/  IMAD.WIDE R120, R4, 0x4, R120 ;  /* 0x0000000404787825 */ /* 0x000fe200078e0278 */
[----:B------:R-:W-:Y:S04]  /*8f50*/  LDGSTS.E [R5+0x8004], desc[UR16][R132.64], !P6 ;  /* 0x0800400084057fae */ /* 0x000fe8000f121850 */
[----:B------:R-:W-:Y:S01]  /*8f60*/  LDGSTS.E [R5+0x8008], desc[UR16][R120.64], !P0 ;  /* 0x0800800078057fae */ /* 0x000fe2000c121850 */
[----:B--2---:R-:W-:-:S03]  /*8f70*/  ISETP.GE.AND P0, PT, R0, R235, PT ;  /* 0x000000eb0000720c */ /* 0x004fc60003f06270 */
[----:B------:R-:W5:Y:S01]  /*8f80*/  LDL.LU R0, [R1+0x2a8] ;  /* 0x0002a80001007983 */ /* 0x000f620000300800 */
[----:B----4-:R-:W-:Y:S01]  /*8f90*/  VIADD R183, R183, 0xffffff80 ;  /* 0xffffff80b7b77836 */ /* 0x010fe20000000000 */
[----:B------:R-:W-:Y:S01]  /*8fa0*/  ISETP.NE.U32.AND P6, PT, R114, RZ, PT ;  /* 0x000000ff7200720c */ /* 0x000fe20003fc5070 */
[----:B---3--:R-:W-:-:S04]  /*8fb0*/  IMAD.SHL.U32 R186, R7, 0x40, RZ ;  /* 0x0000004007ba7824 */ /* 0x008fc800078e00ff */
[C---:B------:R-:W-:Y:S02]  /*8fc0*/  IMAD.WIDE R118, R186.reuse, 0x4, R236 ;  /* 0x00000004ba767825 */ /* 0x040fe400078e02ec */
[----:B------:R-:W2:Y:S02]  /*8fd0*/  LDL.LU.64 R236, [R1+0x58] ;  /* 0x0000580001ec7983 */ /* 0x000ea40000300a00 */
[C---:B------:R-:W-:Y:S02]  /*8fe0*/  IMAD.WIDE R116, R186.reuse, 0x4, R238 ;  /* 0x00000004ba747825 */ /* 0x040fe400078e02ee */
[----:B------:R-:W3:Y:S01]  /*8ff0*/  LDL.LU.64 R238, [R1+0x30] ;  /* 0x0000300001ee7983 */ /* 0x000ee20000300a00 */
[----:B------:R-:W-:Y:S01]  /*9000*/  ISETP.GE.U32.AND P5, PT, R183, 0x7fffff41, PT ;  /* 0x7fffff41b700780c */ /* 0x000fe20003fa6070 */
[----:B------:R-:W-:Y:S02]  /*9010*/  IMAD.WIDE R114, R186, 0x4, R240 ;  /* 0x00000004ba727825 */ /* 0x000fe400078e02f0 */
[----:B------:R-:W4:Y:S02]  /*9020*/  LDL.LU.64 R240, [R1+0x10] ;  /* 0x0000100001f07983 */ /* 0x000f240000300a00 */
[----:B------:R-:W-:-:S04]  /*9030*/  IMAD.WIDE R134, R4, 0x4, R134 ;  /* 0x0000000404867825 */ /* 0x000fc800078e0286 */
[C---:B------:R-:W-:Y:S01]  /*9040*/  IMAD.WIDE R130, R4.reuse, 0x4, R130 ;  /* 0x0000000404827825 */ /* 0x040fe200078e0282 */
[----:B------:R-:W-:Y:S03]  /*9050*/  LDGSTS.E [R5+0x800c], desc[UR16][R134.64], !P1 ;  /* 0x0800c00086057fae */ /* 0x000fe6000c921850 */
[C---:B------:R-:W-:Y:S01]  /*9060*/  IMAD.WIDE R122, R4.reuse, 0x4, R122 ;  /* 0x00000004047a7825 */ /* 0x040fe200078e027a */
[----:B------:R-:W-:Y:S03]  /*9070*/  LDGSTS.E [R5+0xc000], desc[UR16][R130.64], !P2 ;  /* 0x0c00000082057fae */ /* 0x000fe6000d121850 */
[C---:B------:R-:W-:Y:S01]  /*9080*/  IMAD.WIDE R128, R4.reuse, 0x4, R128 ;  /* 0x0000000404807825 */ /* 0x040fe200078e0280 */
[----:B------:R-:W-:Y:S03]  /*9090*/  LDGSTS.E [R5+0xc004], desc[UR16][R122.64], !P3 ;  /* 0x0c0040007a057fae */ /* 0x000fe6000d921850 */
[----:B------:R-:W-:Y:S01]  /*90a0*/  IMAD.WIDE R126, R4, 0x4, R126 ;  /* 0x00000004047e7825 */ /* 0x000fe200078e027e */
[----:B------:R-:W-:Y:S03]  /*90b0*/  LDGSTS.E [R5+0xc008], desc[UR16][R128.64], !P4 ;  /* 0x0c00800080057fae */ /* 0x000fe6000e121850 */
[C---:B------:R-:W-:Y:S01]  /*90c0*/  IMAD.WIDE R112, R186.reuse, 0x4, R112 ;  /* 0x00000004ba707825 */ /* 0x040fe200078e0270 */
[----:B------:R-:W-:Y:S03]  /*90d0*/  LDGSTS.E [R5+0xc00c], desc[UR16][R126.64], !P5 ;  /* 0x0c00c0007e057fae */ /* 0x000fe6000e921850 */
[C---:B------:R-:W-:Y:S01]  /*90e0*/  IMAD.WIDE R110, R186.reuse, 0x4, R110 ;  /* 0x00000004ba6e7825 */ /* 0x040fe200078e026e */
[----:B------:R-:W0:Y:S03]  /*90f0*/  LDGDEPBAR ;  /* 0x00000000000079af */ /* 0x000e260000000000 */
[C---:B------:R-:W-:Y:S01]  /*9100*/  IMAD.WIDE R108, R186.reuse, 0x4, R108 ;  /* 0x00000004ba6c7825 */ /* 0x040fe200078e026c */
[----:B------:R-:W-:Y:S03]  /*9110*/  LDGSTS.E [R8+0x20000], desc[UR16][R118.64], P6 ;  /* 0x2000000076087fae */ /* 0x000fe6000b121850 */
[C---:B------:R-:W-:Y:S01]  /*9120*/  IMAD.WIDE R94, R186.reuse, 0x4, R94 ;  /* 0x00000004ba5e7825 */ /* 0x040fe200078e025e */
[----:B------:R-:W-:Y:S04]  /*9130*/  LDGSTS.E [R8+0x20400], desc[UR16][R116.64], P6 ;  /* 0x2040000074087fae */ /* 0x000fe8000b121850 */
[----:B------:R-:W-:Y:S04]  /*9140*/  LDGSTS.E [R8+0x20800], desc[UR16][R114.64], P6 ;  /* 0x2080000072087fae */ /* 0x000fe8000b121850 */
[----:B------:R-:W-:Y:S04]  /*9150*/  LDGSTS.E [R8+0x20c00], desc[UR16][R112.64], P6 ;  /* 0x20c0000070087fae */ /* 0x000fe8000b121850 */
[----:B------:R-:W-:Y:S04]  /*9160*/  LDGSTS.E [R8+0x21000], desc[UR16][R110.64], P6 ;  /* 0x210000006e087fae */ /* 0x000fe8000b121850 */
[----:B------:R-:W-:Y:S04]  /*9170*/  LDGSTS.E [R8+0x21400], desc[UR16][R108.64], P6 ;  /* 0x214000006c087fae */ /* 0x000fe8000b121850 */
[----:B------:R3:W-:Y:S02]  /*9180*/  LDGSTS.E [R8+0x21800], desc[UR16][R94.64], P6 ;  /* 0x218000005e087fae */ /* 0x0007e4000b121850 */
[----:B---3--:R-:W-:-:S02]  /*9190*/  IMAD.WIDE R94, R186, 0x4, R238 ;  /* 0x00000004ba5e7825 */ /* 0x008fc400078e02ee */
[----:B------:R-:W3:Y:S02]  /*91a0*/  LDL.LU.64 R238, [R1+0x50] ;  /* 0x0000500001ee7983 */ /* 0x000ee40000300a00 */
[----:B------:R-:W-:-:S04]  /*91b0*/  IMAD.WIDE R104, R186, 0x4, R104 ;  /* 0x00000004ba687825 */ /* 0x000fc800078e0268 */
[C---:B------:R-:W-:Y:S01]  /*91c0*/  IMAD.WIDE R106, R186.reuse, 0x4, R106 ;  /* 0x00000004ba6a7825 */ /* 0x040fe200078e026a */
[----:B------:R-:W-:Y:S03]  /*91d0*/  LDGSTS.E [R8+0x21c00], desc[UR16][R104.64], P6 ;  /* 0x21c0000068087fae */ /* 0x000fe6000b121850 */
[C---:B------:R-:W-:Y:S01]  /*91e0*/  IMAD.WIDE R102, R186.reuse, 0x4, R102 ;  /* 0x00000004ba667825 */ /* 0x040fe200078e0266 */
[----:B------:R-:W-:Y:S03]  /*91f0*/  LDGSTS.E [R8+0x22000], desc[UR16][R106.64], P6 ;  /* 0x220000006a087fae */ /* 0x000fe6000b121850 */
[C---:B------:R-:W-:Y:S01]  /*9200*/  IMAD.WIDE R100, R186.reuse, 0x4, R100 ;  /* 0x00000004ba647825 */ /* 0x040fe200078e0264 */
[----:B------:R-:W-:Y:S03]  /*9210*/  LDGSTS.E [R8+0x22400], desc[UR16][R102.64], P6 ;  /* 0x2240000066087fae */ /* 0x000fe6000b121850 */
[C---:B------:R-:W-:Y:S01]  /*9220*/  IMAD.WIDE R88, R186.reuse, 0x4, R88 ;  /* 0x00000004ba587825 */ /* 0x040fe200078e0258 */
[----:B------:R-:W-:Y:S03]  /*9230*/  LDGSTS.E [R8+0x22800], desc[UR16][R100.64], P6 ;  /* 0x2280000064087fae */ /* 0x000fe6000b121850 */
[C---:B------:R-:W-:Y:S01]  /*9240*/  IMAD.WIDE R96, R186.reuse, 0x4, R96 ;  /* 0x00000004ba607825 */ /* 0x040fe200078e0260 */
[----:B------:R2:W-:Y:S03]  /*9250*/  LDGSTS.E [R8+0x22c00], desc[UR16][R88.64], P6 ;  /* 0x22c0000058087fae */ /* 0x0005e6000b121850 */
[C---:B------:R-:W-:Y:S01]  /*9260*/  IMAD.WIDE R98, R186.reuse, 0x4, R98 ;  /* 0x00000004ba627825 */ /* 0x040fe200078e0262 */
[----:B------:R-:W-:Y:S03]  /*9270*/  LDGSTS.E [R8+0x23000], desc[UR16][R96.64], P6 ;  /* 0x2300000060087fae */ /* 0x000fe6000b121850 */
[C---:B------:R-:W-:Y:S01]  /*9280*/  IMAD.WIDE R92, R186.reuse, 0x4, R92 ;  /* 0x00000004ba5c7825 */ /* 0x040fe200078e025c */
[----:B------:R-:W-:Y:S04]  /*9290*/  LDGSTS.E [R8+0x23400], desc[UR16][R98.64], P6 ;  /* 0x2340000062087fae */ /* 0x000fe8000b121850 */
[----:B------:R4:W-:Y:S01]  /*92a0*/  LDGSTS.E [R8+0x23800], desc[UR16][R92.64], P6 ;  /* 0x238000005c087fae */ /* 0x0009e2000b121850 */
[----:B------:R-:W-:-:S04]  /*92b0*/  IMAD.WIDE R90, R186, 0x4, R90 ;  /* 0x00000004ba5a7825 */ /* 0x000fc800078e025a */
[C---:B--2---:R-:W-:Y:S01]  /*92c0*/  IMAD.WIDE R88, R186.reuse, 0x4, R236 ;  /* 0x00000004ba587825 */ /* 0x044fe200078e02ec */
[----:B------:R-:W-:Y:S03]  /*92d0*/  LDGSTS.E [R8+0x23c00], desc[UR16][R90.64], P6 ;  /* 0x23c000005a087fae */ /* 0x000fe6000b121850 */
[C---:B------:R-:W-:Y:S01]  /*92e0*/  IMAD.WIDE R86, R186.reuse, 0x4, R86 ;  /* 0x00000004ba567825 */ /* 0x040fe200078e0256 */
[----:B------:R-:W-:Y:S03]  /*92f0*/  LDGSTS.E [R9+0x20100], desc[UR16][R88.64], P6 ;  /* 0x2010000058097fae */ /* 0x000fe6000b121850 */
[C---:B----4-:R-:W-:Y:S01]  /*9300*/  IMAD.WIDE R92, R186.reuse, 0x4, R240 ;  /* 0x00000004ba5c7825 */ /* 0x050fe200078e02f0 */
[----:B------:R-:W-:Y:S04]  /*9310*/  LDGSTS.E [R9+0x20500], desc[UR16][R94.64], P6 ;  /* 0x205000005e097fae */ /* 0x000fe8000b121850 */
[----:B------:R-:W2:Y:S01]  /*9320*/  LDL.LU.64 R240, [R1+0x28] ;  /* 0x0000280001f07983 */ /* 0x000ea20000300a00 */
[----:B------:R-:W-:-:S03]  /*9330*/  IMAD.WIDE R84, R186, 0x4, R84 ;  /* 0x00000004ba547825 */ /* 0x000fc600078e0254 */
[----:B------:R-:W4:Y:S01]  /*9340*/  LDL.LU.64 R236, [R1+0x8] ;  /* 0x0000080001ec7983 */ /* 0x000f220000300a00 */
[----:B------:R-:W-:-:S03]  /*9350*/  IMAD.WIDE R70, R186, 0x4, R70 ;  /* 0x00000004ba467825 */ /* 0x000fc600078e0246 */
[----:B------:R-:W-:Y:S01]  /*9360*/  LDGSTS.E [R9+0x20900], desc[UR16][R92.64], P6 ;  /* 0x209000005c097fae */ /* 0x000fe2000b121850 */
        /* <DEDUP_REMOVED lines=21> */
[----:B------:R2:W-:Y:S03]  /*94c0*/  LDGSTS.E [R9+0x23500], desc[UR16][R68.64], P6 ;  /* 0x2350000044097fae */ /* 0x0005e6000b121850 */
[C---:B------:R-:W-:Y:S01]  /*94d0*/  IMAD.WIDE R56, R186.reuse, 0x4, R56 ;  /* 0x00000004ba387825 */ /* 0x040fe200078e0238 */
[----:B------:R-:W-:Y:S04]  /*94e0*/  LDGSTS.E [R9+0x23900], desc[UR16][R66.64], P6 ;  /* 0x2390000042097fae */ /* 0x000fe8000b121850 */
[----:B------:R4:W-:Y:S01]  /*94f0*/  LDGSTS.E [R9+0x23d00], desc[UR16][R56.64], P6 ;  /* 0x23d0000038097fae */ /* 0x0009e2000b121850 */
[----:B------:R-:W-:-:S03]  /*9500*/  IMAD.WIDE R62, R186, 0x4, R62 ;  /* 0x00000004ba3e7825 */ /* 0x000fc600078e023e */
[----:B------:R-:W-:Y:S01]  /*9510*/  LDGSTS.E [R242+0x20200], desc[UR16][R64.64], P6 ;  /* 0x2020000040f27fae */ /* 0x000fe2000b121850 */
[----:B------:R-:W-:-:S04]  /*9520*/  IMAD.WIDE R46, R186, 0x4, R46 ;  /* 0x00000004ba2e7825 */ /* 0x000fc800078e022e */
[----:B------:R-:W-:-:S04]  /*9530*/  IMAD.WIDE R58, R186, 0x4, R58 ;  /* 0x00000004ba3a7825 */ /* 0x000fc800078e023a */
[----:B------:R-:W-:-:S04]  /*9540*/  IMAD.WIDE R60, R186, 0x4, R60 ;  /* 0x00000004ba3c7825 */ /* 0x000fc800078e023c */
[C---:B--2---:R-:W-:Y:S02]  /*9550*/  IMAD.WIDE R68, R186.reuse, 0x4, R240 ;  /* 0x00000004ba447825 */ /* 0x044fe400078e02f0 */
[----:B------:R-:W2:Y:S02]  /*9560*/  LDL.LU.64 R240, [R1+0x20] ;  /* 0x0000200001f07983 */ /* 0x000ea40000300a00 */
[C---:B----4-:R-:W-:Y:S02]  /*9570*/  IMAD.WIDE R8, R186.reuse, 0x4, R236 ;  /* 0x00000004ba087825 */ /* 0x050fe400078e02ec */
[----:B------:R-:W-:Y:S02]  /*9580*/  LDGSTS.E [R242+0x20600], desc[UR16][R68.64], P6 ;  /* 0x2060000044f27fae */ /* 0x000fe4000b121850 */
[C---:B------:R-:W-:Y:S02]  /*9590*/  IMAD.WIDE R54, R186.reuse, 0x4, R54 ;  /* 0x00000004ba367825 */ /* 0x040fe400078e0236 */
[----:B------:R3:W-:Y:S02]  /*95a0*/  LDGSTS.E [R242+0x20a00], desc[UR16][R8.64], P6 ;  /* 0x20a0000008f27fae */ /* 0x0007e4000b121850 */
[----:B------:R-:W-:-:S02]  /*95b0*/  IMAD.WIDE R52, R186, 0x4, R52 ;  /* 0x00000004ba347825 */ /* 0x000fc400078e0234 */
[----:B------:R-:W-:Y:S02]  /*95c0*/  LDGSTS.E [R242+0x20e00], desc[UR16][R62.64], P6 ;  /* 0x20e000003ef27fae */ /* 0x000fe4000b121850 */
[C---:B------:R-:W-:Y:S02]  /*95d0*/  IMAD.WIDE R38, R186.reuse, 0x4, R38 ;  /* 0x00000004ba267825 */ /* 0x040fe400078e0226 */
[----:B------:R-:W-:Y:S02]  /*95e0*/  LDGSTS.E [R242+0x21200], desc[UR16][R46.64], P6 ;  /* 0x212000002ef27fae */ /* 0x000fe4000b121850 */
[C---:B------:R-:W-:Y:S02]  /*95f0*/  IMAD.WIDE R48, R186.reuse, 0x4, R48 ;  /* 0x00000004ba307825 */ /* 0x040fe400078e0230 */
[----:B------:R-:W-:Y:S02]  /*9600*/  LDGSTS.E [R242+0x21600], desc[UR16][R58.64], P6 ;  /* 0x216000003af27fae */ /* 0x000fe4000b121850 */
        /* <DEDUP_REMOVED lines=9> */
[----:B------:R-:W-:Y:S04]  /*96a0*/  LDGSTS.E [R242+0x22a00], desc[UR16][R48.64], P6 ;  /* 0x22a0000030f27fae */ /* 0x000fe8000b121850 */
[----:B------:R-:W-:Y:S04]  /*96b0*/  LDGSTS.E [R242+0x22e00], desc[UR16][R50.64], P6 ;  /* 0x22e0000032f27fae */ /* 0x000fe8000b121850 */
[----:B------:R-:W-:Y:S04]  /*96c0*/  LDGSTS.E [R242+0x23200], desc[UR16][R44.64], P6 ;  /* 0x232000002cf27fae */ /* 0x000fe8000b121850 */
[----:B------:R-:W-:Y:S04]  /*96d0*/  LDGSTS.E [R242+0x23600], desc[UR16][R42.64], P6 ;  /* 0x236000002af27fae */ /* 0x000fe8000b121850 */
[----:B------:R-:W-:Y:S04]  /*96e0*/  LDGSTS.E [R242+0x23a00], desc[UR16][R32.64], P6 ;  /* 0x23a0000020f27fae */ /* 0x000fe8000b121850 */
[----:B------:R-:W-:Y:S01]  /*96f0*/  LDGSTS.E [R242+0x23e00], desc[UR16][R40.64], P6 ;  /* 0x23e0000028f27fae */ /* 0x000fe2000b121850 */
[----:B---3--:R-:W-:-:S05]  /*9700*/  IMAD.WIDE R8, R186, 0x4, R238 ;  /* 0x00000004ba087825 */ /* 0x008fca00078e02ee */
[----:B------:R1:W-:Y:S02]  /*9710*/  LDGSTS.E [R243+0x20300], desc[UR16][R8.64], P6 ;  /* 0x2030000008f37fae */ /* 0x0003e4000b121850 */
[C---:B-1----:R-:W-:Y:S02]  /*9720*/  IMAD.WIDE R8, R186.reuse, 0x4, R2 ;  /* 0x00000004ba087825 */ /* 0x042fe400078e0202 */
[----:B------:R-:W5:Y:S02]  /*9730*/  LDL.LU.64 R2, [R1+0x2a0] ;  /* 0x0002a00001027983 */ /* 0x000f640000300a00 */
[----:B------:R-:W-:-:S04]  /*9740*/  IMAD.WIDE R22, R186, 0x4, R22 ;  /* 0x00000004ba167825 */ /* 0x000fc800078e0216 */
[----:B------:R-:W-:-:S04]  /*9750*/  IMAD.WIDE R34, R186, 0x4, R34 ;  /* 0x00000004ba227825 */ /* 0x000fc800078e0222 */
[----:B------:R-:W-:Y:S01]  /*9760*/  IMAD.WIDE R36, R186, 0x4, R36 ;  /* 0x00000004ba247825 */ /* 0x000fe200078e0224 */
[----:B------:R-:W-:-:S03]  /*9770*/  ISETP.GE.AND P1, PT, R251, 0x40, PT ;  /* 0x00000040fb00780c */ /* 0x000fc60003f26270 */
[----:B------:R-:W-:-:S04]  /*9780*/  IMAD.WIDE R30, R186, 0x4, R30 ;  /* 0x00000004ba1e7825 */ /* 0x000fc800078e021e */
[----:B------:R-:W-:-:S04]  /*9790*/  IMAD.WIDE R28, R186, 0x4, R28 ;  /* 0x00000004ba1c7825 */ /* 0x000fc800078e021c */
[----:B------:R-:W-:-:S04]  /*97a0*/  IMAD.WIDE R12, R186, 0x4, R12 ;  /* 0x00000004ba0c7825 */ /* 0x000fc800078e020c */
[----:B------:R-:W-:-:S04]  /*97b0*/  IMAD.WIDE R24, R186, 0x4, R24 ;  /* 0x00000004ba187825 */ /* 0x000fc800078e0218 */
[----:B--2---:R-:W-:-:S05]  /*97c0*/  IMAD.WIDE R32, R186, 0x4, R240 ;  /* 0x00000004ba207825 */ /* 0x004fca00078e02f0 */
        /* <DEDUP_REMOVED lines=14> */
[----:B------:R1:W-:Y:S04]  /*98b0*/  LDGSTS.E [R243+0x22700], desc[UR16][R24.64], P6 ;  /* 0x2270000018f37fae */ /* 0x0003e8000b121850 */
[----:B------:R2:W-:Y:S04]  /*98c0*/  LDGSTS.E [R243+0x22b00], desc[UR16][R26.64], P6 ;  /* 0x22b000001af37fae */ /* 0x0005e8000b121850 */
[----:B------:R3:W-:Y:S04]  /*98d0*/  LDGSTS.E [R243+0x22f00], desc[UR16][R20.64], P6 ;  /* 0x22f0000014f37fae */ /* 0x0007e8000b121850 */
[----:B------:R3:W-:Y:S04]  /*98e0*/  LDGSTS.E [R243+0x23300], desc[UR16][R18.64], P6 ;  /* 0x2330000012f37fae */ /* 0x0007e8000b121850 */
[----:B------:R3:W-:Y:S04]  /*98f0*/  LDGSTS.E [R243+0x23700], desc[UR16][R10.64], P6 ;  /* 0x237000000af37fae */ /* 0x0007e8000b121850 */
[----:B------:R3:W-:Y:S04]  /*9900*/  LDGSTS.E [R243+0x23b00], desc[UR16][R14.64], P6 ;  /* 0x23b000000ef37fae */ /* 0x0007e8000b121850 */
[----:B------:R3:W-:Y:S01]  /*9910*/  LDGSTS.E [R243+0x23f00], desc[UR16][R16.64], P6 ;  /* 0x23f0000010f37fae */ /* 0x0007e2000b121850 */
[----:B------:R-:W-:-:S03]  /*9920*/  CS2R R88, SRZ ;  /* 0x0000000000587805 */ /* 0x000fc6000001ff00 */
[----:B------:R-:W0:Y:S01]  /*9930*/  LDGDEPBAR ;  /* 0x00000000000079af */ /* 0x000e220000000000 */
[----:B------:R-:W-:Y:S02]  /*9940*/  CS2R R90, SRZ ;  /* 0x00000000005a7805 */ /* 0x000fe4000001ff00 */
[----:B------:R-:W-:Y:S02]  /*9950*/  CS2R R92, SRZ ;  /* 0x00000000005c7805 */ /* 0x000fe4000001ff00 */
[----:B------:R-:W-:Y:S02]  /*9960*/  CS2R R94, SRZ ;  /* 0x00000000005e7805 */ /* 0x000fe4000001ff00 */
[----:B------:R-:W-:Y:S02]  /*9970*/  CS2R R96, SRZ ;  /* 0x0000000000607805 */ /* 0x000fe4000001ff00 */
[----:B------:R-:W-:Y:S02]  /*9980*/  CS2R R98, SRZ ;  /* 0x0000000000627805 */ /* 0x000fe4000001ff00 */
[----:B------:R-:W-:-:S02]  /*9990*/  CS2R R100, SRZ ;  /* 0x0000000000647805 */ /* 0x000fc4000001ff00 */
        /* <DEDUP_REMOVED lines=25> */
[----:B-1----:R-:W-:Y:S02]  /*9b30*/  CS2R R24, SRZ ;  /* 0x0000000000187805 */ /* 0x002fe4000001ff00 */
[----:B--2---:R-:W-:Y:S02]  /*9b40*/  CS2R R26, SRZ ;  /* 0x00000000001a7805 */ /* 0x004fe4000001ff00 */
        /* <DEDUP_REMOVED lines=29> */
[----:B------:R-:W-:Y:S01]  /*9d20*/  CS2R R86, SRZ ;  /* 0x0000000000567805 */ /* 0x000fe2000001ff00 */
[----:B---3--:R-:W-:Y:S06]  /*9d30*/  @!P1 BRA `(.L_x_0) ;  /* 0x0000007c00789947 */ /* 0x008fec0003800000 */
[----:B------:R-:W2:Y:S04]  /*9d40*/  LDL.LU R240, [R1+0x150] ;  /* 0x0001500001f07983 */ /* 0x000ea80000300800 */
[----:B------:R-:W3:Y:S04]  /*9d50*/  LDL.LU R239, [R1+0x68] ;  /* 0x0000680001ef7983 */ /* 0x000ee80000300800 */
[----:B------:R-:W4:Y:S04]  /*9d60*/  LDL.LU R231, [R1+0x6c] ;  /* 0x00006c0001e77983 */ /* 0x000f280000300800 */
[----:B------:R-:W4:Y:S04]  /*9d70*/  LDL.LU R232, [R1+0x70] ;  /* 0x0000700001e87983 */ /* 0x000f280000300800 */
[----:B------:R-:W4:Y:S04]  /*9d80*/  LDL.LU R233, [R1+0x74] ;  /* 0x0000740001e97983 */ /* 0x000f280000300800 */
[----:B------:R-:W4:Y:S01]  /*9d90*/  LDL.LU R241, [R1+0x78] ;  /* 0x0000780001f17983 */ /* 0x000f220000300800 */
[----:B------:R-:W-:Y:S01]  /*9da0*/  SHF.R.S32.HI R5, RZ, 0x1f, R6 ;  /* 0x0000001fff057819 */ /* 0x000fe20000011406 */
[----:B------:R-:W-:Y:S01]  /*9db0*/  IMAD.SHL.U32 R29, R186, 0x8, RZ ;  /* 0x00000008ba1d7824 */ /* 0x000fe200078e00ff */
[----:B------:R-:W-:Y:S01]  /*9dc0*/  SHF.R.S32.HI R7, RZ, 0x1f, R252 ;  /* 0x0000001fff077819 */ /* 0x000fe200000114fc */
[----:B-----5:R-:W-:Y:S01]  /*9dd0*/  STL [R1+0x2a8], R3 ;  /* 0x0002a80301007387 */ /* 0x020fe20000100800 */
[----:B------:R-:W-:-:S03]  /*9de0*/  SHF.R.S32.HI R185, RZ, 0x1f, R186 ;  /* 0x0000001fffb97819 */ /* 0x000fc600000114ba */
[----:B------:R-:W-:Y:S04]  /*9df0*/  STL [R1+0x2a4], R2 ;  /* 0x0002a40201007387 */ /* 0x000fe80000100800 */
[----:B------:R1:W-:Y:S01]  /*9e00*/  STL [R1+0x2a0], R0 ;  /* 0x0002a00001007387 */ /* 0x0003e20000100800 */
[----:B------:R-:W-:-:S03]  /*9e10*/  SHF.L.U64.HI R25, R186, 0x3, R185 ;  /* 0x00000003ba197819 */ /* 0x000fc600000102b9 */
[----:B------:R-:W4:Y:S04]  /*9e20*/  LDL.LU R234, [R1+0x7c] ;  /* 0x00007c0001ea7983 */ /* 0x000f280000300800 */
[----:B------:R-:W4:Y:S01]  /*9e30*/  LDL.LU R236, [R1+0x80] ;  /* 0x0000800001ec7983 */ /* 0x000f220000300800 */
[----:B-1----:R-:W-:Y:S02]  /*9e40*/  SHF.L.U64.HI R0, R6, 0x2, R5 ;  /* 0x0000000206007819 */ /* 0x002fe40000010205 */
[----:B------:R-:W-:Y:S01]  /*9e50*/  SHF.L.U64.HI R5, R252, 0x2, R7 ;  /* 0x00000002fc057819 */ /* 0x000fe20000010207 */
[----:B------:R-:W4:Y:S01]  /*9e60*/  LDL.LU R238, [R1+0x84] ;  /* 0x0000840001ee7983 */ /* 0x000f220000300800 */
[----:B--2---:R-:W-:-:S04]  /*9e70*/  SHF.R.S32.HI R24, RZ, 0x1f, R240 ;  /* 0x0000001fff187819 */ /* 0x004fc800000114f0 */
[----:B------:R-:W-:Y:S02]  /*9e80*/  SHF.L.U64.HI R24, R240, 0x2, R24 ;  /* 0x00000002f0187819 */ /* 0x000fe40000010218 */
[----:B------:R-:W2:Y:S01]  /*9e90*/  LDL.LU R240, [R1+0x88] ;  /* 0x0000880001f07983 */ /* 0x000ea20000300800 */
[----:B---3--:R-:W-:Y:S02]  /*9ea0*/  SHF.R.S32.HI R8, RZ, 0x1f, R239 ;  /* 0x0000001fff087819 */ /* 0x008fe400000114ef */
[C---:B------:R-:W-:Y:S01]  /*9eb0*/  LEA R187, P1, R239.reuse, R29, 0x2 ;  /* 0x0000001defbb7211 */ /* 0x040fe200078210ff */
[----:B------:R1:W-:Y:S01]  /*9ec0*/  STL [R1+0x2ac], R5 ;  /* 0x0002ac0501007387 */ /* 0x0003e20000100800 */
[----:B----4-:R-:W-:Y:S02]  /*9ed0*/  SHF.R.S32.HI R16, RZ, 0x1f, R231 ;  /* 0x0000001fff107819 */ /* 0x010fe400000114e7 */
[----:B------:R-:W-:Y:S01]  /*9ee0*/  LEA.HI.X R13, R239, R25, R8, 0x2, P1 ;  /* 0x00000019ef0d7211 */ /* 0x000fe200008f1408 */
[----:B------:R3:W-:Y:S01]  /*9ef0*/  STL [R1+0x150], R0 ;  /* 0x0001500001007387 */ /* 0x0007e20000100800 */
[----:B------:R-:W-:-:S02]  /*9f00*/  LEA R6, P1, R231, R29, 0x2 ;  /* 0x0000001de7067211 */ /* 0x000fc400078210ff */
[----:B------:R-:W-:Y:S01]  /*9f10*/  SHF.R.S32.HI R14, RZ, 0x1f, R232 ;  /* 0x0000001fff0e7819 */ /* 0x000fe200000114e8 */
[----:B------:R-:W4:Y:S01]  /*9f20*/  LDL.LU R244, [R1+0x8c] ;  /* 0x00008c0001f47983 */ /* 0x000f220000300800 */
[-C--:B------:R-:W-:Y:S02]  /*9f30*/  LEA R7, P2, R232, R29.reuse, 0x2 ;  /* 0x0000001de8077211 */ /* 0x080fe400078410ff */
[----:B------:R-:W-:Y:S01]  /*9f40*/  SHF.R.S32.HI R12, RZ, 0x1f, R233 ;  /* 0x0000001fff0c7819 */ /* 0x000fe200000114e9 */
[----:B------:R-:W3:Y:S01]  /*9f50*/  LDL.LU R235, [R1+0x90] ;  /* 0x0000900001eb7983 */ /* 0x000ee20000300800 */
[-C--:B------:R-:W-:Y:S02]  /*9f60*/  LEA R8, P3, R233, R29.reuse, 0x2 ;  /* 0x0000001de9087211 */ /* 0x080fe400078610ff */
[----:B------:R-:W-:Y:S01]  /*9f70*/  SHF.R.S32.HI R10, RZ, 0x1f, R241 ;  /* 0x0000001fff0a7819 */ /* 0x000fe200000114f1 */
[----:B------:R-:W3:Y:S01]  /*9f80*/  LDL.LU R237, [R1+0x94] ;  /* 0x0000940001ed7983 */ /* 0x000ee20000300800 */
[----:B------:R-:W-:-:S02]  /*9f90*/  LEA R9, P4, R241, R29, 0x2 ;  /* 0x0000001df1097211 */ /* 0x000fc400078810ff */
[-C--:B------:R-:W-:Y:S01]  /*9fa0*/  LEA.HI.X R15, R231, R25.reuse, R16, 0x2, P1 ;  /* 0x00000019e70f7211 */ /* 0x080fe200008f1410 */
[----:B------:R-:W3:Y:S01]  /*9fb0*/  LDL.LU R239, [R1+0x98] ;  /* 0x0000980001ef7983 */ /* 0x000ee20000300800 */
[-C--:B------:R-:W-:Y:S02]  /*9fc0*/  LEA.HI.X R17, R232, R25.reuse, R14, 0x2, P2 ;  /* 0x00000019e8117211 */ /* 0x080fe400010f140e */
[-C--:B------:R-:W-:Y:S01]  /*9fd0*/  LEA.HI.X R19, R233, R25.reuse, R12, 0x2, P3 ;  /* 0x00000019e9137211 */ /* 0x080fe200018f140c */
[----:B------:R-:W3:Y:S01]  /*9fe0*/  LDL.LU R231, [R1+0x9c] ;  /* 0x00009c0001e77983 */ /* 0x000ee20000300800 */
[----:B------:R-:W-:-:S03]  /*9ff0*/  LEA.HI.X R21, R241, R25, R10, 0x2, P4 ;  /* 0x00000019f1157211 */ /* 0x000fc600020f140a */
[----:B------:R-:W3:Y:S04]  /*a000*/  LDL.LU R232, [R1+0xa0] ;  /* 0x0000a00001e87983 */ /* 0x000ee80000300800 */
[----:B------:R-:W3:Y:S04]  /*a010*/  LDL.LU R233, [R1+0xa4] ;  /* 0x0000a40001e97983 */ /* 0x000ee80000300800 */
[----:B------:R-:W3:Y:S01]  /*a020*/  LDL.LU R241, [R1+0xa8] ;  /* 0x0000a80001f17983 */ /* 0x000ee20000300800 */
[----:B------:R-:W-:Y:S02]  /*a030*/  SHF.R.S32.HI R22, RZ, 0x1f, R234 ;  /* 0x0000001fff167819 */ /* 0x000fe400000114ea */
[----:B------:R-:W-:-:S02]  /*a040*/  LEA R11, P1, R234, R29, 0x2 ;  /* 0x0000001dea0b7211 */ /* 0x000fc400078210ff */
[----:B------:R-:W-:Y:S02]  /*a050*/  SHF.R.S32.HI R20, RZ, 0x1f, R236 ;  /* 0x0000001fff147819 */ /* 0x000fe400000114ec */
[----:B------:R-:W-:Y:S02]  /*a060*/  SHF.R.S32.HI R18, RZ, 0x1f, R238 ;  /* 0x0000001fff127819 */ /* 0x000fe400000114ee */
[-C--:B------:R-:W-:Y:S02]  /*a070*/  LEA R10, P2, R236, R29.reuse, 0x2 ;  /* 0x0000001dec0a7211 */ /* 0x080fe400078410ff */
[----:B------:R-:W-:Y:S02]  /*a080*/  LEA R12, P3, R238, R29, 0x2 ;  /* 0x0000001dee0c7211 */ /* 0x000fe400078610ff */
[-C--:B------:R-:W-:Y:S02]  /*a090*/  LEA.HI.X R23, R234, R25.reuse, R22, 0x2, P1 ;  /* 0x00000019ea177211 */ /* 0x080fe400008f1416 */
[-C--:B------:R-:W-:Y:S01]  /*a0a0*/  LEA.HI.X R153, R236, R25.reuse, R20, 0x2, P2 ;  /* 0x00000019ec997211 */ /* 0x080fe200010f1414 */
[----:B------:R-:W3:Y:S01]  /*a0b0*/  LDL.LU R234, [R1+0xac] ;  /* 0x0000ac0001ea7983 */ /* 0x000ee20000300800 */
[----:B------:R-:W-:-:S03]  /*a0c0*/  LEA.HI.X R155, R238, R25, R18, 0x2, P3 ;  /* 0x00000019ee9b7211 */ /* 0x000fc600018f1412 */
[----:B------:R-:W3:Y:S04]  /*a0d0*/  LDL.LU R236, [R1+0xb0] ;  /* 0x0000b00001ec7983 */ /* 0x000ee80000300800 */
[----:B------:R-:W3:Y:S01]  /*a0e0*/  LDL.LU R238, [R1+0xb4] ;  /* 0x0000b40001ee7983 */ /* 0x000ee20000300800 */
[----:B--2---:R-:W-:Y:S02]  /*a0f0*/  SHF.R.S32.HI R16, RZ, 0x1f, R240 ;  /* 0x0000001fff107819 */ /* 0x004fe400000114f0 */
[----:B------:R-:W-:-:S04]  /*a100*/  LEA R14, P4, R240, R29, 0x2 ;  /* 0x0000001df00e7211 */ /* 0x000fc800078810ff */
[----:B------:R-:W-:Y:S02]  /*a110*/  LEA.HI.X R157, R240, R25, R16, 0x2, P4 ;  /* 0x00000019f09d7211 */ /* 0x000fe400020f1410 */
[----:B------:R-:W2:Y:S01]  /*a120*/  LDL.LU R240, [R1+0xb8] ;  /* 0x0000b80001f07983 */ /* 0x000ea20000300800 */
[----:B----4-:R-:W-:Y:S02]  /*a130*/  SHF.R.S32.HI R32, RZ, 0x1f, R244 ;  /* 0x0000001fff207819 */ /* 0x010fe400000114f4 */
[-C--:B------:R-:W-:Y:S02]  /*a140*/  LEA R16, P1, R244, R29.reuse, 0x2 ;  /* 0x0000001df4107211 */ /* 0x080fe400078210ff */
[----:B---3--:R-:W-:Y:S02]  /*a150*/  SHF.R.S32.HI R30, RZ, 0x1f, R235 ;  /* 0x0000001fff1e7819 */ /* 0x008fe400000114eb */
[----:B------:R-:W-:Y:S02]  /*a160*/  LEA R18, P2, R235, R29, 0x2 ;  /* 0x0000001deb127211 */ /* 0x000fe400078410ff */
[----:B------:R-:W-:-:S02]  /*a170*/  SHF.R.S32.HI R28, RZ, 0x1f, R237 ;  /* 0x0000001fff1c7819 */ /* 0x000fc400000114ed */
[-C--:B------:R-:W-:Y:S02]  /*a180*/  LEA R20, P3, R237, R29.reuse, 0x2 ;  /* 0x0000001ded147211 */ /* 0x080fe400078610ff */
[----:B------:R-:W-:Y:S02]  /*a190*/  SHF.R.S32.HI R26, RZ, 0x1f, R239 ;  /* 0x0000001fff1a7819 */ /* 0x000fe400000114ef */
[----:B------:R-:W-:Y:S02]  /*a1a0*/  LEA R22, P4, R239, R29, 0x2 ;  /* 0x0000001def167211 */ /* 0x000fe400078810ff */
[-C--:B------:R-:W-:Y:S02]  /*a1b0*/  LEA.HI.X R159, R244, R25.reuse, R32, 0x2, P1 ;  /* 0x00000019f49f7211 */ /* 0x080fe400008f1420 */
[----:B------:R-:W-:Y:S01]  /*a1c0*/  LEA.HI.X R161, R235, R25, R30, 0x2, P2 ;  /* 0x00000019eba17211 */ /* 0x000fe200010f141e */
[----:B------:R-:W3:Y:S01]  /*a1d0*/  LDL.LU R244, [R1+0xbc] ;  /* 0x0000bc0001f47983 */ /* 0x000ee20000300800 */
[----:B------:R-:W-:-:S02]  /*a1e0*/  SHF.R.S32.HI R32, RZ, 0x1f, R231 ;  /* 0x0000001fff207819 */ /* 0x000fc400000114e7 */
[----:B------:R-:W-:Y:S01]  /*a1f0*/  LEA R152, P1, R231, R29, 0x2 ;  /* 0x0000001de7987211 */ /* 0x000fe200078210ff */
[----:B------:R-:W4:Y:S01]  /*a200*/  LDL.LU R235, [R1+0xc0] ;  /* 0x0000c00001eb7983 */ /* 0x000f220000300800 */
[----:B------:R-:W-:Y:S02]  /*a210*/  LEA.HI.X R163, R237, R25, R28, 0x2, P3 ;  /* 0x00000019eda37211 */ /* 0x000fe400018f141c */
[----:B------:R-:W-:Y:S01]  /*a220*/  SHF.R.S32.HI R30, RZ, 0x1f, R232 ;  /* 0x0000001fff1e7819 */ /* 0x000fe200000114e8 */
[----:B------:R-:W4:Y:S01]  /*a230*/  LDL.LU R237, [R1+0xc4] ;  /* 0x0000c40001ed7983 */ /* 0x000f220000300800 */
[----:B------:R-:W-:Y:S02]  /*a240*/  LEA R154, P2, R232, R29, 0x2 ;  /* 0x0000001de89a7211 */ /* 0x000fe400078410ff */
[----:B------:R-:W-:Y:S02]  /*a250*/  LEA.HI.X R165, R239, R25, R26, 0x2, P4 ;  /* 0x00000019efa57211 */ /* 0x000fe400020f141a */
[----:B------:R-:W-:Y:S01]  /*a260*/  SHF.R.S32.HI R28, RZ, 0x1f, R233 ;  /* 0x0000001fff1c7819 */ /* 0x000fe200000114e9 */
[----:B------:R-:W4:Y:S01]  /*a270*/  LDL.LU R239, [R1+0xc8] ;  /* 0x0000c80001ef7983 */ /* 0x000f220000300800 */
[----:B------:R-:W-:-:S02]  /*a280*/  LEA R156, P3, R233, R29, 0x2 ;  /* 0x0000001de99c7211 */ /* 0x000fc400078610ff */
[----:B------:R-:W-:Y:S02]  /*a290*/  SHF.R.S32.HI R26, RZ, 0x1f, R241 ;  /* 0x0000001fff1a7819 */ /* 0x000fe400000114f1 */
[----:B------:R-:W-:Y:S02]  /*a2a0*/  LEA R158, P4, R241, R29, 0x2 ;  /* 0x0000001df19e7211 */ /* 0x000fe400078810ff */
[-C--:B------:R-:W-:Y:S02]  /*a2b0*/  LEA.HI.X R167, R231, R25.reuse, R32, 0x2, P1 ;  /* 0x00000019e7a77211 */ /* 0x080fe400008f1420 */
[-C--:B------:R-:W-:Y:S01]  /*a2c0*/  LEA.HI.X R169, R232, R25.reuse, R30, 0x2, P2 ;  /* 0x00000019e8a97211 */ /* 0x080fe200010f141e */
[----:B------:R-:W4:Y:S01]  /*a2d0*/  LDL.LU R231, [R1+0xcc] ;  /* 0x0000cc0001e77983 */ /* 0x000f220000300800 */
[-C--:B------:R-:W-:Y:S02]  /*a2e0*/  LEA.HI.X R171, R233, R25.reuse, R28, 0x2, P3 ;  /* 0x00000019e9ab7211 */ /* 0x080fe400018f141c */
[----:B------:R-:W-:Y:S01]  /*a2f0*/  LEA.HI.X R173, R241, R25, R26, 0x2, P4 ;  /* 0x00000019f1ad7211 */ /* 0x000fe200020f141a */
[----:B------:R-:W4:Y:S04]  /*a300*/  LDL.LU R232, [R1+0xd0] ;  /* 0x0000d00001e87983 */ /* 0x000f280000300800 */
[----:B------:R-:W4:Y:S04]  /*a310*/  LDL.LU R233, [R1+0xd4] ;  /* 0x0000d40001e97983 */ /* 0x000f280000300800 */
[----:B------:R-:W4:Y:S01]  /*a320*/  LDL.LU R241, [R1+0xd8] ;  /* 0x0000d80001f17983 */ /* 0x000f220000300800 */
[----:B------:R-:W-:-:S02]  /*a330*/  SHF.R.S32.HI R174, RZ, 0x1f, R234 ;  /* 0x0000001fffae7819 */ /* 0x000fc400000114ea */
[-C--:B------:R-:W-:Y:S02]  /*a340*/  LEA R160, P1, R234, R29.reuse, 0x2 ;  /* 0x0000001deaa07211 */ /* 0x080fe400078210ff */
[----:B------:R-:W-:Y:S02]  /*a350*/  SHF.R.S32.HI R28, RZ, 0x1f, R236 ;  /* 0x0000001fff1c7819 */ /* 0x000fe400000114ec */
[-C--:B------:R-:W-:Y:S02]  /*a360*/  LEA R162, P2, R236, R29.reuse, 0x2 ;  /* 0x0000001deca27211 */ /* 0x080fe400078410ff */
[----:B------:R-:W-:Y:S02]  /*a370*/  SHF.R.S32.HI R176, RZ, 0x1f, R238 ;  /* 0x0000001fffb07819 */ /* 0x000fe400000114ee */
[----:B------:R-:W-:Y:S02]  /*a380*/  LEA R164, P3, R238, R29, 0x2 ;  /* 0x0000001deea47211 */ /* 0x000fe400078610ff */
[----:B------:R-:W-:-:S02]  /*a390*/  LEA.HI.X R174, R234, R25, R174, 0x2, P1 ;  /* 0x00000019eaae7211 */ /* 0x000fc400008f14ae */
[-C--:B------:R-:W-:Y:S01]  /*a3a0*/  LEA.HI.X R175, R236, R25.reuse, R28, 0x2, P2 ;  /* 0x00000019ecaf7211 */ /* 0x080fe200010f141c */
[----:B------:R-:W4:Y:S01]  /*a3b0*/  LDL.LU R234, [R1+0xdc] ;  /* 0x0000dc0001ea7983 */ /* 0x000f220000300800 */
[----:B------:R-:W-:-:S03]  /*a3c0*/  LEA.HI.X R176, R238, R25, R176, 0x2, P3 ;  /* 0x00000019eeb07211 */ /* 0x000fc600018f14b0 */
[----:B------:R-:W4:Y:S04]  /*a3d0*/  LDL.LU R236, [R1+0xe0] ;  /* 0x0000e00001ec7983 */ /* 0x000f280000300800 */
[----:B------:R-:W4:Y:S01]  /*a3e0*/  LDL.LU R238, [R1+0xe4] ;  /* 0x0000e40001ee7983 */ /* 0x000f220000300800 */
[----:B--2---:R-:W-:Y:S02]  /*a3f0*/  SHF.R.S32.HI R26, RZ, 0x1f, R240 ;  /* 0x0000001fff1a7819 */ /* 0x004fe400000114f0 */
[----:B------:R-:W-:-:S04]  /*a400*/  LEA R166, P4, R240, R29, 0x2 ;  /* 0x0000001df0a67211 */ /* 0x000fc800078810ff */
[----:B------:R-:W-:Y:S02]  /*a410*/  LEA.HI.X R177, R240, R25, R26, 0x2, P4 ;  /* 0x00000019f0b17211 */ /* 0x000fe400020f141a */
[----:B------:R-:W2:Y:S01]  /*a420*/  LDL.LU R240, [R1+0xe8] ;  /* 0x0000e80001f07983 */ /* 0x000ea20000300800 */
[----:B---3--:R-:W-:Y:S02]  /*a430*/  SHF.R.S32.HI R178, RZ, 0x1f, R244 ;  /* 0x0000001fffb27819 */ /* 0x008fe400000114f4 */
[-C--:B------:R-:W-:Y:S02]  /*a440*/  LEA R168, P1, R244, R29.reuse, 0x2 ;  /* 0x0000001df4a87211 */ /* 0x080fe400078210ff */
[----:B----4-:R-:W-:Y:S02]  /*a450*/  SHF.R.S32.HI R28, RZ, 0x1f, R235 ;  /* 0x0000001fff1c7819 */ /* 0x010fe400000114eb */
[----:B------:R-:W-:Y:S02]  /*a460*/  LEA R170, P2, R235, R29, 0x2 ;  /* 0x0000001debaa7211 */ /* 0x000fe400078410ff */
[----:B------:R-:W-:-:S02]  /*a470*/  SHF.R.S32.HI R180, RZ, 0x1f, R237 ;  /* 0x0000001fffb47819 */ /* 0x000fc400000114ed */
[----:B------:R-:W-:Y:S02]  /*a480*/  LEA R172, P3, R237, R29, 0x2 ;  /* 0x0000001dedac7211 */ /* 0x000fe400078610ff */
[----:B------:R-:W-:Y:S02]  /*a490*/  LEA.HI.X R178, R244, R25, R178, 0x2, P1 ;  /* 0x00000019f4b27211 */ /* 0x000fe400008f14b2 */
[----:B------:R-:W-:Y:S01]  /*a4a0*/  SHF.R.S32.HI R26, RZ, 0x1f, R239 ;  /* 0x0000001fff1a7819 */ /* 0x000fe200000114ef */
[----:B------:R-:W3:Y:S01]  /*a4b0*/  LDL.LU R244, [R1+0xec] ;  /* 0x0000ec0001f47983 */ /* 0x000ee20000300800 */
[----:B------:R-:W-:Y:S02]  /*a4c0*/  LEA R189, P4, R239, R29, 0x2 ;  /* 0x0000001defbd7211 */ /* 0x000fe400078810ff */
[-C--:B------:R-:W-:Y:S02]  /*a4d0*/  LEA.HI.X R179, R235, R25.reuse, R28, 0x2, P2 ;  /* 0x00000019ebb37211 */ /* 0x080fe400010f141c */
[-C--:B------:R-:W-:Y:S01]  /*a4e0*/  LEA.HI.X R180, R237, R25.reuse, R180, 0x2, P3 ;  /* 0x00000019edb47211 */ /* 0x080fe200018f14b4 */
[----:B------:R-:W4:Y:S01]  /*a4f0*/  LDL.LU R235, [R1+0xf0] ;  /* 0x0000f00001eb7983 */ /* 0x000f220000300800 */
[----:B------:R-:W-:-:S02]  /*a500*/  LEA.HI.X R181, R239, R25, R26, 0x2, P4 ;  /* 0x00000019efb57211 */ /* 0x000fc400020f141a */
[----:B------:R-:W-:Y:S01]  /*a510*/  SHF.R.S32.HI R192, RZ, 0x1f, R231 ;  /* 0x0000001fffc07819 */ /* 0x000fe200000114e7 */
[----:B------:R-:W4:Y:S01]  /*a520*/  LDL.LU R237, [R1+0xf4] ;  /* 0x0000f40001ed7983 */ /* 0x000f220000300800 */
[-C--:B------:R-:W-:Y:S02]  /*a530*/  LEA R193, P1, R231, R29.reuse, 0x2 ;  /* 0x0000001de7c17211 */ /* 0x080fe400078210ff */
[----:B------:R-:W-:Y:S01]  /*a540*/  SHF.R.S32.HI R194, RZ, 0x1f, R232 ;  /* 0x0000001fffc27819 */ /* 0x000fe200000114e8 */
[----:B------:R-:W4:Y:S01]  /*a550*/  LDL.LU R239, [R1+0xf8] ;  /* 0x0000f80001ef7983 */ /* 0x000f220000300800 */
[-C--:B------:R-:W-:Y:S02]  /*a560*/  LEA R195, P2, R232, R29.reuse, 0x2 ;  /* 0x0000001de8c37211 */ /* 0x080fe400078410ff */
[----:B------:R-:W-:Y:S02]  /*a570*/  SHF.R.S32.HI R196, RZ, 0x1f, R233 ;  /* 0x0000001fffc47819 */ /* 0x000fe400000114e9 */
        /* <DEDUP_REMOVED lines=32> */
[-C--:B------:R-:W-:Y:S02]  /*a780*/  LEA R213, P3, R237, R29.reuse, 0x2 ;  /* 0x0000001dedd57211 */ /* 0x080fe400078610ff */
[----:B------:R-:W-:Y:S02]  /*a790*/  SHF.R.S32.HI R214, RZ, 0x1f, R239 ;  /* 0x0000001fffd67819 */ /* 0x000fe400000114ef */
[C---:B------:R-:W-:Y:S02]  /*a7a0*/  LEA R215, P4, R239.reuse, R29, 0x2 ;  /* 0x0000001defd77211 */ /* 0x040fe400078810ff */
[-C--:B------:R-:W-:Y:S02]  /*a7b0*/  LEA.HI.X R208, R244, R25.reuse, R208, 0x2, P1 ;  /* 0x00000019f4d07211 */ /* 0x080fe400008f14d0 */
[-C--:B------:R-:W-:Y:S01]  /*a7c0*/  LEA.HI.X R214, R239, R25.reuse, R214, 0x2, P4 ;  /* 0x00000019efd67211 */ /* 0x080fe200020f14d6 */
[----:B------:R-:W3:Y:S01]  /*a7d0*/  LDL.LU R244, [R1+0x11c] ;  /* 0x00011c0001f47983 */ /* 0x000ee20000300800 */
[----:B------:R-:W-:-:S02]  /*a7e0*/  LEA.HI.X R210, R235, R25, R210, 0x2, P2 ;  /* 0x00000019ebd27211 */ /* 0x000fc400010f14d2 */
[----:B------:R-:W-:Y:S01]  /*a7f0*/  LEA.HI.X R212, R237, R25, R212, 0x2, P3 ;  /* 0x00000019edd47211 */ /* 0x000fe200018f14d4 */
[----:B------:R-:W4:Y:S04]  /*a800*/  LDL.LU R235, [R1+0x120] ;  /* 0x0001200001eb7983 */ /* 0x000f280000300800 */
[----:B------:R-:W4:Y:S04]  /*a810*/  LDL.LU R237, [R1+0x124] ;  /* 0x0001240001ed7983 */ /* 0x000f280000300800 */
[----:B------:R-:W4:Y:S01]  /*a820*/  LDL.LU R239, [R1+0x128] ;  /* 0x0001280001ef7983 */ /* 0x000f220000300800 */
[----:B------:R-:W-:-:S02]  /*a830*/  SHF.R.S32.HI R26, RZ, 0x1f, R241 ;  /* 0x0000001fff1a7819 */ /* 0x000fc400000114f1 */
[----:B------:R-:W-:-:S04]  /*a840*/  LEA R224, P4, R241, R29, 0x2 ;  /* 0x0000001df1e07211 */ /* 0x000fc800078810ff */
[----:B------:R-:W-:Y:S02]  /*a850*/  LEA.HI.X R223, R241, R25, R26, 0x2, P4 ;  /* 0x00000019f1df7211 */ /* 0x000fe400020f141a */
[----:B------:R-:W4:Y:S04]  /*a860*/  LDL.LU R241, [R1+0x130] ;  /* 0x0001300001f17983 */ /* 0x000f280000300800 */
[----:B------:R-:W4:Y:S04]  /*a870*/  LDL.LU R247, [R1+0x134] ;  /* 0x0001340001f77983 */ /* 0x000f280000300800 */
[----:B------:R-:W4:Y:S04]  /*a880*/  LDL.LU R245, [R1+0x138] ;  /* 0x0001380001f57983 */ /* 0x000f280000300800 */
[----:B------:R-:W4:Y:S01]  /*a890*/  LDL.LU R190, [R1+0x13c] ;  /* 0x00013c0001be7983 */ /* 0x000f220000300800 */
[----:B------:R-:W-:-:S02]  /*a8a0*/  SHF.R.S32.HI R216, RZ, 0x1f, R231 ;  /* 0x0000001fffd87819 */ /* 0x000fc400000114e7 */
[----:B------:R-:W-:Y:S01]  /*a8b0*/  SHF.R.S32.HI R218, RZ, 0x1f, R232 ;  /* 0x0000001fffda7819 */ /* 0x000fe200000114e8 */
[----:B------:R-:W4:Y:S01]  /*a8c0*/  LDL.LU R249, [R1+0x140] ;  /* 0x0001400001f97983 */ /* 0x000f220000300800 */
[CC--:B------:R-:W-:Y:S02]  /*a8d0*/  LEA R217, P1, R231.reuse, R29.reuse, 0x2 ;  /* 0x0000001de7d97211 */ /* 0x0c0fe400078210ff */
[C---:B------:R-:W-:Y:S02]  /*a8e0*/  LEA R219, P2, R232.reuse, R29, 0x2 ;  /* 0x0000001de8db7211 */ /* 0x040fe400078410ff */
[-C--:B------:R-:W-:Y:S02]  /*a8f0*/  LEA.HI.X R216, R231, R25.reuse, R216, 0x2, P1 ;  /* 0x00000019e7d87211 */ /* 0x080fe400008f14d8 */
[----:B------:R-:W-:Y:S02]  /*a900*/  LEA.HI.X R218, R232, R25, R218, 0x2, P2 ;  /* 0x00000019e8da7211 */ /* 0x000fe400010f14da */
[----:B------:R-:W-:-:S02]  /*a910*/  SHF.R.S32.HI R62, RZ, 0x1f, R251 ;  /* 0x0000001fff3e7819 */ /* 0x000fc400000114fb */
[----:B------:R-:W-:Y:S02]  /*a920*/  SHF.R.S32.HI R32, RZ, 0x1f, R234 ;  /* 0x0000001fff207819 */ /* 0x000fe400000114ea */
[----:B------:R-:W-:Y:S02]  /*a930*/  SHF.R.S32.HI R30, RZ, 0x1f, R236 ;  /* 0x0000001fff1e7819 */ /* 0x000fe400000114ec */
[-C--:B------:R-:W-:Y:S02]  /*a940*/  LEA R226, P1, R234, R29.reuse, 0x2 ;  /* 0x0000001deae27211 */ /* 0x080fe400078210ff */
[----:B------:R-:W-:Y:S02]  /*a950*/  LEA R228, P2, R236, R29, 0x2 ;  /* 0x0000001dece47211 */ /* 0x000fe400078410ff */
[----:B------:R-:W-:Y:S02]  /*a960*/  LEA.HI R62, R62, R251, RZ, 0x6 ;  /* 0x000000fb3e3e7211 */ /* 0x000fe400078f30ff */
[----:B------:R-:W-:Y:S01]  /*a970*/  SHF.R.S32.HI R220, RZ, 0x1f, R233 ;  /* 0x0000001fffdc7819 */ /* 0x000fe200000114e9 */
[----:B------:R-:W4:Y:S01]  /*a980*/  LDL.LU R251, [R1+0x144] ;  /* 0x0001440001fb7983 */ /* 0x000f220000300800 */
[----:B------:R-:W-:-:S02]  /*a990*/  LEA R221, P3, R233, R29, 0x2 ;  /* 0x0000001de9dd7211 */ /* 0x000fc400078610ff */
[-C--:B------:R-:W-:Y:S01]  /*a9a0*/  LEA.HI.X R225, R234, R25.reuse, R32, 0x2, P1 ;  /* 0x00000019eae17211 */ /* 0x080fe200008f1420 */
[----:B-1----:R-:W4:Y:S01]  /*a9b0*/  LDL.LU R5, [R1+0x148] ;  /* 0x0001480001057983 */ /* 0x002f220000300800 */
[-C--:B------:R-:W-:Y:S02]  /*a9c0*/  LEA.HI.X R227, R236, R25.reuse, R30, 0x2, P2 ;  /* 0x00000019ece37211 */ /* 0x080fe400010f141e */
[----:B------:R-:W-:Y:S01]  /*a9d0*/  LEA.HI.X R220, R233, R25, R220, 0x2, P3 ;  /* 0x00000019e9dc7211 */ /* 0x000fe200018f14dc */
[----:B------:R-:W4:Y:S04]  /*a9e0*/  LDL.LU R0, [R1+0x14c] ;  /* 0x00014c0001007983 */ /* 0x000f280000300800 */
[----:B------:R-:W4:Y:S04]  /*a9f0*/  LDL.LU R2, [R1+0x250] ;  /* 0x0002500001027983 */ /* 0x000f280000300800 */
[----:B------:R-:W4:Y:S04]  /*aa00*/  LDL.LU R3, [R1+0x254] ;  /* 0x0002540001037983 */ /* 0x000f280000300800 */
[----:B------:R-:W4:Y:S04]  /*aa10*/  LDL.LU R182, [R1+0x258] ;  /* 0x0002580001b67983 */ /* 0x000f280000300800 */
[----:B------:R-:W4:Y:S04]  /*aa20*/  LDL.LU R184, [R1+0x25c] ;  /* 0x00025c0001b87983 */ /* 0x000f280000300800 */
[----:B------:R-:W4:Y:S04]  /*aa30*/  LDL.LU R188, [R1+0x260] ;  /* 0x0002600001bc7983 */ /* 0x000f280000300800 */
[----:B------:R-:W4:Y:S04]  /*aa40*/  LDL.LU R191, [R1+0x264] ;  /* 0x0002640001bf7983 */ /* 0x000f280000300800 */
[----:B------:R-:W4:Y:S01]  /*aa50*/  LDL.LU R222, [R1+0x268] ;  /* 0x0002680001de7983 */ /* 0x000f220000300800 */
[----:B--2---:R-:W-:-:S02]  /*aa60*/  SHF.R.S32.HI R26, RZ, 0x1f, R240 ;  /* 0x0000001fff1a7819 */ /* 0x004fc400000114f0 */
[----:B------:R-:W-:-:S04]  /*aa70*/  LEA R232, P4, R240, R29, 0x2 ;  /* 0x0000001df0e87211 */ /* 0x000fc800078810ff */
[----:B------:R-:W-:Y:S02]  /*aa80*/  LEA.HI.X R231, R240, R25, R26, 0x2, P4 ;  /* 0x00000019f0e77211 */ /* 0x000fe400020f141a */
[----:B---3--:R-:W-:Y:S02]  /*aa90*/  SHF.R.S32.HI R32, RZ, 0x1f, R244 ;  /* 0x0000001fff207819 */ /* 0x008fe400000114f4 */
[CC--:B------:R-:W-:Y:S02]  /*aaa0*/  LEA R234, P1, R244.reuse, R29.reuse, 0x2 ;  /* 0x0000001df4ea7211 */ /* 0x0c0fe400078210ff */
[----:B----4-:R-:W-:Y:S02]  /*aab0*/  SHF.R.S32.HI R30, RZ, 0x1f, R235 ;  /* 0x0000001fff1e7819 */ /* 0x010fe400000114eb */
[----:B------:R-:W-:Y:S02]  /*aac0*/  LEA R236, P2, R235, R29, 0x2 ;  /* 0x0000001debec7211 */ /* 0x000fe400078410ff */
[----:B------:R-:W-:-:S02]  /*aad0*/  LEA.HI.X R233, R244, R25, R32, 0x2, P1 ;  /* 0x00000019f4e97211 */ /* 0x000fc400008f1420 */
[----:B------:R-:W-:Y:S02]  /*aae0*/  SHF.R.S32.HI R26, RZ, 0x1f, R239 ;  /* 0x0000001fff1a7819 */ /* 0x000fe400000114ef */
[----:B------:R-:W-:Y:S02]  /*aaf0*/  LEA R240, P4, R239, R29, 0x2 ;  /* 0x0000001deff07211 */ /* 0x000fe400078810ff */
[-C--:B------:R-:W-:Y:S02]  /*ab00*/  LEA.HI.X R235, R235, R25.reuse, R30, 0x2, P2 ;  /* 0x00000019ebeb7211 */ /* 0x080fe400010f141e */
[----:B------:R-:W-:Y:S02]  /*ab10*/  LEA.HI.X R239, R239, R25, R26, 0x2, P4 ;  /* 0x00000019efef7211 */ /* 0x000fe400020f141a */
[----:B------:R-:W-:Y:S02]  /*ab20*/  SHF.R.S32.HI R30, RZ, 0x1f, R247 ;  /* 0x0000001fff1e7819 */ /* 0x000fe400000114f7 */
[----:B------:R-:W-:-:S02]  /*ab30*/  LEA R244, P2, R247, R29, 0x2 ;  /* 0x0000001df7f47211 */ /* 0x000fc400078410ff */
[----:B------:R-:W-:Y:S02]  /*ab40*/  SHF.R.S32.HI R26, RZ, 0x1f, R190 ;  /* 0x0000001fff1a7819 */ /* 0x000fe400000114be */
[C---:B------:R-:W-:Y:S02]  /*ab50*/  LEA R248, P4, R190.reuse, R29, 0x2 ;  /* 0x0000001dbef87211 */ /* 0x040fe400078810ff */
[-C--:B------:R-:W-:Y:S02]  /*ab60*/  LEA.HI.X R243, R247, R25.reuse, R30, 0x2, P2 ;  /* 0x00000019f7f37211 */ /* 0x080fe400010f141e */
[----:B------:R-:W-:Y:S02]  /*ab70*/  LEA.HI.X R247, R190, R25, R26, 0x2, P4 ;  /* 0x00000019bef77211 */ /* 0x000fe400020f141a */
[----:B------:R-:W2:Y:S01]  /*ab80*/  LDL.LU R190, [R1+0x270] ;  /* 0x0002700001be7983 */ /* 0x000ea20000300800 */
[----:B------:R-:W-:Y:S02]  /*ab90*/  SHF.R.S32.HI R28, RZ, 0x1f, R238 ;  /* 0x0000001fff1c7819 */ /* 0x000fe400000114ee */
[----:B------:R-:W-:-:S04]  /*aba0*/  LEA R230, P3, R238, R29, 0x2 ;  /* 0x0000001deee67211 */ /* 0x000fc800078610ff */
[----:B------:R-:W-:Y:S02]  /*abb0*/  LEA.HI.X R229, R238, R25, R28, 0x2, P3 ;  /* 0x00000019eee57211 */ /* 0x000fe400018f141c */
[----:B------:R-:W-:Y:S02]  /*abc0*/  SHF.R.S32.HI R28, RZ, 0x1f, R237 ;  /* 0x0000001fff1c7819 */ /* 0x000fe400000114ed */
[C---:B------:R-:W-:Y:S02]  /*abd0*/  LEA R238, P3, R237.reuse, R29, 0x2 ;  /* 0x0000001dedee7211 */ /* 0x040fe400078610ff */
[----:B------:R-:W-:Y:S02]  /*abe0*/  SHF.R.S32.HI R32, RZ, 0x1f, R241 ;  /* 0x0000001fff207819 */ /* 0x000fe400000114f1 */
[----:B------:R-:W-:Y:S02]  /*abf0*/  LEA.HI.X R237, R237, R25, R28, 0x2, P3 ;  /* 0x00000019eded7211 */ /* 0x000fe400018f141c */
[----:B------:R-:W-:-:S02]  /*ac00*/  SHF.R.S32.HI R28, RZ, 0x1f, R245 ;  /* 0x0000001fff1c7819 */ /* 0x000fc400000114f5 */
[-C--:B------:R-:W-:Y:S02]  /*ac10*/  LEA R242, P1, R241, R29.reuse, 0x2 ;  /* 0x0000001df1f27211 */ /* 0x080fe400078210ff */
[----:B------:R-:W-:Y:S02]  /*ac20*/  LEA R246, P3, R245, R29, 0x2 ;  /* 0x0000001df5f67211 */ /* 0x000fe400078610ff */
[-C--:B------:R-:W-:Y:S02]  /*ac30*/  LEA.HI.X R241, R241, R25.reuse, R32, 0x2, P1 ;  /* 0x00000019f1f17211 */ /* 0x080fe400008f1420 */
[----:B------:R-:W-:Y:S02]  /*ac40*/  LEA.HI.X R245, R245, R25, R28, 0x2, P3 ;  /* 0x00000019f5f57211 */ /* 0x000fe400018f141c */
[----:B------:R-:W-:Y:S02]  /*ac50*/  SHF.R.S32.HI R28, RZ, 0x1f, R249 ;  /* 0x0000001fff1c7819 */ /* 0x000fe400000114f9 */
[----:B------:R-:W-:-:S02]  /*ac60*/  LEA R250, P1, R249, R29, 0x2 ;  /* 0x0000001df9fa7211 */ /* 0x000fc400078210ff */
[----:B------:R-:W-:Y:S02]  /*ac70*/  SHF.R.S32.HI R26, RZ, 0x1f, R251 ;  /* 0x0000001fff1a7819 */ /* 0x000fe400000114fb */
[----:B------:R-:W-:Y:S02]  /*ac80*/  SHF.R.S32.HI R38, RZ, 0x1f, R5 ;  /* 0x0000001fff267819 */ /* 0x000fe40000011405 */
[-C--:B------:R-:W-:Y:S02]  /*ac90*/  LEA R252, P2, R251, R29.reuse, 0x2 ;  /* 0x0000001dfbfc7211 */ /* 0x080fe400078410ff */
[-C--:B------:R-:W-:Y:S02]  /*aca0*/  LEA R42, P3, R5, R29.reuse, 0x2 ;  /* 0x0000001d052a7211 */ /* 0x080fe400078610ff */
[----:B------:R-:W-:Y:S02]  /*acb0*/  SHF.R.S32.HI R36, RZ, 0x1f, R0 ;  /* 0x0000001fff247819 */ /* 0x000fe40000011400 */
[----:B------:R-:W-:-:S02]  /*acc0*/  LEA R41, P4, R0, R29, 0x2 ;  /* 0x0000001d00297211 */ /* 0x000fc400078810ff */
[-C--:B------:R-:W-:Y:S02]  /*acd0*/  LEA.HI.X R249, R249, R25.reuse, R28, 0x2, P1 ;  /* 0x00000019f9f97211 */ /* 0x080fe400008f141c */
[-C--:B------:R-:W-:Y:S02]  /*ace0*/  LEA.HI.X R251, R251, R25.reuse, R26, 0x2, P2 ;  /* 0x00000019fbfb7211 */ /* 0x080fe400010f141a */
[----:B------:R-:W-:Y:S02]  /*acf0*/  LEA.HI.X R38, R5, R25, R38, 0x2, P3 ;  /* 0x0000001905267211 */ /* 0x000fe400018f1426 */
[----:B------:R-:W-:Y:S02]  /*ad00*/  SHF.R.S32.HI R34, RZ, 0x1f, R2 ;  /* 0x0000001fff227819 */ /* 0x000fe40000011402 */
[----:B------:R-:W-:Y:S02]  /*ad10*/  LEA R40, P1, R2, R29, 0x2 ;  /* 0x0000001d02287211 */ /* 0x000fe400078210ff */
[----:B------:R-:W-:-:S02]  /*ad20*/  SHF.R.S32.HI R32, RZ, 0x1f, R3 ;  /* 0x0000001fff207819 */ /* 0x000fc40000011403 */
[----:B------:R-:W-:Y:S02]  /*ad30*/  SHF.R.S32.HI R30, RZ, 0x1f, R182 ;  /* 0x0000001fff1e7819 */ /* 0x000fe400000114b6 */
[-C--:B------:R-:W-:Y:S02]  /*ad40*/  LEA R39, P2, R3, R29.reuse, 0x2 ;  /* 0x0000001d03277211 */ /* 0x080fe400078410ff */
[----:B------:R-:W-:Y:S02]  /*ad50*/  LEA R37, P3, R182, R29, 0x2 ;  /* 0x0000001db6257211 */ /* 0x000fe400078610ff */
[----:B------:R-:W-:Y:S02]  /*ad60*/  LEA.HI.X R36, R0, R25, R36, 0x2, P4 ;  /* 0x0000001900247211 */ /* 0x000fe400020f1424 */
[----:B------:R-:W-:Y:S02]  /*ad70*/  SHF.R.S32.HI R28, RZ, 0x1f, R184 ;  /* 0x0000001fff1c7819 */ /* 0x000fe400000114b8 */
[----:B------:R-:W-:-:S02]  /*ad80*/  LEA R35, P4, R184, R29, 0x2 ;  /* 0x0000001db8237211 */ /* 0x000fc400078810ff */
[-C--:B------:R-:W-:Y:S02]  /*ad90*/  LEA.HI.X R34, R2, R25.reuse, R34, 0x2, P1 ;  /* 0x0000001902227211 */ /* 0x080fe400008f1422 */
[-C--:B------:R-:W-:Y:S02]  /*ada0*/  LEA.HI.X R32, R3, R25.reuse, R32, 0x2, P2 ;  /* 0x0000001903207211 */ /* 0x080fe400010f1420 */
[----:B------:R-:W-:Y:S02]  /*adb0*/  LEA.HI.X R30, R182, R25, R30, 0x2, P3 ;  /* 0x00000019b61e7211 */ /* 0x000fe400018f141e */
[----:B------:R-:W-:Y:S02]  /*adc0*/  SHF.R.S32.HI R46, RZ, 0x1f, R188 ;  /* 0x0000001fff2e7819 */ /* 0x000fe400000114bc */
[----:B------:R-:W-:Y:S02]  /*add0*/  LEA R33, P1, R188, R29, 0x2 ;  /* 0x0000001dbc217211 */ /* 0x000fe400078210ff */
[----:B------:R-:W-:-:S02]  /*ade0*/  LEA.HI.X R28, R184, R25, R28, 0x2, P4 ;  /* 0x00000019b81c7211 */ /* 0x000fc400020f141c */
[----:B------:R-:W-:Y:S02]  /*adf0*/  SHF.R.S32.HI R26, RZ, 0x1f, R191 ;  /* 0x0000001fff1a7819 */ /* 0x000fe400000114bf */
[-C--:B------:R-:W-:Y:S02]  /*ae00*/  LEA R31, P3, R191, R29.reuse, 0x2 ;  /* 0x0000001dbf1f7211 */ /* 0x080fe400078610ff */
[----:B------:R-:W-:Y:S02]  /*ae10*/  SHF.R.S32.HI R44, RZ, 0x1f, R222 ;  /* 0x0000001fff2c7819 */ /* 0x000fe400000114de */
[----:B------:R-:W-:Y:S02]  /*ae20*/  LEA R29, P4, R222, R29, 0x2 ;  /* 0x0000001dde1d7211 */ /* 0x000fe400078810ff */
[----:B------:R-:W-:Y:S02]  /*ae30*/  LEA.HI.X R27, R188, R25, R46, 0x2, P1 ;  /* 0x00000019bc1b7211 */ /* 0x000fe400008f142e */
[----:B------:R-:W-:-:S02]  /*ae40*/  IADD3 R187, P5, R187, UR10, RZ ;  /* 0x0000000abbbb7c10 */ /* 0x000fc4000ffbe0ff */
[-C--:B------:R-:W-:Y:S02]  /*ae50*/  LEA.HI.X R26, R191, R25.reuse, R26, 0x2, P3 ;  /* 0x00000019bf1a7211 */ /* 0x080fe400018f141a */
[----:B------:R-:W-:Y:S02]  /*ae60*/  IADD3 R6, P6, R6, UR10, RZ ;  /* 0x0000000a06067c10 */ /* 0x000fe4000ffde0ff */
[----:B------:R-:W-:Y:S02]  /*ae70*/  LEA.HI.X R25, R222, R25, R44, 0x2, P4 ;  /* 0x00000019de197211 */ /* 0x000fe400020f142c */
[----:B------:R-:W-:Y:S02]  /*ae80*/  IADD3 R7, P3, R7, UR10, RZ ;  /* 0x0000000a07077c10 */ /* 0x000fe4000ff7e0ff */
[----:B------:R-:W-:Y:S02]  /*ae90*/  IADD3 R8, P4, R8, UR10, RZ ;  /* 0x0000000a08087c10 */ /* 0x000fe4000ff9e0ff */
[----:B------:R-:W-:-:S02]  /*aea0*/  IADD3.X R13, R13, UR11, RZ, P5, !PT ;  /* 0x0000000b0d0d7c10 */ /* 0x000fc4000affe4ff */
[----:B------:R-:W-:Y:S02]  /*aeb0*/  IADD3 R9, P5, R9, UR10, RZ ;  /* 0x0000000a09097c10 */ /* 0x000fe4000ffbe0ff */
[----:B------:R-:W-:Y:S02]  /*aec0*/  IADD3.X R15, R15, UR11, RZ, P6, !PT ;  /* 0x0000000b0f0f7c10 */ /* 0x000fe4000b7fe4ff */
[----:B------:R-:W-:Y:S02]  /*aed0*/  IADD3 R11, P6, R11, UR10, RZ ;  /* 0x0000000a0b0b7c10 */ /* 0x000fe4000ffde0ff */
[----:B------:R-:W-:Y:S02]  /*aee0*/  IADD3.X R17, R17, UR11, RZ, P3, !PT ;  /* 0x0000000b11117c10 */ /* 0x000fe40009ffe4ff */
        /* <DEDUP_REMOVED lines=59> */
[----:B--2---:R-:W-:-:S04]  /*b2a0*/  LEA R182, P2, R4, R190, 0x3 ;  /* 0x000000be04b67211 */ /* 0x004fc800078418ff */
[----:B------:R-:W-:-:S05]  /*b2b0*/  IADD3 R182, P1, R182, UR4, RZ ;  /* 0x00000004b6b67c10 */ /* 0x000fca000ff3e0ff */
        /* <DEDUP_REMOVED lines=60> */
[----:B------:R-:W-:Y:S01]  /*b680*/  STL [R1+0x3a0], R205 ;  /* 0x0003a0cd01007387 */ /* 0x000fe20000100800 */
[----:B------:R-:W-:-:S03]  /*b690*/  IADD3.X R206, R206, UR11, RZ, P5, !PT ;  /* 0x0000000bcece7c10 */ /* 0x000fc6000affe4ff */
[----:B------:R-:W-:Y:S01]  /*b6a0*/  STL [R1+0x3a4], R198 ;  /* 0x0003a4c601007387 */ /* 0x000fe20000100800 */
[----:B------:R-:W-:-:S03]  /*b6b0*/  IADD3 R215, P5, R215, UR10, RZ ;  /* 0x0000000ad7d77c10 */ /* 0x000fc6000ffbe0ff */
[----:B------:R-:W-:Y:S01]  /*b6c0*/  STL [R1+0x3a8], R207 ;  /* 0x0003a8cf01007387 */ /* 0x000fe20000100800 */
[----:B------:R-:W-:-:S03]  /*b6d0*/  IADD3.X R208, R208, UR11, RZ, P6, !PT ;  /* 0x0000000bd0d07c10 */ /* 0x000fc6000b7fe4ff */
[----:B------:R-:W-:Y:S01]  /*b6e0*/  STL [R1+0x3ac], R200 ;  /* 0x0003acc801007387 */ /* 0x000fe20000100800 */
[----:B------:R-:W-:-:S03]  /*b6f0*/  IADD3 R217, P6, R217, UR10, RZ ;  /* 0x0000000ad9d97c10 */ /* 0x000fc6000ffde0ff */
[----:B------:R-:W-:Y:S01]  /*b700*/  STL [R1+0x3b0], R209 ;  /* 0x0003b0d101007387 */ /* 0x000fe20000100800 */
[----:B------:R-:W-:-:S03]  /*b710*/  IADD3.X R212, R212, UR11, RZ, P4, !PT ;  /* 0x0000000bd4d47c10 */ /* 0x000fc6000a7fe4ff */
[----:B------:R-:W-:Y:S01]  /*b720*/  STL [R1+0x3b4], R202 ;  /* 0x0003b4ca01007387 */ /* 0x000fe20000100800 */
[----:B------:R-:W-:-:S03]  /*b730*/  IADD3.X R210, R210, UR11, RZ, P3, !PT ;  /* 0x0000000bd2d27c10 */ /* 0x000fc60009ffe4ff */
[----:B------:R-:W-:Y:S01]  /*b740*/  STL [R1+0x3b8], R211 ;  /* 0x0003b8d301007387 */ /* 0x000fe20000100800 */
[----:B------:R-:W-:-:S03]  /*b750*/  IADD3 R221, P4, R221, UR10, RZ ;  /* 0x0000000adddd7c10 */ /* 0x000fc6000ff9e0ff */
        /* <DEDUP_REMOVED lines=9> */
[----:B------:R-:W-:Y:S02]  /*b7f0*/  IADD3.X R216, R216, UR11, RZ, P6, !PT ;  /* 0x0000000bd8d87c10 */ /* 0x000fe4000b7fe4ff */
[----:B------:R-:W-:Y:S01]  /*b800*/  IADD3 R230, P4, R230, UR10, RZ ;  /* 0x0000000ae6e67c10 */ /* 0x000fe2000ff9e0ff */
[----:B------:R-:W-:Y:S01]  /*b810*/  STL [R1+0x3d0], R217 ;  /* 0x0003d0d901007387 */ /* 0x000fe20000100800 */
[----:B------:R-:W-:-:S03]  /*b820*/  IADD3 R226, P6, R226, UR10, RZ ;  /* 0x0000000ae2e27c10 */ /* 0x000fc6000ffde0ff */
[----:B------:R-:W-:Y:S01]  /*b830*/  STL [R1+0x3d4], R210 ;  /* 0x0003d4d201007387 */ /* 0x000fe20000100800 */
[----:B------:R-:W-:-:S03]  /*b840*/  IADD3.X R218, R218, UR11, RZ, P3, !PT ;  /* 0x0000000bdada7c10 */ /* 0x000fc60009ffe4ff */
[----:B------:R-:W-:Y:S01]  /*b850*/  STL [R1+0x3d8], R219 ;  /* 0x0003d8db01007387 */ /* 0x000fe20000100800 */
[----:B------:R-:W-:-:S03]  /*b860*/  IADD3 R228, P3, R228, UR10, RZ ;  /* 0x0000000ae4e47c10 */ /* 0x000fc6000ff7e0ff */
[----:B------:R-:W-:Y:S01]  /*b870*/  STL [R1+0x3dc], R212 ;  /* 0x0003dcd401007387 */ /* 0x000fe20000100800 */
[----:B------:R-:W-:Y:S02]  /*b880*/  IADD3.X R223, R223, UR11, RZ, P5, !PT ;  /* 0x0000000bdfdf7c10 */ /* 0x000fe4000affe4ff */
[----:B------:R-:W-:Y:S01]  /*b890*/  IADD3.X R229, R229, UR11, RZ, P4, !PT ;  /* 0x0000000be5e57c10 */ /* 0x000fe2000a7fe4ff */
[----:B------:R-:W-:Y:S01]  /*b8a0*/  STL [R1+0x3e0], R221 ;  /* 0x0003e0dd01007387 */ /* 0x000fe20000100800 */
[----:B------:R-:W-:Y:S02]  /*b8b0*/  IADD3 R232, P5, R232, UR10, RZ ;  /* 0x0000000ae8e87c10 */ /* 0x000fe4000ffbe0ff */
[----:B------:R-:W-:Y:S01]  /*b8c0*/  IADD3.X R225, R225, UR11, RZ, P6, !PT ;  /* 0x0000000be1e17c10 */ /* 0x000fe2000b7fe4ff */
[----:B------:R-:W-:Y:S01]  /*b8d0*/  STL [R1+0x3e4], R214 ;  /* 0x0003e4d601007387 */ /* 0x000fe20000100800 */
[----:B------:R-:W-:Y:S02]  /*b8e0*/  IADD3 R238, P4, R238, UR10, RZ ;  /* 0x0000000aeeee7c10 */ /* 0x000fe4000ff9e0ff */
[----:B------:R-:W-:Y:S01]  /*b8f0*/  IADD3 R234, P6, R234, UR10, RZ ;  /* 0x0000000aeaea7c10 */ /* 0x000fe2000ffde0ff */
[----:B------:R-:W-:Y:S01]  /*b900*/  STL [R1+0x3e8], R224 ;  /* 0x0003e8e001007387 */ /* 0x000fe20000100800 */
[----:B------:R-:W-:-:S03]  /*b910*/  IADD3.X R231, R231, UR11, RZ, P5, !PT ;  /* 0x0000000be7e77c10 */ /* 0x000fc6000affe4ff */
[----:B------:R-:W-:Y:S01]  /*b920*/  STL [R1+0x3ec], R216 ;  /* 0x0003ecd801007387 */ /* 0x000fe20000100800 */
[----:B------:R-:W-:-:S03]  /*b930*/  IADD3.X R237, R237, UR11, RZ, P4, !PT ;  /* 0x0000000beded7c10 */ /* 0x000fc6000a7fe4ff */
[----:B------:R-:W-:Y:S01]  /*b940*/  STL [R1+0x3f0], R226 ;  /* 0x0003f0e201007387 */ /* 0x000fe20000100800 */
[----:B------:R-:W-:-:S03]  /*b950*/  IADD3.X R227, R227, UR11, RZ, P3, !PT ;  /* 0x0000000be3e37c10 */ /* 0x000fc60009ffe4ff */
[----:B------:R-:W-:Y:S01]  /*b960*/  STL [R1+0x3f4], R218 ;  /* 0x0003f4da01007387 */ /* 0x000fe20000100800 */
[----:B------:R-:W-:Y:S02]  /*b970*/  IADD3 R240, P5, R240, UR10, RZ ;  /* 0x0000000af0f07c10 */ /* 0x000fe4000ffbe0ff */
[----:B------:R-:W-:Y:S01]  /*b980*/  IADD3.X R233, R233, UR11, RZ, P6, !PT ;  /* 0x0000000be9e97c10 */ /* 0x000fe2000b7fe4ff */
[----:B------:R-:W-:Y:S01]  /*b990*/  STL [R1+0x3f8], R228 ;  /* 0x0003f8e401007387 */ /* 0x000fe20000100800 */
[----:B------:R-:W-:Y:S02]  /*b9a0*/  IADD3 R246, P4, R246, UR10, RZ ;  /* 0x0000000af6f67c10 */ /* 0x000fe4000ff9e0ff */
[----:B------:R-:W-:Y:S01]  /*b9b0*/  IADD3 R236, P3, R236, UR10, RZ ;  /* 0x0000000aecec7c10 */ /* 0x000fe2000ff7e0ff */
[----:B------:R-:W-:Y:S01]  /*b9c0*/  STL [R1+0x3fc], R220 ;  /* 0x0003fcdc01007387 */ /* 0x000fe20000100800 */
[----:B------:R-:W-:-:S03]  /*b9d0*/  IADD3 R242, P6, R242, UR10, RZ ;  /* 0x0000000af2f27c10 */ /* 0x000fc6000ffde0ff */
[----:B------:R-:W-:Y:S01]  /*b9e0*/  STL [R1+0x400], R230 ;  /* 0x000400e601007387 */ /* 0x000fe20000100800 */
[----:B------:R-:W-:-:S03]  /*b9f0*/  IADD3.X R239, R239, UR11, RZ, P5, !PT ;  /* 0x0000000befef7c10 */ /* 0x000fc6000affe4ff */
[----:B------:R-:W-:Y:S01]  /*ba00*/  STL [R1+0x404], R223 ;  /* 0x000404df01007387 */ /* 0x000fe20000100800 */
[----:B------:R-:W-:-:S03]  /*ba10*/  IADD3.X R245, R245, UR11, RZ, P4, !PT ;  /* 0x0000000bf5f57c10 */ /* 0x000fc6000a7fe4ff */
[----:B------:R-:W-:Y:S01]  /*ba20*/  STL [R1+0x408], R232 ;  /* 0x000408e801007387 */ /* 0x000fe20000100800 */
[----:B------:R-:W-:Y:S02]  /*ba30*/  IADD3.X R235, R235, UR11, RZ, P3, !PT ;  /* 0x0000000bebeb7c10 */ /* 0x000fe40009ffe4ff */
[----:B------:R-:W-:Y:S01]  /*ba40*/  IADD3 R248, P5, R248, UR10, RZ ;  /* 0x0000000af8f87c10 */ /* 0x000fe2000ffbe0ff */
[----:B------:R-:W-:Y:S01]  /*ba50*/  STL [R1+0x40c], R225 ;  /* 0x00040ce101007387 */ /* 0x000fe20000100800 */
[----:B------:R-:W-:Y:S02]  /*ba60*/  IADD3.X R241, R241, UR11, RZ, P6, !PT ;  /* 0x0000000bf1f17c10 */ /* 0x000fe4000b7fe4ff */
[----:B------:R-:W-:Y:S01]  /*ba70*/  IADD3 R0, P4, R42, UR10, RZ ;  /* 0x0000000a2a007c10 */ /* 0x000fe2000ff9e0ff */
        /* <DEDUP_REMOVED lines=11> */
[----:B------:R-:W-:-:S03]  /*bb30*/  IADD3 R252, P3, R252, UR10, RZ ;  /* 0x0000000afcfc7c10 */ /* 0x000fc6000ff7e0ff */
[----:B------:R1:W-:Y:S01]  /*bb40*/  STL [R1+0x4], R0 ;  /* 0x0000040001007387 */ /* 0x0003e20000100800 */
[----:B------:R-:W-:-:S03]  /*bb50*/  IADD3.X R251, R251, UR11, RZ, P3, !PT ;  /* 0x0000000bfbfb7c10 */ /* 0x000fc60009ffe4ff */
[----:B------:R2:W-:Y:S01]  /*bb60*/  STL [R1+0xc], R2 ;  /* 0x00000c0201007387 */ /* 0x0005e20000100800 */
[----:B-1----:R-:W-:Y:S02]  /*bb70*/  IADD3 R0, P6, R40, UR10, RZ ;  /* 0x0000000a28007c10 */ /* 0x002fe4000ffde0ff */
[----:B--2---:R-:W-:-:S03]  /*bb80*/  IADD3 R2, P3, R39, UR10, RZ ;  /* 0x0000000a27027c10 */ /* 0x004fc6000ff7e0ff */
[----:B------:R1:W-:Y:S04]  /*bb90*/  STL [R1+0x14], R0 ;  /* 0x0000140001007387 */ /* 0x0003e80000100800 */
[----:B------:R2:W-:Y:S01]  /*bba0*/  STL [R1+0x1c], R2 ;  /* 0x00001c0201007387 */ /* 0x0005e20000100800 */
[----:B-1----:R-:W-:Y:S02]  /*bbb0*/  IADD3.X R0, R38, UR11, RZ, P4, !PT ;  /* 0x0000000b26007c10 */ /* 0x002fe4000a7fe4ff */
[----:B------:R-:W-:Y:S02]  /*bbc0*/  IADD3 R3, P4, R37, UR10, RZ ;  /* 0x0000000a25037c10 */ /* 0x000fe4000ff9e0ff */
[----:B--2---:R-:W-:Y:S01]  /*bbd0*/  IADD3.X R2, R36, UR11, RZ, P5, !PT ;  /* 0x0000000b24027c10 */ /* 0x004fe2000affe4ff */
[----:B------:R1:W-:Y:S04]  /*bbe0*/  STL [R1], R0 ;  /* 0x0000000001007387 */ /* 0x0003e80000100800 */
[----:B------:R2:W-:Y:S01]  /*bbf0*/  STL [R1+0x24], R3 ;  /* 0x0000240301007387 */ /* 0x0005e20000100800 */
[----:B-1----:R-:W-:-:S03]  /*bc00*/  IADD3 R0, P5, R35, UR10, RZ ;  /* 0x0000000a23007c10 */ /* 0x002fc6000ffbe0ff */
[----:B------:R1:W-:Y:S01]  /*bc10*/  STL [R1+0x8], R2 ;  /* 0x0000080201007387 */ /* 0x0003e20000100800 */
[----:B--2---:R-:W-:-:S03]  /*bc20*/  IADD3.X R3, R34, UR11, RZ, P6, !PT ;  /* 0x0000000b22037c10 */ /* 0x004fc6000b7fe4ff */
[----:B------:R2:W-:Y:S01]  /*bc30*/  STL [R1+0x2c], R0 ;  /* 0x00002c0001007387 */ /* 0x0005e20000100800 */
[----:B-1----:R-:W-:-:S03]  /*bc40*/  IADD3 R2, P6, R33, UR10, RZ ;  /* 0x0000000a21027c10 */ /* 0x002fc6000ffde0ff */
[----:B------:R1:W-:Y:S01]  /*bc50*/  STL [R1+0x10], R3 ;  /* 0x0000100301007387 */ /* 0x0003e20000100800 */
[----:B--2---:R-:W-:-:S03]  /*bc60*/  IADD3.X R0, R32, UR11, RZ, P3, !PT ;  /* 0x0000000b20007c10 */ /* 0x004fc60009ffe4ff */
[----:B------:R-:W-:Y:S04]  /*bc70*/  STL [R1+0x34], R2 ;  /* 0x0000340201007387 */ /* 0x000fe80000100800 */
[----:B------:R2:W-:Y:S01]  /*bc80*/  STL [R1+0x18], R0 ;  /* 0x0000180001007387 */ /* 0x0005e20000100800 */
[----:B-1----:R-:W-:Y:S02]  /*bc90*/  IADD3 R3, P3, R31, UR10, RZ ;  /* 0x0000000a1f037c10 */ /* 0x002fe4000ff7e0ff */
[----:B--2---:R-:W-:-:S03]  /*bca0*/  IADD3.X R0, R30, UR11, RZ, P4, !PT ;  /* 0x0000000b1e007c10 */ /* 0x004fc6000a7fe4ff */
[----:B------:R1:W-:Y:S01]  /*bcb0*/  STL [R1+0x3c], R3 ;  /* 0x00003c0301007387 */ /* 0x0003e20000100800 */
[----:B------:R-:W-:-:S03]  /*bcc0*/  IADD3 R2, P4, R29, UR10, RZ ;  /* 0x0000000a1d027c10 */ /* 0x000fc6000ff9e0ff */
[----:B------:R2:W-:Y:S04]  /*bcd0*/  STL [R1+0x20], R0 ;  /* 0x0000200001007387 */ /* 0x0005e80000100800 */
[----:B------:R3:W-:Y:S01]  /*bce0*/  STL [R1+0x44], R2 ;  /* 0x0000440201007387 */ /* 0x0007e20000100800 */
[----:B-1----:R-:W-:Y:S02]  /*bcf0*/  IADD3.X R3, R27, UR11, RZ, P6, !PT ;  /* 0x0000000b1b037c10 */ /* 0x002fe4000b7fe4ff */
[----:B--2---:R-:W-:Y:S02]  /*bd00*/  IADD3.X R0, R28, UR11, RZ, P5, !PT ;  /* 0x0000000b1c007c10 */ /* 0x004fe4000affe4ff */
[----:B---3--:R-:W-:-:S03]  /*bd10*/  IADD3.X R2, R26, UR11, RZ, P3, !PT ;  /* 0x0000000b1a027c10 */ /* 0x008fc60009ffe4ff */
[----:B------:R1:W-:Y:S04]  /*bd20*/  STL [R1+0x28], R0 ;  /* 0x0000280001007387 */ /* 0x0003e80000100800 */
[----:B------:R2:W-:Y:S04]  /*bd30*/  STL [R1+0x30], R3 ;  /* 0x0000300301007387 */ /* 0x0005e80000100800 */
[----:B------:R-:W3:Y:S01]  /*bd40*/  LDL R229, [R1+0x180] ;  /* 0x0001800001e57983 */ /* 0x000ee20000100800 */
[----:B-1----:R-:W-:-:S03]  /*bd50*/  IADD3.X R0, R25, UR11, RZ, P4, !PT ;  /* 0x0000000b19007c10 */ /* 0x002fc6000a7fe4ff */
[----:B------:R-:W-:Y:S04]  /*bd60*/  STL [R1+0x38], R2 ;  /* 0x0000380201007387 */ /* 0x000fe80000100800 */
[----:B------:R-:W4:Y:S04]  /*bd70*/  LDL R236, [R1+0x184] ;  /* 0x0001840001ec7983 */ /* 0x000f280000100800 */
[----:B------:R1:W-:Y:S04]  /*bd80*/  STL [R1+0x40], R0 ;  /* 0x0000400001007387 */ /* 0x0003e80000100800 */
[----:B------:R-:W4:Y:S04]  /*bd90*/  LDL R227, [R1+0x188] ;  /* 0x0001880001e37983 */ /* 0x000f280000100800 */
        /* <DEDUP_REMOVED lines=57> */
[----:B--2---:R-:W2:Y:S04]  /*c130*/  LDL R3, [R1+0x240] ;  /* 0x0002400001037983 */ /* 0x004ea80000100800 */
[----:B-1----:R-:W2:Y:S01]  /*c140*/  LDL R0, [R1+0x244] ;  /* 0x0002440001007983 */ /* 0x002ea20000100800 */
[----:B------:R-:W-:-:S04]  /*c150*/  SHF.R.S32.HI R238, RZ, 0x1f, R4 ;  /* 0x0000001fffee7819 */ /* 0x000fc80000011404 */
[C-C-:B------:R-:W-:Y:S02]  /*c160*/  LEA.HI.X R24, R4.reuse, R24, R238.reuse, 0x3, P2 ;  /* 0x0000001804187211 */ /* 0x140fe400010f1cee */
[----:B------:R-:W-:-:S06]  /*c170*/  SHF.L.U64.HI R238, R4, 0x2, R238 ;  /* 0x0000000204ee7819 */ /* 0x000fcc00000102ee */
[----:B------:R1:W5:Y:S01]  /*c180*/  LDL.LU R238, [R1+0x420] ;  /* 0x0004200001ee7983 */ /* 0x0003620000300800 */
[----:B---3--:R-:W-:-:S04]  /*c190*/  SHF.R.S32.HI R63, RZ, 0x1f, R229 ;  /* 0x0000001fff3f7819 */ /* 0x008fc800000114e5 */
[----:B------:R-:W-:Y:S02]  /*c1a0*/  SHF.L.U64.HI R229, R229, 0x2, R63 ;  /* 0x00000002e5e57819 */ /* 0x000fe4000001023f */
[----:B----4-:R-:W-:-:S03]  /*c1b0*/  SHF.R.S32.HI R64, RZ, 0x1f, R236 ;  /* 0x0000001fff407819 */ /* 0x010fc600000114ec */
[----:B------:R3:W-:Y:S01]  /*c1c0*/  STL [R1+0x54], R229 ;  /* 0x000054e501007387 */ /* 0x0007e20000100800 */
[----:B------:R-:W-:Y:S02]  /*c1d0*/  SHF.L.U64.HI R236, R236, 0x2, R64 ;  /* 0x00000002ecec7819 */ /* 0x000fe40000010240 */
[----:B------:R-:W-:Y:S01]  /*c1e0*/  SHF.R.S32.HI R65, RZ, 0x1f, R227 ;  /* 0x0000001fff417819 */ /* 0x000fe200000114e3 */
[----:B---3--:R1:W5:Y:S01]  /*c1f0*/  LDL.LU R229, [R1+0x41c] ;  /* 0x00041c0001e57983 */ /* 0x0083620000300800 */
[----:B------:R-:W-:Y:S02]  /*c200*/  SHF.R.S32.HI R66, RZ, 0x1f, R234 ;  /* 0x0000001fff427819 */ /* 0x000fe400000114ea */
[----:B------:R-:W-:Y:S02]  /*c210*/  SHF.L.U64.HI R227, R227, 0x2, R65 ;  /* 0x00000002e3e37819 */ /* 0x000fe40000010241 */
[----:B------:R-:W-:Y:S01]  /*c220*/  SHF.R.S32.HI R67, RZ, 0x1f, R225 ;  /* 0x0000001fff437819 */ /* 0x000fe200000114e1 */
[----:B------:R3:W-:Y:S01]  /*c230*/  STL [R1+0x5c], R236 ;  /* 0x00005cec01007387 */ /* 0x0007e20000100800 */
[----:B------:R-:W-:-:S02]  /*c240*/  SHF.L.U64.HI R234, R234, 0x2, R66 ;  /* 0x00000002eaea7819 */ /* 0x000fc40000010242 */
[----:B------:R-:W-:Y:S02]  /*c250*/  SHF.R.S32.HI R68, RZ, 0x1f, R232 ;  /* 0x0000001fff447819 */ /* 0x000fe400000114e8 */
[----:B------:R-:W-:Y:S02]  /*c260*/  SHF.L.U64.HI R225, R225, 0x2, R67 ;  /* 0x00000002e1e17819 */ /* 0x000fe40000010243 */
[----:B------:R-:W-:Y:S01]  /*c270*/  SHF.R.S32.HI R69, RZ, 0x1f, R223 ;  /* 0x0000001fff457819 */ /* 0x000fe200000114df */
[----:B---3--:R1:W5:Y:S01]  /*c280*/  LDL.LU R236, [R1+0x418] ;  /* 0x0004180001ec7983 */ /* 0x0083620000300800 */
[----:B------:R-:W-:Y:S02]  /*c290*/  SHF.R.S32.HI R70, RZ, 0x1f, R230 ;  /* 0x0000001fff467819 */ /* 0x000fe400000114e6 */
[----:B------:R-:W-:Y:S01]  /*c2a0*/  SHF.L.U64.HI R232, R232, 0x2, R68 ;  /* 0x00000002e8e87819 */ /* 0x000fe20000010244 */
[----:B------:R3:W-:Y:S01]  /*c2b0*/  STL [R1+0x60], R227 ;  /* 0x000060e301007387 */ /* 0x0007e20000100800 */
[----:B------:R-:W-:-:S02]  /*c2c0*/  SHF.R.S32.HI R71, RZ, 0x1f, R220 ;  /* 0x0000001fff477819 */ /* 0x000fc400000114dc */
[----:B------:R-:W-:Y:S02]  /*c2d0*/  SHF.L.U64.HI R223, R223, 0x2, R69 ;  /* 0x00000002dfdf7819 */ /* 0x000fe40000010245 */
[----:B------:R-:W-:Y:S01]  /*c2e0*/  SHF.R.S32.HI R72, RZ, 0x1f, R228 ;  /* 0x0000001fff487819 */ /* 0x000fe200000114e4 */
[----:B---3--:R1:W5:Y:S01]  /*c2f0*/  LDL.LU R227, [R1+0x414] ;  /* 0x0004140001e37983 */ /* 0x0083620000300800 */
[----:B------:R-:W-:-:S03]  /*c300*/  SHF.L.U64.HI R230, R230, 0x2, R70 ;  /* 0x00000002e6e67819 */ /* 0x000fc60000010246 */
[----:B------:R3:W-:Y:S01]  /*c310*/  STL [R1+0x64], R234 ;  /* 0x000064ea01007387 */ /* 0x0007e20000100800 */
[----:B------:R-:W-:Y:S02]  /*c320*/  SHF.R.S32.HI R73, RZ, 0x1f, R218 ;  /* 0x0000001fff497819 */ /* 0x000fe400000114da */
[----:B------:R-:W-:Y:S01]  /*c330*/  SHF.L.U64.HI R220, R220, 0x2, R71 ;  /* 0x00000002dcdc7819 */ /* 0x000fe20000010247 */
[----:B---3--:R1:W5:Y:S04]  /*c340*/  LDL.LU R234, [R1+0x410] ;  /* 0x0004100001ea7983 */ /* 0x0083680000300800 */
[----:B------:R3:W-:Y:S01]  /*c350*/  STL [R1+0x68], R225 ;  /* 0x000068e101007387 */ /* 0x0007e20000100800 */
[----:B------:R-:W-:Y:S02]  /*c360*/  SHF.R.S32.HI R74, RZ, 0x1f, R226 ;  /* 0x0000001fff4a7819 */ /* 0x000fe400000114e2 */
[----:B------:R-:W-:Y:S01]  /*c370*/  SHF.L.U64.HI R228, R228, 0x2, R72 ;  /* 0x00000002e4e47819 */ /* 0x000fe20000010248 */
[----:B---3--:R1:W5:Y:S04]  /*c380*/  LDL.LU R225, [R1+0x40c] ;  /* 0x00040c0001e17983 */ /* 0x0083680000300800 */
[----:B------:R3:W-:Y:S01]  /*c390*/  STL [R1+0x6c], R232 ;  /* 0x00006ce801007387 */ /* 0x0007e20000100800 */
[----:B------:R-:W-:-:S02]  /*c3a0*/  SHF.R.S32.HI R75, RZ, 0x1f, R216 ;  /* 0x0000001fff4b7819 */ /* 0x000fc400000114d8 */
        /* <DEDUP_REMOVED lines=51> */
[----:B------:R-:W-:Y:S02]  /*c6e0*/  SHF.L.U64.HI R213, R213, 0x2, R86 ;  /* 0x00000002d5d57819 */ /* 0x000fe40000010256 */
[----:B------:R-:W-:Y:S01]  /*c6f0*/  SHF.R.S32.HI R190, RZ, 0x1f, R211 ;  /* 0x0000001fffbe7819 */ /* 0x000fe200000114d3 */
[----:B---3--:R1:W5:Y:S04]  /*c700*/  LDL.LU R210, [R1+0x3d4] ;  /* 0x0003d40001d27983 */ /* 0x0083680000300800 */
[----:B------:R3:W-:Y:S01]  /*c710*/  STL [R1+0xa4], R217 ;  /* 0x0000a4d901007387 */ /* 0x0007e20000100800 */
[----:B------:R-:W-:-:S02]  /*c720*/  SHF.L.U64.HI R204, R204, 0x2, R87 ;  /* 0x00000002cccc7819 */ /* 0x000fc40000010257 */
[----:B------:R-:W-:Y:S01]  /*c730*/  SHF.L.U64.HI R190, R211, 0x2, R190 ;  /* 0x00000002d3be7819 */ /* 0x000fe200000102be */
[----:B---3--:R1:W5:Y:S04]  /*c740*/  LDL.LU R217, [R1+0x3d0] ;  /* 0x0003d00001d97983 */ /* 0x0083680000300800 */
[----:B------:R3:W-:Y:S01]  /*c750*/  STL [R1+0xa8], R208 ;  /* 0x0000a8d001007387 */ /* 0x0007e20000100800 */
[----:B------:R-:W-:-:S03]  /*c760*/  SHF.R.S32.HI R191, RZ, 0x1f, R202 ;  /* 0x0000001fffbf7819 */ /* 0x000fc600000114ca */
        /* <DEDUP_REMOVED lines=10> */
[----:B------:R3:W-:Y:S04]  /*c810*/  STL [R1+0xb8], R204 ;  /* 0x0000b8cc01007387 */ /* 0x0007e80000100800 */
[----:B---3--:R1:W5:Y:S04]  /*c820*/  LDL.LU R204, [R1+0x3bc] ;  /* 0x0003bc0001cc7983 */ /* 0x0083680000300800 */
[----:B------:R1:W5:Y:S04]  /*c830*/  LDL.LU R211, [R1+0x3b8] ;  /* 0x0003b80001d37983 */ /* 0x0003680000300800 */
[----:B------:R3:W-:Y:S01]  /*c840*/  STL [R1+0xbc], R190 ;  /* 0x0000bcbe01007387 */ /* 0x0007e20000100800 */
[----:B------:R-:W-:-:S02]  /*c850*/  SHF.R.S32.HI R196, RZ, 0x1f, R203 ;  /* 0x0000001fffc47819 */ /* 0x000fc400000114cb */
[----:B---3--:R-:W-:Y:S02]  /*c860*/  SHF.L.U64.HI R190, R202, 0x2, R191 ;  /* 0x00000002cabe7819 */ /* 0x008fe400000102bf */
[----:B------:R1:W5:Y:S01]  /*c870*/  LDL.LU R202, [R1+0x3b4] ;  /* 0x0003b40001ca7983 */ /* 0x0003620000300800 */
[----:B------:R-:W-:-:S03]  /*c880*/  SHF.L.U64.HI R191, R209, 0x2, R222 ;  /* 0x00000002d1bf7819 */ /* 0x000fc600000102de */
[----:B------:R1:W5:Y:S04]  /*c890*/  LDL.LU R209, [R1+0x3b0] ;  /* 0x0003b00001d17983 */ /* 0x0003680000300800 */
[----:B------:R3:W-:Y:S01]  /*c8a0*/  STL [R1+0xc0], R190 ;  /* 0x0000c0be01007387 */ /* 0x0007e20000100800 */
[----:B------:R-:W-:Y:S02]  /*c8b0*/  SHF.R.S32.HI R194, RZ, 0x1f, R201 ;  /* 0x0000001fffc27819 */ /* 0x000fe400000114c9 */
[----:B------:R-:W-:Y:S02]  /*c8c0*/  SHF.R.S32.HI R192, RZ, 0x1f, R199 ;  /* 0x0000001fffc07819 */ /* 0x000fe400000114c7 */
[----:B---3--:R-:W-:Y:S02]  /*c8d0*/  SHF.L.U64.HI R190, R207, 0x2, R200 ;  /* 0x00000002cfbe7819 */ /* 0x008fe400000102c8 */
[----:B------:R1:W5:Y:S04]  /*c8e0*/  LDL.LU R200, [R1+0x3ac] ;  /* 0x0003ac0001c87983 */ /* 0x0003680000300800 */
[----:B------:R3:W-:Y:S04]  /*c8f0*/  STL [R1+0xc4], R191 ;  /* 0x0000c4bf01007387 */ /* 0x0007e80000100800 */
[----:B------:R1:W5:Y:S01]  /*c900*/  LDL.LU R207, [R1+0x3a8] ;  /* 0x0003a80001cf7983 */ /* 0x0003620000300800 */
[----:B---3--:R-:W-:-:S03]  /*c910*/  SHF.L.U64.HI R191, R205, 0x2, R198 ;  /* 0x00000002cdbf7819 */ /* 0x008fc600000102c6 */
[----:B------:R1:W5:Y:S04]  /*c920*/  LDL.LU R198, [R1+0x3a4] ;  /* 0x0003a40001c67983 */ /* 0x0003680000300800 */
[----:B------:R3:W-:Y:S04]  /*c930*/  STL [R1+0xc8], R190 ;  /* 0x0000c8be01007387 */ /* 0x0007e80000100800 */
[----:B------:R1:W5:Y:S01]  /*c940*/  LDL.LU R205, [R1+0x3a0] ;  /* 0x0003a00001cd7983 */ /* 0x0003620000300800 */
[----:B------:R-:W-:Y:S02]  /*c950*/  SHF.R.S32.HI R181, RZ, 0x1f, R197 ;  /* 0x0000001fffb57819 */ /* 0x000fe400000114c5 */
[----:B---3--:R-:W-:-:S02]  /*c960*/  SHF.L.U64.HI R190, R203, 0x2, R196 ;  /* 0x00000002cbbe7819 */ /* 0x008fc400000102c4 */
        /* <DEDUP_REMOVED lines=133> */
[----:B--2---:R-:W-:Y:S02]  /*d1c0*/  SHF.R.S32.HI R5, RZ, 0x1f, R3 ;  /* 0x0000001fff057819 */ /* 0x004fe40000011403 */
[----:B---3--:R-:W-:-:S02]  /*d1d0*/  SHF.L.U64.HI R191, R8, 0x2, R13 ;  /* 0x0000000208bf7819 */ /* 0x008fc4000001020d */
[----:B------:R1:W5:Y:S04]  /*d1e0*/  LDL.LU R13, [R1+0x2c4] ;  /* 0x0002c400010d7983 */ /* 0x0003680000300800 */
[----:B------:R2:W-:Y:S04]  /*d1f0*/  STL [R1+0x138], R190 ;  /* 0x000138be01007387 */ /* 0x0005e80000100800 */
[----:B------:R1:W5:Y:S01]  /*d200*/  LDL.LU R8, [R1+0x2c0] ;  /* 0x0002c00001087983 */ /* 0x0003620000300800 */
[----:B------:R-:W-:Y:S02]  /*d210*/  SHF.R.S32.HI R2, RZ, 0x1f, R0 ;  /* 0x0000001fff027819 */ /* 0x000fe40000011400 */
[----:B--2---:R-:W-:-:S02]  /*d220*/  SHF.L.U64.HI R190, R6, 0x2, R7 ;  /* 0x0000000206be7819 */ /* 0x004fc40000010207 */
[----:B------:R1:W5:Y:S04]  /*d230*/  LDL.LU R7, [R1+0x2bc] ;  /* 0x0002bc0001077983 */ /* 0x0003680000300800 */
[----:B------:R2:W-:Y:S04]  /*d240*/  STL [R1+0x13c], R191 ;  /* 0x00013cbf01007387 */ /* 0x0005e80000100800 */
[----:B------:R1:W5:Y:S01]  /*d250*/  LDL.LU R6, [R1+0x2b8] ;  /* 0x0002b80001067983 */ /* 0x0003620000300800 */
[----:B--2---:R-:W-:-:S03]  /*d260*/  SHF.L.U64.HI R191, R182, 0x2, R187 ;  /* 0x00000002b6bf7819 */ /* 0x004fc600000102bb */
        /* <DEDUP_REMOVED lines=11> */
[----:B--2---:R-:W-:-:S03]  /*d320*/  SHF.R.S32.HI R190, RZ, 0x6, R62 ;  /* 0x00000006ffbe7819 */ /* 0x004fc6000001143e */
[----:B------:R-:W-:Y:S04]  /*d330*/  STL [R1+0x14c], R191 ;  /* 0x00014cbf01007387 */ /* 0x000fe80000100800 */
[----:B------:R2:W-:Y:S02]  /*d340*/  STL [R1+0x50], R190 ;  /* 0x000050be01007387 */ /* 0x0005e40000100800 */
[----:B--2---:R-:W-:-:S05]  /*d350*/  VIADD R190, R190, 0xfffffffe ;  /* 0xfffffffebebe7836 */ /* 0x004fca0000000000 */
[----:B------:R1:W-:Y:S01]  /*d360*/  STL [R1+0x248], R190 ;  /* 0x000248be01007387 */ /* 0x0003e20000100800 */
[----:B------:R-:W-:Y:S01]  /*d370*/  IADD3.X R184, R24, UR5, RZ, P1, !PT ;  /* 0x0000000518b87c10 */ /* 0x000fe20008ffe4ff */
[----:B------:R-:W-:Y:S01]  /*d380*/  IMAD.MOV.U32 R188, RZ, RZ, RZ ;  /* 0x000000ffffbc7224 */ /* 0x000fe200078e00ff */
[C---:B------:R-:W-:Y:S01]  /*d390*/  SHF.L.U64.HI R185, R186.reuse, 0x2, R185 ;  /* 0x00000002bab97819 */ /* 0x040fe200000102b9 */
[----:B------:R-:W-:Y:S01]  /*d3a0*/  IMAD.SHL.U32 R186, R186, 0x4, RZ ;  /* 0x00000004baba7824 */ /* 0x000fe200078e00ff */
        /* <DEDUP_REMOVED lines=63> */
[----:B------:R-:W-:Y:S01]  /*d7a0*/  CS2R R86, SRZ ;  /* 0x0000000000567805 */ /* 0x000fe2000001ff00 */
[----:B------:R-:W-:Y:S01]  /*d7b0*/  UMOV UR10, 0x1 ;  /* 0x00000001000a7882 */ /* 0x000fe20000000000 */
[----:B-1----:R-:W-:-:S05]  /*d7c0*/  UMOV UR9, 0xffffffff ;  /* 0xffffffff00097882 */ /* 0x002fca0000000000 */
.L_x_1:
[----:B------:R-:W-:Y:S01]  /*d7d0*/  UIADD3 UR9, UR9, 0x1, URZ ;  /* 0x0000000109097890 */ /* 0x000fe2000fffe03f */
[----:B------:R-:W-:-:S04]  /*d7e0*/  DEPBAR.LE SB0, 0x2 ;  /* 0x000080800000791a */ /* 0x000fc80000000000 */
[----:B------:R-:W-:Y:S01]  /*d7f0*/  BAR.SYNC.DEFER_BLOCKING 0x0 ;  /* 0x0000000000007b1d */ /* 0x000fe20000010000 */
[----:B------:R-:W-:-:S04]  /*d800*/  UISETP.GT.AND UP0, UPT, UR9, 0x2, UPT ;  /* 0x000000020900788c */ /* 0x000fc8000bf04270 */
[----:B------:R-:W-:Y:S01]  /*d810*/  USEL UR9, UR9, URZ, !UP0 ;  /* 0x0000003f09097287 */ /* 0x000fe2000c000000 */
[----:B------:R-:W2:Y:S03]  /*d820*/  LDL R190, [R1+0x248] ;  /* 0x0002480001be7983 */ /* 0x000ea60000100800 */
[----:B------:R-:W-:Y:S01]  /*d830*/  ULEA UR4, UR9, UR8, 0xf ;  /* 0x0000000809047291 */ /* 0x000fe2000f8e783f */
[----:B------:R-:W-:Y:S01]  /*d840*/  ISETP.GT.AND P2, PT, R183, RZ, PT ;  /* 0x000000ffb700720c */ /* 0x000fe20003f44270 */
[----:B------:R-:W-:Y:S01]  /*d850*/  UMOV UR7, 0x40000040 ;  /* 0x4000004000077882 */ /* 0x000fe20000000000 */
[----:B------:R-:W-:Y:S01]  /*d860*/  UIADD3 UR10, UR10, 0x1, URZ ;  /* 0x000000010a0a7890 */ /* 0x000fe2000fffe03f */
[----:B------:R1:W-:Y:S01]  /*d870*/  STL [R1+0x2b4], R4 ;  /* 0x0002b40401007387 */ /* 0x0003e20000100800 */
[----:B------:R-:W-:Y:S02]  /*d880*/  UIADD3 UR5, UR4, 0x18000, URZ ;  /* 0x0001800004057890 */ /* 0x000fe4000fffe03f */
[----:B------:R-:W-:Y:S01]  /*d890*/  USHF.R.U32.HI UR4, URZ, 0x4, UR4 ;  /* 0x000000043f047899 */ /* 0x000fe20008011604 */
[----:B-----5:R3:W-:Y:S01]  /*d8a0*/  STL [R1+0x2a0], R0 ;  /* 0x0002a00001007387 */ /* 0x0207e20000100800 */
[----:B------:R-:W-:-:S02]  /*d8b0*/  USHF.R.U32.HI UR5, URZ, 0x4, UR5 ;  /* 0x000000043f057899 */ /* 0x000fc40008011605 */
[----:B------:R-:W-:Y:S02]  /*d8c0*/  USGXT.U32 UR4, UR4, 0xe ;  /* 0x0000000e0404789a */ /* 0x000fe40008000000 */
[----:B------:R-:W-:Y:S01]  /*d8d0*/  USGXT.U32 UR6, UR5, 0xe ;  /* 0x0000000e0506789a */ /* 0x000fe20008000000 */
[----:B-1----:R-:W4:Y:S01]  /*d8e0*/  LDL R4, [R1+0x150] ;  /* 0x0001500001047983 */ /* 0x002f220000100800 */
[----:B------:R-:W-:Y:S01]  /*d8f0*/  WARPGROUP.ARRIVE ;  /* 0x00000000000079c5 */ /* 0x000fe20000000000 */
[----:B------:R-:W-:Y:S01]  /*d900*/  UMOV UR5, 0x40000040 ;  /* 0x4000004000057882 */ /* 0x000fe20000000000 */
[----:B------:R-:W-:Y:S01]  /*d910*/  UIADD3 UR12, UP0, UR4, 0x2, URZ ;  /* 0x00000002040c7890 */ /* 0x000fe2000ff1e03f */
[----:B---3--:R-:W3:Y:S01]  /*d920*/  LDL R0, [R1+0x148] ;  /* 0x0001480001007983 */ /* 0x008ee20000100800 */
[----:B------:R-:W-:-:S03]  /*d930*/  UIADD3 UR14, UP1, UR6, 0x2, URZ ;  /* 0x00000002060e7890 */ /* 0x000fc6000ff3e03f */
[----:B------:R-:W-:Y:S01]  /*d940*/  HGMMA.64x128x8.F32.TF32 R88, gdesc[UR4], R88 ;  /* 0x05e00000045879f0 */ /* 0x000fe20008702858 */
[----:B------:R-:W-:Y:S01]  /*d950*/  UMOV UR4, URZ ;  /* 0x0000003f00047c82 */ /* 0x000fe20008000000 */
[----:B------:R-:W-:Y:S01]  /*d960*/  UMOV UR5, URZ ;  /* 0x0000003f00057c82 */ /* 0x000fe20008000000 */
[----:B------:R-:W-:Y:S02]  /*d970*/  UIADD3.X UR13, UR4, 0x40000040, URZ, UP0, !UPT ;  /* 0x40000040040d7890 */ /* 0x000fe400087fe43f */
[----:B------:R-:W-:Y:S02]  /*d980*/  UIADD3.X UR15, UR5, 0x40000040, URZ, UP1, !UPT ;  /* 0x40000040050f7890 */ /* 0x000fe40008ffe43f */
[----:B------:R-:W-:Y:S02]  /*d990*/  UIADD3.64 UR40, UR12, 0x2, URZ ;  /* 0x000000020c287897 */ /* 0x000fe4000fffe03f */
[----:B------:R-:W-:Y:S02]  /*d9a0*/  UIADD3.64 UR42, UR14, 0x2, URZ ;  /* 0x000000020e2a7897 */ /* 0x000fe4000fffe03f */
[----:B------:R-:W-:-:S02]  /*d9b0*/  UIADD3.64 UR36, UR12, 0x4, URZ ;  /* 0x000000040c247897 */ /* 0x000fc4000fffe03f */
[----:B------:R-:W-:Y:S02]  /*d9c0*/  UIADD3.64 UR38, UR14, 0x4, URZ ;  /* 0x000000040e267897 */ /* 0x000fe4000fffe03f */
[----:B------:R-:W-:Y:S02]  /*d9d0*/  UIADD3.64 UR32, UR12, 0x3fe, URZ ;  /* 0x000003fe0c207897 */ /* 0x000fe4000fffe03f */
[----:B------:R-:W-:Y:S02]  /*d9e0*/  UIADD3.64 UR34, UR14, 0x3fe, URZ ;  /* 0x000003fe0e227897 */ /* 0x000fe4000fffe03f */
[----:B------:R-:W-:Y:S02]  /*d9f0*/  UIADD3.64 UR28, UR12, 0x400, URZ ;  /* 0x000004000c1c7897 */ /* 0x000fe4000fffe03f */
[----:B------:R-:W-:Y:S02]  /*da00*/  UIADD3.64 UR30, UR14, 0x400, URZ ;  /* 0x000004000e1e7897 */ /* 0x000fe4000fffe03f */
[----:B------:R-:W-:-:S02]  /*da10*/  UIADD3.64 UR24, UR12, 0x402, URZ ;  /* 0x000004020c187897 */ /* 0x000fc4000fffe03f */
[----:B------:R-:W-:Y:S02]  /*da20*/  UIADD3.64 UR26, UR14, 0x402, URZ ;  /* 0x000004020e1a7897 */ /* 0x000fe4000fffe03f */
[----:B------:R-:W-:Y:S02]  /*da30*/  UIADD3.64 UR20, UR12, 0x404, URZ ;  /* 0x000004040c147897 */ /* 0x000fe4000fffe03f */
[----:B------:R-:W-:Y:S02]  /*da40*/  UIADD3.64 UR22, UR14, 0x404, URZ ;  /* 0x000004040e167897 */ /* 0x000fe4000fffe03f */
[----:B------:R-:W-:Y:S02]  /*da50*/  UIADD3.64 UR4, UR12, 0x1fe, URZ ;  /* 0x000001fe0c047897 */ /* 0x000fe4000fffe03f */
[----:B------:R-:W-:-:S12]  /*da60*/  HGMMA.64x128x8.F32.TF32 R88, gdesc[UR12], R88 ;  /* 0x05e000000c5879f0 */ /* 0x000fd80008702858 */
[----:B------:R-:W-:Y:S01]  /*da70*/  HGMMA.64x128x8.F32.TF32 R88, gdesc[UR40], R88 ;  /* 0x05e00000285879f0 */ /* 0x000fe20008702858 */
[----:B------:R-:W-:Y:S01]  /*da80*/  UIADD3.64 UR40, UR12, 0x202, URZ ;  /* 0x000002020c287897 */ /* 0x000fe2000fffe03f */
[----:B------:R-:W-:Y:S01]  /*da90*/  IMAD.MOV.U32 R191, RZ, RZ, R184 ;  /* 0x000000ffffbf7224 */ /* 0x000fe200078e00b8 */
[----:B--2---:R-:W-:-:S09]  /*daa0*/  ISETP.GE.AND P1, PT, R188, R190, PT ;  /* 0x000000bebc00720c */ /* 0x004fd20003f26270 */
[----:B------:R-:W-:Y:S01]  /*dab0*/  HGMMA.64x128x8.F32.TF32 R88, gdesc[UR36], R88 ;  /* 0x05e00000245879f0 */ /* 0x000fe20008702858 */
[----:B------:R-:W-:-:S11]  /*dac0*/  UIADD3.64 UR36, UR12, 0x204, URZ ;  /* 0x000002040c247897 */ /* 0x000fd6000fffe03f */
[----:B------:R-:W-:Y:S01]  /*dad0*/  HGMMA.64x128x8.F32.TF32 R88, gdesc[UR32], R88 ;  /* 0x05e00000205879f0 */ /* 0x000fe20008702858 */
[----:B------:R-:W-:-:S11]  /*dae0*/  UIADD3.64 UR32, UR12, 0x5fe, URZ ;  /* 0x000005fe0c207897 */ /* 0x000fd6000fffe03f */
[----:B------:R-:W-:Y:S01]  /*daf0*/  HGMMA.64x128x8.F32.TF32 R88, gdesc[UR28], R88 ;  /* 0x05e000001c5879f0 */ /* 0x000fe20008702858 */
[----:B------:R-:W-:-:S11]  /*db00*/  UIADD3.64 UR28, UR12, 0x600, URZ ;  /* 0x000006000c1c7897 */ /* 0x000fd6000fffe03f */
[----:B------:R-:W-:Y:S01]  /*db10*/  HGMMA.64x128x8.F32.TF32 R88, gdesc[UR24], R88 ;  /* 0x05e00000185879f0 */ /* 0x000fe20008702858 */
[----:B------:R-:W-:Y:S01]  /*db20*/  UISETP.GT.AND UP0, UPT, UR10, 0x2, UPT ;  /* 0x000000020a00788c */ /* 0x000fe2000bf04270 */
[----:B------:R1:W-:Y:S01]  /*db30*/  STL [R1+0x2a4], R2 ;  /* 0x0002a40201007387 */ /* 0x0003e20000100800 */
[----:B------:R-:W-:-:S09]  /*db40*/  UIADD3.64 UR24, UR12, 0x602, URZ ;  /* 0x000006020c187897 */ /* 0x000fd2000fffe03f */
[----:B------:R-:W-:-:S12]  /*db50*/  HGMMA.64x128x8.F32.TF32 R88, gdesc[UR20], R88 ;  /* 0x05e00000145879f0 */ /* 0x000fd80008702858 */
[----:B------:R-:W-:Y:S01]  /*db60*/  HGMMA.64x128x8.F32.TF32 R24, gdesc[UR4], R24 ;  /* 0x05e00000041879f0 */ /* 0x000fe20008702818 */
[----:B------:R-:W-:Y:S01]  /*db70*/  UIADD3.64 UR4, UR12, 0x200, URZ ;  /* 0x000002000c047897 */ /* 0x000fe2000fffe03f */
[----:B------:R-:W-:Y:S01]  /*db80*/  UMOV UR6, UR14 ;  /* 0x0000000e00067c82 */ /* 0x000fe20008000000 */
[----:B------:R-:W-:Y:S01]  /*db90*/  UMOV UR7, UR15 ;  /* 0x0000000f00077c82 */ /* 0x000fe20008000000 */
[----:B------:R-:W-:Y:S02]  /*dba0*/  USEL UR10, UR10, URZ, !UP0 ;  /* 0x0000003f0a0a7287 */ /* 0x000fe4000c000000 */
[----:B------:R-:W-:Y:S01]  /*dbb0*/  UIADD3.64 UR12, UR12, 0x604, URZ ;  /* 0x000006040c0c7897 */ /* 0x000fe2000fffe03f */
[----:B------:R-:W-:Y:S01]  /*dbc0*/  UMOV UR14, UR22 ;  /* 0x00000016000e7c82 */ /* 0x000fe20008000000 */
[----:B------:R-:W-:-:S04]  /*dbd0*/  UMOV UR15, UR23 ;  /* 0x00000017000f7c82 */ /* 0x000fc80008000000 */
[----:B------:R-:W-:-:S12]  /*dbe0*/  HGMMA.64x128x8.F32.TF32 R24, gdesc[UR4], R24 ;  /* 0x05e00000041879f0 */ /* 0x000fd80008702818 */
[----:B------:R-:W-:-:S12]  /*dbf0*/  HGMMA.64x128x8.F32.TF32 R24, gdesc[UR40], R24 ;  /* 0x05e00000281879f0 */ /* 0x000fd80008702818 */
[----:B------:R-:W-:-:S12]  /*dc00*/  HGMMA.64x128x8.F32.TF32 R24, gdesc[UR36], R24 ;  /* 0x05e00000241879f0 */ /* 0x000fd80008702818 */
[----:B------:R-:W-:Y:S01]  /*dc10*/  HGMMA.64x128x8.F32.TF32 R24, gdesc[UR32], R24 ;  /* 0x05e00000201879f0 */ /* 0x000fe20008702818 */
[----:B------:R-:W-:-:S06]  /*dc20*/  ULEA UR4, UR10, UR8, 0xf ;  /* 0x000000080a047291 */ /* 0x000fcc000f8e783f */
[----:B------:R-:W-:Y:S02]  /*dc30*/  VIADD R222, R2, UR4 ;  /* 0x0000000402de7c36 */ /* 0x000fe40008000000 */
[----:B-1----:R-:W2:Y:S03]  /*dc40*/  LDL R2, [R1+0x4c] ;  /* 0x00004c0001027983 */ /* 0x002ea60000100800 */
[----:B------:R-:W-:-:S12]  /*dc50*/  HGMMA.64x128x8.F32.TF32 R24, gdesc[UR28], R24 ;  /* 0x05e000001c1879f0 */ /* 0x000fd80008702818 */
[----:B------:R-:W-:-:S12]  /*dc60*/  HGMMA.64x128x8.F32.TF32 R24, gdesc[UR24], R24 ;  /* 0x05e00000181879f0 */ /* 0x000fd80008702818 */
[----:B------:R-:W-:Y:S01]  /*dc70*/  HGMMA.64x128x8.F32.TF32 R24, gdesc[UR12], R24, gsb0 ;  /* 0x05e000000c1879f0 */ /* 0x000fe20008002818 */
[----:B------:R-:W-:-:S04]  /*dc80*/  SEL R190, RZ, 0x4, !P2 ;  /* 0x00000004ffbe7807 */ /* 0x000fc80005000000 */
[----:B------:R-:W-:-:S04]  /*dc90*/  SEL R190, R190, RZ, !P1 ;  /* 0x000000ffbebe7207 */ /* 0x000fc80004800000 */
[----:B------:R-:W-:Y:S01]  /*dca0*/  ISETP.NE.U32.AND P2, PT, R190, RZ, PT ;  /* 0x000000ffbe00720c */ /* 0x000fe20003f45070 */
[----:B------:R-:W-:Y:S01]  /*dcb0*/  IMAD.MOV.U32 R190, RZ, RZ, R182 ;  /* 0x000000ffffbe7224 */ /* 0x000fe200078e00b6 */
[----:B------:R-:W-:Y:S02]  /*dcc0*/  WARPGROUP.DEPBAR.LE gsb0, 0x1 ;  /* 0x00008000000079c5 */ /* 0x000fe40000010100 */
[----:B------:R-:W-:Y:S09]  /*dcd0*/  BAR.SYNC.DEFER_BLOCKING 0x0 ;  /* 0x0000000000007b1d */ /* 0x000ff20000010000 */
[----:B------:R-:W-:Y:S01]  /*dce0*/  @!PT LDS RZ, [RZ] ;  /* 0x00000000fffff984 */ /* 0x000fe20000000800 */
[----:B------:R-:W-:Y:S01]  /*dcf0*/  @!PT LDS RZ, [RZ] ;  /* 0x00000000fffff984 */ /* 0x000fe20000000800 */
[----:B------:R-:W-:Y:S01]  /*dd00*/  @!PT LDS RZ, [RZ] ;  /* 0x00000000fffff984 */ /* 0x000fe20000000800 */
[----:B------:R1:W-:Y:S01]  /*dd10*/  LDGSTS.E [R222], desc[UR16][R190.64], P2 ;  /* 0x00000000bede7fae */ /* 0x0003e20009121850 */
[----:B------:R-:W-:-:S04]  /*dd20*/  ISETP.GT.AND P2, PT, R183, 0x1, PT ;  /* 0x00000001b700780c */ /* 0x000fc80003f44270 */
[----:B-1----:R-:W-:-:S04]  /*dd30*/  SEL R190, RZ, 0x4, !P2 ;  /* 0x00000004ffbe7807 */ /* 0x002fc80005000000 */
[----:B------:R-:W-:-:S04]  /*dd40*/  SEL R190, R190, RZ, !P1 ;  /* 0x000000ffbebe7207 */ /* 0x000fc80004800000 */
[----:B------:R-:W-:Y:S02]  /*dd50*/  ISETP.NE.U32.AND P2, PT, R190, RZ, PT ;  /* 0x000000ffbe00720c */ /* 0x000fe40003f45070 */
[----:B--2---:R-:W-:-:S05]  /*dd60*/  IADD3 R190, P3, R2, R182, RZ ;  /* 0x000000b602be7210 */ /* 0x004fca0007f7e0ff */
[----:B----4-:R-:W-:Y:S02]  /*dd70*/  IMAD.X R191, R184, 0x1, R4, P3 ;  /* 0x00000001b8bf7824 */ /* 0x010fe400018e0604 */
[----:B------:R-:W2:Y:S04]  /*dd80*/  LDL R4, [R1+0xd4] ;  /* 0x0000d40001047983 */ /* 0x000ea80000100800 */
[----:B------:R1:W-:Y:S04]  /*dd90*/  LDGSTS.E [R222+0x4], desc[UR16][R190.64], P2 ;  /* 0x00004000bede7fae */ /* 0x0003e80009121850 */
[----:B------:R-:W4:Y:S01]  /*dda0*/  LDL R191, [R1+0x244] ;  /* 0x0002440001bf7983 */ /* 0x000f220000100800 */
[----:B------:R-:W-:-:S04]  /*ddb0*/  ISETP.GT.AND P2, PT, R183, 0x2, PT ;  /* 0x00000002b700780c */ /* 0x000fc80003f44270 */
[----:B-1----:R-:W-:-:S04]  /*ddc0*/  SEL R190, RZ, 0x4, !P2 ;  /* 0x00000004ffbe7807 */ /* 0x002fc80005000000 */
[----:B------:R-:W-:-:S04]  /*ddd0*/  SEL R190, R190, RZ, !P1 ;  /* 0x000000ffbebe7207 */ /* 0x000fc80004800000 */
[----:B------:R-:W-:Y:S02]  /*dde0*/  ISETP.NE.U32.AND P2, PT, R190, RZ, PT ;  /* 0x000000ffbe00720c */ /* 0x000fe40003f45070 */
[----:B----4-:R-:W-:Y:S02]  /*ddf0*/  LEA R190, P3, R191, R182, 0x2 ;  /* 0x000000b6bfbe7211 */ /* 0x010fe400078610ff */
[----:B------:R-:W4:Y:S03]  /*de00*/  LDL R191, [R1+0x14c] ;  /* 0x00014c0001bf7983 */ /* 0x000f260000100800 */
[----:B----4-:R-:W-:-:S06]  /*de10*/  IMAD.X R191, R184, 0x1, R191, P3 ;  /* 0x00000001b8bf7824 */ /* 0x010fcc00018e06bf */
[----:B------:R1:W-:Y:S04]  /*de20*/  LDGSTS.E [R222+0x8], desc[UR16][R190.64], P2 ;  /* 0x00008000bede7fae */ /* 0x0003e80009121850 */
[----:B------:R-:W4:Y:S01]  /*de30*/  LDL R191, [R1+0x240] ;  /* 0x0002400001bf7983 */ /* 0x000f220000100800 */
[----:B------:R-:W-:-:S04]  /*de40*/  ISETP.GT.AND P2, PT, R183, 0x3, PT ;  /* 0x00000003b700780c */ /* 0x000fc80003f44270 */
[----:B-1----:R-:W-:-:S04]  /*de50*/  SEL R190, RZ, 0x4, !P2 ;  /* 0x00000004ffbe7807 */ /* 0x002fc80005000000 */
[----:B------:R-:W-:-:S04]  /*de60*/  SEL R190, R190, RZ, !P1 ;  /* 0x000000ffbebe7207 */ /* 0x000fc80004800000 */
[----:B------:R-:W-:Y:S02]  /*de70*/  ISETP.NE.U32.AND P2, PT, R190, RZ, PT ;  /* 0x000000ffbe00720c */ /* 0x000fe40003f45070 */
[----:B----4-:R-:W-:-:S05]  /*de80*/  LEA R190, P3, R191, R182, 0x2 ;  /* 0x000000b6bfbe7211 */ /* 0x010fca00078610ff */
[----:B---3--:R-:W-:Y:S02]  /*de90*/  IMAD.X R191, R184, 0x1, R0, P3 ;  /* 0x00000001b8bf7824 */ /* 0x008fe400018e0600 */
[----:B------:R-:W3:Y:S04]  /*dea0*/  LDL R0, [R1+0xcc] ;  /* 0x0000cc0001007983 */ /* 0x000ee80000100800 */
[----:B------:R1:W-:Y:S04]  /*deb0*/  LDGSTS.E [R222+0xc], desc[UR16][R190.64], P2 ;  /* 0x0000c000bede7fae */ /* 0x0003e80009121850 */
[----:B------:R-:W4:Y:S01]  /*dec0*/  LDL R191, [R1+0x1e0] ;  /* 0x0001e00001bf7983 */ /* 0x000f220000100800 */
[----:B------:R-:W-:-:S04]  /*ded0*/  ISETP.GT.AND P2, PT, R183, 0x20, PT ;  /* 0x00000020b700780c */ /* 0x000fc80003f44270 */
[----:B-1----:R-:W-:-:S04]  /*dee0*/  SEL R190, RZ, 0x4, !P2 ;  /* 0x00000004ffbe7807 */ /* 0x002fc80005000000 */
[----:B------:R-:W-:-:S04]  /*def0*/  SEL R190, R190, RZ, !P1 ;  /* 0x000000ffbebe7207 */ /* 0x000fc80004800000 */
[----:B------:R-:W-:Y:S02]  /*df00*/  ISETP.NE.U32.AND P2, PT, R190, RZ, PT ;  /* 0x000000ffbe00720c */ /* 0x000fe40003f45070 */
[----:B----4-:R-:W-:-:S05]  /*df10*/  LEA R190, P3, R191, R182, 0x2 ;  /* 0x000000b6bfbe7211 */ /* 0x010fca00078610ff */
[----:B--2---:R-:W-:Y:S02]  /*df20*/  IMAD.X R191, R184, 0x1, R4, P3 ;  /* 0x00000001b8bf7824 */ /* 0x004fe400018e0604 */
        /* <DEDUP_REMOVED lines=34> */
[----:B------:R-:W-:Y:S02]  /*e150*/  LEA R190, P3, R2, R182, 0x2 ;  /* 0x000000b602be7211 */ /* 0x000fe400078610ff */
[----:B------:R-:W2:Y:S03]  /*e160*/  LDL R2, [R1+0x238] ;  /* 0x0002380001027983 */ /* 0x000ea60000100800 */
[----:B---3--:R-:W-:Y:S02]  /*e170*/  IMAD.X R191, R184, 0x1, R0, P3 ;  /* 0x00000001b8bf7824 */ /* 0x008fe400018e0600 */
[----:B------:R-:W3:Y:S01]  /*e180*/  LDL R0, [R1+0x13c] ;  /* 0x00013c0001007983 */ /* 0x000ee20000100800 */
[----:B----4-:R-:W-:-:S05]  /*e190*/  VIADD R222, R222, UR4 ;  /* 0x00000004dede7c36 */ /* 0x010fca0008000000 */
[----:B------:R1:W-:Y:S04]  /*e1a0*/  LDGSTS.E [R222], desc[UR16][R190.64], P2 ;  /* 0x00000000bede7fae */ /* 0x0003e80009121850 */
        /* <DEDUP_REMOVED lines=8> */
[----:B------:R1:W-:Y:S01]  /*e230*/  LDGSTS.E [R222+0x4], desc[UR16][R190.64], P2 ;  /* 0x00004000bede7fae */ /* 0x0003e20009121850 */
[----:B------:R-:W-:-:S04]  /*e240*/  ISETP.GT.AND P2, PT, R183, 0x6, PT ;  /* 0x00000006b700780c */ /* 0x000fc80003f44270 */
[----:B-1----:R-:W-:-:S04]  /*e250*/  SEL R190, RZ, 0x4, !P2 ;  /* 0x00000004ffbe7807 */ /* 0x002fc80005000000 */
[----:B------:R-:W-:-:S04]  /*e260*/  SEL R190, R190, RZ, !P1 ;  /* 0x000000ffbebe7207 */ /* 0x000fc80004800000 */
[----:B------:R-:W-:Y:S02]  /*e270*/  ISETP.NE.U32.AND P2, PT, R190, RZ, PT ;  /* 0x000000ffbe00720c */ /* 0x000fe40003f45070 */
[----:B------:R-:W-:Y:S02]  /*e280*/  LEA R190, P3, R2, R182, 0x2 ;  /* 0x000000b602be7211 */ /* 0x000fe400078610ff */
[----:B------:R-:W4:Y:S03]  /*e290*/  LDL R2, [R1+0xc4] ;  /* 0x0000c40001027983 */ /* 0x000f260000100800 */
[----:B---3--:R-:W-:Y:S02]  /*e2a0*/  IMAD.X R191, R184, 0x1, R0, P3 ;  /* 0x00000001b8bf7824 */ /* 0x008fe400018e0600 */
[----:B------:R-:W3:Y:S04]  /*e2b0*/  LDL R0, [R1+0x1d0] ;  /* 0x0001d00001007983 */ /* 0x000ee80000100800 */
[----:B------:R1:W-:Y:S04]  /*e2c0*/  LDGSTS.E [R222+0x8], desc[UR16][R190.64], P2 ;  /* 0x00008000bede7fae */ /* 0x0003e80009121850 */
[----:B------:R-:W2:Y:S01]  /*e2d0*/  LDL R191, [R1+0x234] ;  /* 0x0002340001bf7983 */ /* 0x000ea20000100800 */
[----:B------:R-:W-:-:S04]  /*e2e0*/  ISETP.GT.AND P2, PT, R183, 0x7, PT ;  /* 0x00000007b700780c */ /* 0x000fc80003f44270 */
[----:B-1----:R-:W-:-:S04]  /*e2f0*/  SEL R190, RZ, 0x4, !P2 ;  /* 0x00000004ffbe7807 */ /* 0x002fc80005000000 */
[----:B------:R-:W-:-:S04]  /*e300*/  SEL R190, R190, RZ, !P1 ;  /* 0x000000ffbebe7207 */ /* 0x000fc80004800000 */
[----:B------:R-:W-:Y:S02]  /*e310*/  ISETP.NE.U32.AND P2, PT, R190, RZ, PT ;  /* 0x000000ffbe00720c */ /* 0x000fe40003f45070 */
[----:B--2---:R-:W-:Y:S02]  /*e320*/  LEA R190, P3, R191, R182, 0x2 ;  /* 0x000000b6bfbe7211 */ /* 0x004fe400078610ff */
[----:B------:R-:W2:Y:S03]  /*e330*/  LDL R191, [R1+0x138] ;  /* 0x0001380001bf7983 */ /* 0x000ea60000100800 */
[----:B--2---:R-:W-:-:S06]  /*e340*/  IMAD.X R191, R184, 0x1, R191, P3 ;  /* 0x00000001b8bf7824 */ /* 0x004fcc00018e06bf */
[----:B------:R1:W-:Y:S01]  /*e350*/  LDGSTS.E [R222+0xc], desc[UR16][R190.64], P2 ;  /* 0x0000c000bede7fae */ /* 0x0003e20009121850 */
[----:B------:R-:W-:-:S04]  /*e360*/  ISETP.GT.AND P2, PT, R183, 0x24, PT ;  /* 0x00000024b700780c */ /* 0x000fc80003f44270 */
[----:B-1----:R-:W-:-:S04]  /*e370*/  SEL R190, RZ, 0x4, !P2 ;  /* 0x00000004ffbe7807 */ /* 0x002fc80005000000 */
[----:B------:R-:W-:-:S04]  /*e380*/  SEL R190, R190, RZ, !P1 ;  /* 0x000000ffbebe7207 */ /* 0x000fc80004800000 */
[----:B------:R-:W-:Y:S02]  /*e390*/  ISETP.NE.U32.AND P2, PT, R190, RZ, PT ;  /* 0x000000ffbe00720c */ /* 0x000fe40003f45070 */
[----:B------:R-:W-:Y:S02]  /*e3a0*/  LEA R190, P3, R4, R182, 0x2 ;  /* 0x000000b604be7211 */ /* 0x000fe400078610ff */
[----:B------:R-:W2:Y:S03]  /*e3b0*/  LDL R4, [R1+0xbc] ;  /* 0x0000bc0001047983 */ /* 0x000ea60000100800 */
[----:B----4-:R-:W-:Y:S02]  /*e3c0*/  IMAD.X R191, R184, 0x1, R2, P3 ;  /* 0x00000001b8bf7824 */ /* 0x010fe400018e0602 */
[----:B------:R-:W4:Y:S04]  /*e3d0*/  LDL R2, [R1+0x1c8] ;  /* 0x0001c80001027983 */ /* 0x000f280000100800 */
[----:B------:R1:W-:Y:S04]  /*e3e0*/  LDGSTS.E [R222+0x4000], desc[UR16][R190.64], P2 ;  /* 0x04000000bede7fae */ /* 0x0003e80009121850 */
[----:B------:R-:W2:Y:S01]  /*e3f0*/  LDL R191, [R1+0xc0] ;  /* 0x0000c00001bf7983 */ /* 0x000ea20000100800 */
[----:B------:R-:W-:-:S04]  /*e400*/  ISETP.GT.AND P2, PT, R183, 0x25, PT ;  /* 0x00000025b700780c */ /* 0x000fc80003f44270 */
[----:B-1----:R-:W-:-:S04]  /*e410*/  SEL R190, RZ, 0x4, !P2 ;  /* 0x00000004ffbe7807 */ /* 0x002fc80005000000 */
[----:B------:R-:W-:-:S04]  /*e420*/  SEL R190, R190, RZ, !P1 ;  /* 0x000000ffbebe7207 */ /* 0x000fc80004800000 */
[----:B------:R-:W-:Y:S02]  /*e430*/  ISETP.NE.U32.AND P2, PT, R190, RZ, PT ;  /* 0x000000ffbe00720c */ /* 0x000fe40003f45070 */
[----:B---3--:R-:W-:Y:S02]  /*e440*/  LEA R190, P3, R0, R182, 0x2 ;  /* 0x000000b600be7211 */ /* 0x008fe400078610ff */
[----:B------:R-:W3:Y:S03]  /*e450*/  LDL R0, [R1+0xb8] ;  /* 0x0000b80001007983 */ /* 0x000ee60000100800 */
[----:B--2---:R-:W-:-:S06]  /*e460*/  IMAD.X R191, R184, 0x1, R191, P3 ;  /* 0x00000001b8bf7824 */ /* 0x004fcc00018e06bf */
[----:B------:R1:W-:Y:S04]  /*e470*/  LDGSTS.E [R222+0x4004], desc[UR16][R190.64], P2 ;  /* 0x04004000bede7fae */ /* 0x0003e80009121850 */
[----:B------:R-:W2:Y:S01]  /*e480*/  LDL R191, [R1+0x1cc] ;  /* 0x0001cc0001bf7983 */ /* 0x000ea20000100800 */
[----:B------:R-:W-:-:S04]  /*e490*/  ISETP.GT.AND P2, PT, R183, 0x26, PT ;  /* 0x00000026b700780c */ /* 0x000fc80003f44270 */
[----:B-1----:R-:W-:-:S04]  /*e4a0*/  SEL R190, RZ, 0x4, !P2 ;  /* 0x00000004ffbe7807 */ /* 0x002fc80005000000 */
[----:B------:R-:W-:-:S04]  /*e4b0*/  SEL R190, R190, RZ, !P1 ;  /* 0x000000ffbebe7207 */ /* 0x000fc80004800000 */
[----:B------:R-:W-:Y:S02]  /*e4c0*/  ISETP.NE.U32.AND P2, PT, R190, RZ, PT ;  /* 0x000000ffbe00720c */ /* 0x000fe40003f45070 */
[----:B--2---:R-:W-:-:S05]  /*e4d0*/  LEA R190, P3, R191, R182, 0x2 ;  /* 0x000000b6bfbe7211 */ /* 0x004fca00078610ff */
[----:B------:R-:W-:Y:S02]  /*e4e0*/  IMAD.X R191, R184, 0x1, R4, P3 ;  /* 0x00000001b8bf7824 */ /* 0x000fe400018e0604 */
[----:B------:R-:W2:Y:S04]  /*e4f0*/  LDL R4, [R1+0x134] ;  /* 0x0001340001047983 */ /* 0x000ea80000100800 */
[----:B------:R1:W-:Y:S01]  /*e500*/  LDGSTS.E [R222+0x4008], desc[UR16][R190.64], P2 ;  /* 0x04008000bede7fae */ /* 0x0003e20009121850 */
[----:B------:R-:W-:-:S04]  /*e510*/  ISETP.GT.AND P2, PT, R183, 0x27, PT ;  /* 0x00000027b700780c */ /* 0x000fc80003f44270 */
[----:B-1----:R-:W-:-:S04]  /*e520*/  SEL R190, RZ, 0x4, !P2 ;  /* 0x00000004ffbe7807 */ /* 0x002fc80005000000 */
[----:B------:R-:W-:-:S04]  /*e530*/  SEL R190, R190, RZ, !P1 ;  /* 0x000000ffbebe7207 */ /* 0x000fc80004800000 */
[----:B------:R-:W-:Y:S02]  /*e540*/  ISETP.NE.U32.AND P2, PT, R190, RZ, PT ;  /* 0x000000ffbe00720c */ /* 0x000fe40003f45070 */
[----:B----4-:R-:W-:Y:S02]  /*e550*/  LEA R190, P3, R2, R182, 0x2 ;  /* 0x000000b602be7211 */ /* 0x010fe400078610ff */
[----:B------:R-:W4:Y:S03]  /*e560*/  LDL R2, [R1+0x22c] ;  /* 0x00022c0001027983 */ /* 0x000f260000100800 */
[----:B---3--:R-:W-:Y:S02]  /*e570*/  IMAD.X R191, R184, 0x1, R0, P3 ;  /* 0x00000001b8bf7824 */ /* 0x008fe400018e0600 */
[----:B------:R-:W3:Y:S04]  /*e580*/  LDL R0, [R1+0x130] ;  /* 0x0001300001007983 */ /* 0x000ee80000100800 */
[----:B------:R1:W-:Y:S04]  /*e590*/  LDGSTS.E [R222+0x400c], desc[UR16][R190.64], P2 ;  /* 0x0400c000bede7fae */ /* 0x0003e80009121850 */
[----:B------:R-:W2:Y:S04]  /*e5a0*/  LDL R191, [R1+0x230] ;  /* 0x0002300001bf7983 */ /* 0x000ea80000100800 */
[----:B------:R-:W4:Y:S01]  /*e5b0*/  LDL R222, [R1+0x298] ;  /* 0x0002980001de7983 */ /* 0x000f220000100800 */
[----:B------:R-:W-:-:S04]  /*e5c0*/  ISETP.GT.AND P2, PT, R183, 0x8, PT ;  /* 0x00000008b700780c */ /* 0x000fc80003f44270 */
[----:B-1----:R-:W-:-:S04]  /*e5d0*/  SEL R190, RZ, 0x4, !P2 ;  /* 0x00000004ffbe7807 */ /* 0x002fc80005000000 */
[----:B------:R-:W-:-:S04]  /*e5e0*/  SEL R190, R190, RZ, !P1 ;  /* 0x000000ffbebe7207 */ /* 0x000fc80004800000 */
[----:B------:R-:W-:Y:S02]  /*e5f0*/  ISETP.NE.U32.AND P2, PT, R190, RZ, PT ;  /* 0x000000ffbe00720c */ /* 0x000fe40003f45070 */
[----:B--2---:R-:W-:Y:S01]  /*e600*/  LEA R190, P3, R191, R182, 0x2 ;  /* 0x000000b6bfbe7211 */ /* 0x004fe200078610ff */
[----:B----4-:R-:W-:-:S04]  /*e610*/  VIADD R222, R222, UR4 ;  /* 0x00000004dede7c36 */ /* 0x010fc80008000000 */
[----:B------:R-:W-:Y:S02]  /*e620*/  IMAD.X R191, R184, 0x1, R4, P3 ;  /* 0x00000001b8bf7824 */ /* 0x000fe400018e0604 */
[----:B------:R-:W2:Y:S04]  /*e630*/  LDL R4, [R1+0x12c] ;  /* 0x00012c0001047983 */ /* 0x000ea80000100800 */
[----:B------:R1:W-:Y:S01]  /*e640*/  LDGSTS.E [R222], desc[UR16][R190.64], P2 ;  /* 0x00000000bede7fae */ /* 0x0003e20009121850 */
        /* <DEDUP_REMOVED lines=17> */
[----:B------:R1:W-:Y:S04]  /*e760*/  LDGSTS.E [R222+0x8], desc[UR16][R190.64], P2 ;  /* 0x00008000bede7fae */ /* 0x0003e80009121850 */
[----:B------:R-:W4:Y:S01]  /*e770*/  LDL R191, [R1+0x224] ;  /* 0x0002240001bf7983 */ /* 0x000f220000100800 */
[----:B------:R-:W-:-:S04]  /*e780*/  ISETP.GT.AND P2, PT, R183, 0xb, PT ;  /* 0x0000000bb700780c */ /* 0x000fc80003f44270 */
[----:B-1----:R-:W-:-:S04]  /*e790*/  SEL R190, RZ, 0x4, !P2 ;  /* 0x00000004ffbe7807 */ /* 0x002fc80005000000 */
[----:B------:R-:W-:-:S04]  /*e7a0*/  SEL R190, R190, RZ, !P1 ;  /* 0x000000ffbebe7207 */ /* 0x000fc80004800000 */
[----:B------:R-:W-:Y:S02]  /*e7b0*/  ISETP.NE.U32.AND P2, PT, R190, RZ, PT ;  /* 0x000000ffbe00720c */ /* 0x000fe40003f45070 */
[----:B----4-:R-:W-:-:S05]  /*e7c0*/  LEA R190, P3, R191, R182, 0x2 ;  /* 0x000000b6bfbe7211 */ /* 0x010fca00078610ff */
[----:B------:R-:W-:Y:S02]  /*e7d0*/  IMAD.X R191, R184, 0x1, R2, P3 ;  /* 0x00000001b8bf7824 */ /* 0x000fe400018e0602 */
        /* <DEDUP_REMOVED lines=16> */
[----:B------:R-:W-:Y:S02]  /*e8e0*/  LEA R190, P3, R4, R182, 0x2 ;  /* 0x000000b604be7211 */ /* 0x000fe400078610ff */
[----:B------:R-:W3:Y:S03]  /*e8f0*/  LDL R4, [R1+0xa8] ;  /* 0x0000a80001047983 */ /* 0x000ee60000100800 */
[----:B--2---:R-:W-:-:S06]  /*e900*/  IMAD.X R191, R184, 0x1, R191, P3 ;  /* 0x00000001b8bf7824 */ /* 0x004fcc00018e06bf */
[----:B------:R1:W-:Y:S01]  /*e910*/  LDGSTS.E [R222+0x4004], desc[UR16][R190.64], P2 ;  /* 0x04004000bede7fae */ /* 0x0003e20009121850 */
[----:B------:R-:W-:-:S04]  /*e920*/  ISETP.GT.AND P2, PT, R183, 0x2a, PT ;  /* 0x0000002ab700780c */ /* 0x000fc80003f44270 */
[----:B-1----:R-:W-:-:S04]  /*e930*/  SEL R190, RZ, 0x4, !P2 ;  /* 0x00000004ffbe7807 */ /* 0x002fc80005000000 */
[----:B------:R-:W-:-:S04]  /*e940*/  SEL R190, R190, RZ, !P1 ;  /* 0x000000ffbebe7207 */ /* 0x000fc80004800000 */
[----:B------:R-:W-:Y:S02]  /*e950*/  ISETP.NE.U32.AND P2, PT, R190, RZ, PT ;  /* 0x000000ffbe00720c */ /* 0x000fe40003f45070 */
[----:B----4-:R-:W-:Y:S02]  /*e960*/  LEA R190, P3, R2, R182, 0x2 ;  /* 0x000000b602be7211 */ /* 0x010fe400078610ff */
[----:B------:R-:W2:Y:S03]  /*e970*/  LDL R2, [R1+0x17c] ;  /* 0x00017c0001027983 */ /* 0x000ea60000100800 */
        /* <DEDUP_REMOVED lines=12> */
[----:B------:R-:W4:Y:S01]  /*ea40*/  LDL R222, [R1+0x294] ;  /* 0x0002940001de7983 */ /* 0x000f220000100800 */
[----:B------:R-:W-:-:S04]  /*ea50*/  ISETP.GT.AND P2, PT, R183, 0xc, PT ;  /* 0x0000000cb700780c */ /* 0x000fc80003f44270 */
[----:B-1----:R-:W-:-:S04]  /*ea60*/  SEL R190, RZ, 0x4, !P2 ;  /* 0x00000004ffbe7807 */ /* 0x002fc80005000000 */
[----:B------:R-:W-:-:S04]  /*ea70*/  SEL R190, R190, RZ, !P1 ;  /* 0x000000ffbebe7207 */ /* 0x000fc80004800000 */
[----:B------:R-:W-:Y:S02]  /*ea80*/  ISETP.NE.U32.AND P2, PT, R190, RZ, PT ;  /* 0x000000ffbe00720c */ /* 0x000fe40003f45070 */
[----:B--2---:R-:W-:Y:S02]  /*ea90*/  LEA R190, P3, R2, R182, 0x2 ;  /* 0x000000b602be7211 */ /* 0x004fe400078610ff */
        /* <DEDUP_REMOVED lines=13> */
[----:B------:R1:W-:Y:S01]  /*eb70*/  LDGSTS.E [R222+0x4], desc[UR16][R190.64], P2 ;  /* 0x00004000bede7fae */ /* 0x0003e20009121850 */
[----:B------:R-:W-:-:S04]  /*eb80*/  ISETP.GT.AND P2, PT, R183, 0xe, PT ;  /* 0x0000000eb700780c */ /* 0x000fc80003f44270 */
[----:B-1----:R-:W-:-:S04]  /*eb90*/  SEL R190, RZ, 0x4, !P2 ;  /* 0x00000004ffbe7807 */ /* 0x002fc80005000000 */
[----:B------:R-:W-:-:S04]  /*eba0*/  SEL R190, R190, RZ, !P1 ;  /* 0x000000ffbebe7207 */ /* 0x000fc80004800000 */
[----:B------:R-:W-:Y:S02]  /*ebb0*/  ISETP.NE.U32.AND P2, PT, R190, RZ, PT ;  /* 0x000000ffbe00720c */ /* 0x000fe40003f45070 */
[----:B--2---:R-:W-:Y:S02]  /*ebc0*/  LEA R190, P3, R2, R182, 0x2 ;  /* 0x000000b602be7211 */ /* 0x004fe400078610ff */
        /* <DEDUP_REMOVED lines=12> */
[----:B------:R1:W-:Y:S01]  /*ec90*/  LDGSTS.E [R222+0xc], desc[UR16][R190.64], P2 ;  /* 0x0000c000bede7fae */ /* 0x0003e20009121850 */
[----:B------:R-:W-:-:S04]  /*eca0*/  ISETP.GT.AND P2, PT, R183, 0x2c, PT ;  /* 0x0000002cb700780c */ /* 0x000fc80003f44270 */
[----:B-1----:R-:W-:-:S04]  /*ecb0*/  SEL R190, RZ, 0x4, !P2 ;  /* 0x00000004ffbe7807 */ /* 0x002fc80005000000 */
[----:B------:R-:W-:-:S04]  /*ecc0*/  SEL R190, R190, RZ, !P1 ;  /* 0x000000ffbebe7207 */ /* 0x000fc80004800000 */
[----:B------:R-:W-:Y:S02]  /*ecd0*/  ISETP.NE.U32.AND P2, PT, R190, RZ, PT ;  /* 0x000000ffbe00720c */ /* 0x000fe40003f45070 */
[----:B------:R-:W-:Y:S02]  /*ece0*/  LEA R190, P3, R4, R182, 0x2 ;  /* 0x000000b604be7211 */ /* 0x000fe400078610ff */
[----:B------:R-:W4:Y:S03]  /*ecf0*/  LDL R4, [R1+0x9c] ;  /* 0x00009c0001047983 */ /* 0x000f260000100800 */
        /* <DEDUP_REMOVED lines=8> */
[----:B---3--:R-:W-:Y:S02]  /*ed80*/  LEA R190, P3, R0, R182, 0x2 ;  /* 0x000000b600be7211 */ /* 0x008fe400078610ff */
[----:B------:R-:W3:Y:S03]  /*ed90*/  LDL R0, [R1+0x98] ;  /* 0x0000980001007983 */ /* 0x000ee60000100800 */
        /* <DEDUP_REMOVED lines=20> */
[----:B------:R-:W4:Y:S04]  /*eee0*/  LDL R191, [R1+0x214] ;  /* 0x0002140001bf7983 */ /* 0x000f280000100800 */
[----:B------:R-:W2:Y:S01]  /*eef0*/  LDL R222, [R1+0x290] ;  /* 0x0002900001de7983 */ /* 0x000ea20000100800 */
[----:B------:R-:W-:-:S04]  /*ef00*/  ISETP.GT.AND P2, PT, R183, 0x10, PT ;  /* 0x00000010b700780c */ /* 0x000fc80003f44270 */
[----:B-1----:R-:W-:-:S04]  /*ef10*/  SEL R190, RZ, 0x4, !P2 ;  /* 0x00000004ffbe7807 */ /* 0x002fc80005000000 */
[----:B------:R-:W-:-:S04]  /*ef20*/  SEL R190, R190, RZ, !P1 ;  /* 0x000000ffbebe7207 */ /* 0x000fc80004800000 */
[----:B------:R-:W-:Y:S02]  /*ef30*/  ISETP.NE.U32.AND P2, PT, R190, RZ, PT ;  /* 0x000000ffbe00720c */ /* 0x000fe40003f45070 */
[----:B----4-:R-:W-:Y:S01]  /*ef40*/  LEA R190, P3, R191, R182, 0x2 ;  /* 0x000000b6bfbe7211 */ /* 0x010fe200078610ff */
[----:B--2---:R-:W-:-:S04]  /*ef50*/  VIADD R222, R222, UR4 ;  /* 0x00000004dede7c36 */ /* 0x004fc80008000000 */
        /* <DEDUP_REMOVED lines=214> */
[----:B------:R-:W3:Y:S01]  /*fcc0*/  LDL R222, [R1+0xe4] ;  /* 0x0000e40001de7983 */ /* 0x000ee20000100800 */
[----:B------:R-:W-:-:S04]  /*fcd0*/  ISETP.GT.AND P2, PT, R183, 0x1c, PT ;  /* 0x0000001cb700780c */ /* 0x000fc80003f44270 */
[----:B-1----:R-:W-:-:S04]  /*fce0*/  SEL R190, RZ, 0x4, !P2 ;  /* 0x00000004ffbe7807 */ /* 0x002fc80005000000 */
[----:B------:R-:W-:-:S04]  /*fcf0*/  SEL R190, R190, RZ, !P1 ;  /* 0x000000ffbebe7207 */ /* 0x000fc80004800000 */
[----:B------:R-:W-:Y:S02]  /*fd00*/  ISETP.NE.U32.AND P2, PT, R190, RZ, PT ;  /* 0x000000ffbe00720c */ /* 0x000fe40003f45070 */
[----:B--2---:R-:W-:Y:S02]  /*fd10*/  LEA R190, P3, R2, R182, 0x2 ;  /* 0x000000b602be7211 */ /* 0x004fe400078610ff */
[----:B------:R-:W2:Y:S03]  /*fd20*/  LDL R2, [R1+0x1e8] ;  /* 0x0001e80001027983 */ /* 0x000ea60000100800 */
[----:B---3--:R-:W-:Y:S02]  /*fd30*/  IMAD.X R191, R184, 0x1, R222, P3 ;  /* 0x00000001b8bf7824 */ /* 0x008fe400018e06de */
[----:B------:R-:W-:Y:S02]  /*fd40*/  VIADD R222, R0, UR4 ;  /* 0x0000000400de7c36 */ /* 0x000fe40008000000 */
[----:B------:R-:W3:Y:S04]  /*fd50*/  LDL R0, [R1+0x1e4] ;  /* 0x0001e40001007983 */ /* 0x000ee80000100800 */
        /* <DEDUP_REMOVED lines=17> */
[----:B---3--:R-:W-:-:S06]  /*fe70*/  IMAD.X R191, R184, 0x1, R191, P3 ;  /* 0x00000001b8bf7824 */ /* 0x008fcc00018e06bf */
[----:B------:R1:W-:Y:S04]  /*fe80*/  LDGSTS.E [R222+0x8], desc[UR16][R190.64], P2 ;  /* 0x00008000bede7fae */ /* 0x0003e80009121850 */
[----:B------:R-:W3:Y:S01]  /*fe90*/  LDL R191, [R1+0xd8] ;  /* 0x0000d80001bf7983 */ /* 0x000ee20000100800 */
[----:B------:R-:W-:-:S04]  /*fea0*/  ISETP.GT.AND P2, PT, R183, 0x1f, PT ;  /* 0x0000001fb700780c */ /* 0x000fc80003f44270 */
[----:B-1----:R-:W-:-:S04]  /*feb0*/  SEL R190, RZ, 0x4, !P2 ;  /* 0x00000004ffbe7807 */ /* 0x002fc80005000000 */
[----:B------:R-:W-:-:S04]  /*fec0*/  SEL R190, R190, RZ, !P1 ;  /* 0x000000ffbebe7207 */ /* 0x000fc80004800000 */
[----:B------:R-:W-:Y:S02]  /*fed0*/  ISETP.NE.U32.AND P2, PT, R190, RZ, PT ;  /* 0x000000ffbe00720c */ /* 0x000fe40003f45070 */
[----:B------:R-:W-:Y:S02]  /*fee0*/  LEA R190, P3, R0, R182, 0x2 ;  /* 0x000000b600be7211 */ /* 0x000fe400078610ff */
[----:B------:R-:W2:Y:S03]  /*fef0*/  LDL R0, [R1+0x60] ;  /* 0x0000600001007983 */ /* 0x000ea60000100800 */
[----:B---3--:R-:W-:-:S06]  /*ff00*/  IMAD.X R191, R184, 0x1, R191, P3 ;  /* 0x00000001b8bf7824 */ /* 0x008fcc00018e06bf */
[----:B------:R1:W-:Y:S01]  /*ff10*/  LDGSTS.E [R222+0xc], desc[UR16][R190.64], P2 ;  /* 0x0000c000bede7fae */ /* 0x0003e20009121850 */
[----:B------:R-:W-:-:S04]  /*ff20*/  ISETP.GT.AND P2, PT, R183, 0x3c, PT ;  /* 0x0000003cb700780c */ /* 0x000fc80003f44270 */
[----:B-1----:R-:W-:-:S04]  /*ff30*/  SEL R190, RZ, 0x4, !P2 ;  /* 0x00000004ffbe7807 */ /* 0x002fc80005000000 */
[----:B------:R-:W-:-:S04]  /*ff40*/  SEL R190, R190, RZ, !P1 ;  /* 0x000000ffbebe7207 */ /* 0x000fc80004800000 */
[----:B------:R-:W-:Y:S02]  /*ff50*/  ISETP.NE.U32.AND P2, PT, R190, RZ, PT ;  /* 0x000000ffbe00720c */ /* 0x000fe40003f45070 */
[----:B----4-:R-:W-:Y:S02]  /*ff60*/  LEA R190, P3, R4, R182, 0x2 ;  /* 0x000000b604be7211 */ /* 0x010fe400078610ff */
[----:B------:R-:W3:Y:S03]  /*ff70*/  LDL R4, [R1+0x5c] ;  /* 0x00005c0001047983 */ /* 0x000ee60000100800 */
        /* <DEDUP_REMOVED lines=10> */
[----:B------:R-:W4:Y:S04]  /*10020*/  LDL.LU R0, [R1+0x40] ;  /* 0x0000400001007983 */ /* 0x000f280000300800 */
[----:B------:R1:W-:Y:S04]  /*10030*/  LDGSTS.E [R222+0x4004], desc[UR16][R190.64], P2 ;  /* 0x04004000bede7fae */ /* 0x0003e80009121850 */
[----:B------:R-:W3:Y:S01]  /*10040*/  LDL R191, [R1+0x184] ;  /* 0x0001840001bf7983 */ /* 0x000ee20000100800 */
[----:B------:R-:W-:-:S04]  /*10050*/  ISETP.GT.AND P2, PT, R183, 0x3e, PT ;  /* 0x0000003eb700780c */ /* 0x000fc80003f44270 */
[----:B-1----:R-:W-:-:S04]  /*10060*/  SEL R190, RZ, 0x4, !P2 ;  /* 0x00000004ffbe7807 */ /* 0x002fc80005000000 */
[----:B------:R-:W-:-:S04]  /*10070*/  SEL R190, R190, RZ, !P1 ;  /* 0x000000ffbebe7207 */ /* 0x000fc80004800000 */
[----:B------:R-:W-:Y:S02]  /*10080*/  ISETP.NE.U32.AND P2, PT, R190, RZ, PT ;  /* 0x000000ffbe00720c */ /* 0x000fe40003f45070 */
[----:B---3--:R-:W-:-:S05]  /*10090*/  LEA R190, P3, R191, R182, 0x2 ;  /* 0x000000b6bfbe7211 */ /* 0x008fca00078610ff */
[----:B------:R-:W-:-:S06]  /*100a0*/  IMAD.X R191, R184, 0x1, R4, P3 ;  /* 0x00000001b8bf7824 */ /* 0x000fcc00018e0604 */
[----:B------:R1:W-:Y:S01]  /*100b0*/  LDGSTS.E [R222+0x4008], desc[UR16][R190.64], P2 ;  /* 0x04008000bede7fae */ /* 0x0003e20009121850 */
[----:B------:R-:W-:-:S03]  /*100c0*/  ISETP.GT.AND P2, PT, R183, 0x3f, PT ;  /* 0x0000003fb700780c */ /* 0x000fc60003f44270 */
[----:B------:R-:W3:Y:S01]  /*100d0*/  LDL R191, [R1+0x54] ;  /* 0x0000540001bf7983 */ /* 0x000ee20000100800 */
[----:B-1----:R-:W-:-:S04]  /*100e0*/  SEL R190, RZ, 0x4, !P2 ;  /* 0x00000004ffbe7807 */ /* 0x002fc80005000000 */
[----:B------:R-:W-:-:S04]  /*100f0*/  SEL R190, R190, RZ, !P1 ;  /* 0x000000ffbebe7207 */ /* 0x000fc80004800000 */
[----:B------:R-:W-:Y:S02]  /*10100*/  ISETP.NE.U32.AND P2, PT, R190, RZ, PT ;  /* 0x000000ffbe00720c */ /* 0x000fe40003f45070 */
[----:B--2---:R-:W-:Y:S02]  /*10110*/  LEA R190, P3, R2, R182, 0x2 ;  /* 0x000000b602be7211 */ /* 0x004fe400078610ff */
[----:B------:R-:W2:Y:S04]  /*10120*/  LDL R2, [R1+0x48] ;  /* 0x0000480001027983 */ /* 0x000ea80000100800 */
[----:B------:R1:W-:Y:S04]  /*10130*/  STL [R1+0x2b8], R182 ;  /* 0x0002b8b601007387 */ /* 0x0003e80000100800 */
[----:B-1----:R-:W4:Y:S01]  /*10140*/  LDL R182, [R1+0x44] ;  /* 0x0000440001b67983 */ /* 0x002f220000100800 */
[----:B------:R-:W1:Y:S03]  /*10150*/  S2R R4, SR_TID.X ;  /* 0x0000000000047919 */ /* 0x000e660000002100 */
[----:B------:R3:W-:Y:S01]  /*10160*/  STL [R1+0x2a8], R184 ;  /* 0x0002a8b801007387 */ /* 0x0007e20000100800 */
[----:B-1----:R-:W-:Y:S01]  /*10170*/  LOP3.LUT R4, R4, 0x3f, RZ, 0xc0, !PT ;  /* 0x0000003f04047812 */ /* 0x002fe200078ec0ff */
[----:B---3--:R-:W-:-:S02]  /*10180*/  IMAD.X R191, R184, 0x1, R191, P3 ;  /* 0x00000001b8bf7824 */ /* 0x008fc400018e06bf */
[----:B------:R-:W3:Y:S04]  /*10190*/  LDL R184, [R1+0x4] ;  /* 0x0000040001b87983 */ /* 0x000ee80000100800 */
[----:B------:R1:W-:Y:S01]  /*101a0*/  LDGSTS.E [R222+0x400c], desc[UR16][R190.64], P2 ;  /* 0x0400c000bede7fae */ /* 0x0003e20009121850 */
[----:B------:R-:W-:-:S03]  /*101b0*/  ISETP.GE.AND P2, PT, R4, R183, PT ;  /* 0x000000b70400720c */ /* 0x000fc60003f46270 */
[----:B------:R-:W3:Y:S04]  /*101c0*/  LDL R4, [R1] ;  /* 0x0000000001047983 */ /* 0x000ee80000100800 */
[----:B------:R-:W0:Y:S01]  /*101d0*/  LDGDEPBAR ;  /* 0x00000000000079af */ /* 0x000e220000000000 */
[----:B-1----:R-:W-:-:S04]  /*101e0*/  SEL R190, RZ, 0x4, P2 ;  /* 0x00000004ffbe7807 */ /* 0x002fc80001000000 */
[----:B------:R-:W-:Y:S01]  /*101f0*/  SEL R190, R190, RZ, !P1 ;  /* 0x000000ffbebe7207 */ /* 0x000fe20004800000 */
[----:B------:R1:W-:Y:S03]  /*10200*/  STL [R1+0x2bc], R183 ;  /* 0x0002bcb701007387 */ /* 0x0003e60000100800 */
[----:B------:R-:W-:Y:S02]  /*10210*/  ISETP.NE.U32.AND P1, PT, R190, RZ, PT ;  /* 0x000000ffbe00720c */ /* 0x000fe40003f25070 */
[----:B----4-:R-:W-:Y:S01]  /*10220*/  IADD3 R190, P2, R3, R182, RZ ;  /* 0x000000b603be7210 */ /* 0x010fe20007f5e0ff */
[----:B-1----:R-:W4:Y:S04]  /*10230*/  LDL R183, [R1+0x24] ;  /* 0x0000240001b77983 */ /* 0x002f280000100800 */
[----:B------:R-:W-:Y:S01]  /*10240*/  IMAD.X R191, R0, 0x1, R5, P2 ;  /* 0x0000000100bf7824 */ /* 0x000fe200010e0605 */
[----:B------:R1:W-:Y:S04]  /*10250*/  STL [R1+0x2ac], R0 ;  /* 0x0002ac0001007387 */ /* 0x0003e80000100800 */
[----:B-1----:R-:W3:Y:S04]  /*10260*/  LDL.LU R0, [R1+0x20] ;  /* 0x0000200001007983 */ /* 0x002ee80000300800 */
[----:B------:R-:W3:Y:S01]  /*10270*/  LDL.LU R182, [R1+0x3c] ;  /* 0x00003c0001b67983 */ /* 0x000ee20000300800 */
[----:B--2---:R-:W-:-:S03]  /*10280*/  VIADD R222, R2, UR4 ;  /* 0x0000000402de7c36 */ /* 0x004fc60008000000 */
[----:B------:R-:W2:Y:S04]  /*10290*/  LDL.LU R2, [R1+0x38] ;  /* 0x0000380001027983 */ /* 0x000ea80000300800 */
[----:B------:R4:W-:Y:S02]  /*102a0*/  LDGSTS.E [R222+0x18000], desc[UR16][R190.64], P1 ;  /* 0x18000000bede7fae */ /* 0x0009e40008921850 */
[----:B----4-:R-:W-:-:S05]  /*102b0*/  IADD3 R190, P2, R3, R183, RZ ;  /* 0x000000b703be7210 */ /* 0x010fca0007f5e0ff */
[----:B---3--:R-:W-:-:S05]  /*102c0*/  IMAD.X R191, R0, 0x1, R5, P2 ;  /* 0x0000000100bf7824 */ /* 0x008fca00010e0605 */
[----:B------:R1:W-:Y:S02]  /*102d0*/  LDGSTS.E [R222+0x18400], desc[UR16][R190.64], P1 ;  /* 0x18400000bede7fae */ /* 0x0003e40008921850 */
[----:B-1----:R-:W-:-:S05]  /*102e0*/  IADD3 R190, P2, R3, R184, RZ ;  /* 0x000000b803be7210 */ /* 0x002fca0007f5e0ff */
[----:B------:R-:W-:-:S05]  /*102f0*/  IMAD.X R191, R4, 0x1, R5, P2 ;  /* 0x0000000104bf7824 */ /* 0x000fca00010e0605 */
[----:B------:R1:W-:Y:S04]  /*10300*/  LDGSTS.E [R222+0x18800], desc[UR16][R190.64], P1 ;  /* 0x18800000bede7fae */ /* 0x0003e80008921850 */
[----:B------:R3:W-:Y:S04]  /*10310*/  STL [R1+0x2c0], R0 ;  /* 0x0002c00001007387 */ /* 0x0007e80000100800 */
[----:B------:R-:W4:Y:S01]  /*10320*/  LDL R183, [R1+0x1c] ;  /* 0x00001c0001b77983 */ /* 0x000f220000100800 */
[----:B-1----:R-:W-:-:S03]  /*10330*/  IADD3 R190, P2, R3, R246, RZ ;  /* 0x000000f603be7210 */ /* 0x002fc60007f5e0ff */
[----:B---3--:R-:W3:Y:S02]  /*10340*/  LDL R0, [R1+0x284] ;  /* 0x0002840001007983 */ /* 0x008ee40000100800 */
[----:B------:R-:W-:-:S05]  /*10350*/  IMAD.X R191, R245, 0x1, R5, P2 ;  /* 0x00000001f5bf7824 */ /* 0x000fca00010e0605 */
[----:B------:R1:W-:Y:S02]  /*10360*/  LDGSTS.E [R222+0x18c00], desc[UR16][R190.64], P1 ;  /* 0x18c00000bede7fae */ /* 0x0003e40008921850 */
[----:B-1----:R-:W-:-:S05]  /*10370*/  IADD3 R190, P2, R3, R238, RZ ;  /* 0x000000ee03be7210 */ /* 0x002fca0007f5e0ff */
        /* <DEDUP_REMOVED lines=33> */
[----:B------:R-:W-:Y:S01]  /*10590*/  IMAD.X R191, R19, 0x1, R5, P2 ;  /* 0x0000000113bf7824 */ /* 0x000fe200010e0605 */
[----:B------:R-:W-:Y:S04]  /*105a0*/  STL [R1+0x2d4], R245 ;  /* 0x0002d4f501007387 */ /* 0x000fe80000100800 */
[----:B------:R1:W-:Y:S04]  /*105b0*/  LDGSTS.E [R222+0x1bc00], desc[UR16][R190.64], P1 ;  /* 0x1bc00000bede7fae */ /* 0x0003e80008921850 */
[----:B------:R-:W-:Y:S01]  /*105c0*/  STL [R1+0x2c4], R182 ;  /* 0x0002c4b601007387 */ /* 0x000fe20000100800 */
[----:B-1----:R-:W-:-:S03]  /*105d0*/  IADD3 R190, P2, R3, R182, RZ ;  /* 0x000000b603be7210 */ /* 0x002fc60007f5e0ff */
[----:B--2---:R1:W-:Y:S02]  /*105e0*/  STL [R1+0x2b0], R2 ;  /* 0x0002b00201007387 */ /* 0x0043e40000100800 */
[----:B------:R-:W-:Y:S02]  /*105f0*/  IMAD.X R191, R2, 0x1, R5, P2 ;  /* 0x0000000102bf7824 */ /* 0x000fe400010e0605 */
[----:B-1----:R-:W2:Y:S01]  /*10600*/  LDL.LU R2, [R1+0x18] ;  /* 0x0000180001027983 */ /* 0x002ea20000300800 */
[----:B---3--:R-:W-:-:S03]  /*10610*/  VIADD R222, R0, UR4 ;  /* 0x0000000400de7c36 */ /* 0x008fc60008000000 */
[----:B------:R-:W3:Y:S04]  /*10620*/  LDL.LU R0, [R1+0x34] ;  /* 0x0000340001007983 */ /* 0x000ee80000300800 */
[----:B------:R4:W-:Y:S04]  /*10630*/  LDGSTS.E [R222+0x18100], desc[UR16][R190.64], P1 ;  /* 0x18100000bede7fae */ /* 0x0009e80008921850 */
[----:B------:R-:W3:Y:S04]  /*10640*/  LDL.LU R4, [R1+0x10] ;  /* 0x0000100001047983 */ /* 0x000ee80000300800 */
[----:B------:R-:W3:Y:S01]  /*10650*/  LDL R184, [R1+0x30] ;  /* 0x0000300001b87983 */ /* 0x000ee20000100800 */
[----:B----4-:R-:W-:-:S03]  /*10660*/  IADD3 R190, P2, R3, R183, RZ ;  /* 0x000000b703be7210 */ /* 0x010fc60007f5e0ff */
[----:B------:R-:W4:Y:S04]  /*10670*/  LDL R182, [R1+0x14] ;  /* 0x0000140001b67983 */ /* 0x000f280000100800 */
[----:B------:R-:W4:Y:S01]  /*10680*/  LDL R183, [R1+0x280] ;  /* 0x0002800001b77983 */ /* 0x000f220000100800 */
[----:B--2---:R-:W-:-:S05]  /*10690*/  IMAD.X R191, R2, 0x1, R5, P2 ;  /* 0x0000000102bf7824 */ /* 0x004fca00010e0605 */
        /* <DEDUP_REMOVED lines=40> */
[----:B-1----:R-:W-:Y:S02]  /*10920*/  IADD3 R190, P2, R3, R7, RZ ;  /* 0x0000000703be7210 */ /* 0x002fe40007f5e0ff */
[----:B------:R1:W-:Y:S03]  /*10930*/  STL [R1+0x2c8], R2 ;  /* 0x0002c80201007387 */ /* 0x0003e60000100800 */
[----:B------:R-:W-:Y:S01]  /*10940*/  IMAD.X R191, R17, 0x1, R5, P2 ;  /* 0x0000000111bf7824 */ /* 0x000fe200010e0605 */
[----:B------:R-:W-:Y:S04]  /*10950*/  STL [R1+0x2cc], R251 ;  /* 0x0002ccfb01007387 */ /* 0x000fe80000100800 */
[----:B------:R2:W-:Y:S04]  /*10960*/  LDGSTS.E [R222+0x1bd00], desc[UR16][R190.64], P1 ;  /* 0x1bd00000bede7fae */ /* 0x0005e80008921850 */
[----:B------:R-:W-:Y:S04]  /*10970*/  STL [R1+0x2d8], R243 ;  /* 0x0002d8f301007387 */ /* 0x000fe80000100800 */
[----:B---3--:R3:W-:Y:S01]  /*10980*/  STL [R1+0x2d0], R0 ;  /* 0x0002d00001007387 */ /* 0x0087e20000100800 */
[----:B--2---:R-:W-:-:S03]  /*10990*/  IADD3 R190, P2, R3, R0, RZ ;  /* 0x0000000003be7210 */ /* 0x004fc60007f5e0ff */
[----:B-1----:R-:W2:Y:S01]  /*109a0*/  LDL.LU R2, [R1+0x2c] ;  /* 0x00002c0001027983 */ /* 0x002ea20000300800 */
[----:B----4-:R-:W-:Y:S02]  /*109b0*/  VIADD R222, R183, UR4 ;  /* 0x00000004b7de7c36 */ /* 0x010fe40008000000 */
[----:B------:R-:W-:Y:S01]  /*109c0*/  IMAD.X R191, R184, 0x1, R5, P2 ;  /* 0x00000001b8bf7824 */ /* 0x000fe200010e0605 */
[----:B------:R-:W4:Y:S04]  /*109d0*/  LDL.LU R183, [R1+0x8] ;  /* 0x0000080001b77983 */ /* 0x000f280000300800 */
[----:B------:R-:W4:Y:S04]  /*109e0*/  LDL.LU R184, [R1+0x28] ;  /* 0x0000280001b87983 */ /* 0x000f280000300800 */
[----:B---3--:R-:W3:Y:S04]  /*109f0*/  LDL R0, [R1+0x274] ;  /* 0x0002740001007983 */ /* 0x008ee80000100800 */
[----:B------:R-:W4:Y:S04]  /*10a00*/  LDL.LU R245, [R1+0xc] ;  /* 0x00000c0001f57983 */ /* 0x000f280000300800 */
[----:B------:R1:W-:Y:S04]  /*10a10*/  LDGSTS.E [R222+0x18200], desc[UR16][R190.64], P1 ;  /* 0x18200000bede7fae */ /* 0x0003e80008921850 */
[----:B------:R-:W4:Y:S01]  /*10a20*/  LDL.LU R243, [R1+0x4] ;  /* 0x0000040001f37983 */ /* 0x000f220000300800 */
        /* <DEDUP_REMOVED lines=45> */
[----:B--2---:R-:W-:Y:S01]  /*10d00*/  IADD3 R190, P2, R3, R2, RZ ;  /* 0x0000000203be7210 */ /* 0x004fe20007f5e0ff */
[----:B---3--:R-:W-:Y:S01]  /*10d10*/  VIADD R222, R0, UR4 ;  /* 0x0000000400de7c36 */ /* 0x008fe20008000000 */
[-C--:B------:R-:W-:Y:S01]  /*10d20*/  IADD3 R6, P5, R6, R186.reuse, RZ ;  /* 0x000000ba06067210 */ /* 0x080fe20007fbe0ff */
[----:B------:R-:W2:Y:S02]  /*10d30*/  LDL.LU R0, [R1+0x1c] ;  /* 0x00001c0001007983 */ /* 0x000ea40000300800 */
[----:B----4-:R-:W-:Y:S02]  /*10d40*/  IMAD.X R191, R184, 0x1, R5, P2 ;  /* 0x00000001b8bf7824 */ /* 0x010fe400010e0605 */
[----:B------:R-:W-:Y:S01]  /*10d50*/  IMAD.X R15, R15, 0x1, R185, P5 ;  /* 0x000000010f0f7824 */ /* 0x000fe200028e06b9 */
[----:B------:R-:W3:Y:S04]  /*10d60*/  LDL.LU R251, [R1+0x24] ;  /* 0x0000240001fb7983 */ /* 0x000ee80000300800 */
[----:B------:R1:W-:Y:S01]  /*10d70*/  LDGSTS.E [R222+0x18300], desc[UR16][R190.64], P1 ;  /* 0x18300000bede7fae */ /* 0x0003e20008921850 */
[----:B------:R-:W-:-:S03]  /*10d80*/  IADD3 R12, P5, R12, R186, RZ ;  /* 0x000000ba0c0c7210 */ /* 0x000fc60007fbe0ff */
[----:B------:R-:W4:Y:S01]  /*10d90*/  LDL.LU R182, [R1] ;  /* 0x0000000001b67983 */ /* 0x000f220000300800 */
        /* <DEDUP_REMOVED lines=29> */
[----:B------:R1:W-:Y:S01]  /*10f70*/  LDGSTS.E [R222+0x1ab00], desc[UR16][R190.64], P1 ;  /* 0x1ab00000bede7fae */ /* 0x0003e20008921850 */
[----:B------:R-:W-:Y:S01]  /*10f80*/  IMAD.X R155, R155, 0x1, R185, P5 ;  /* 0x000000019b9b7824 */ /* 0x000fe200028e06b9 */
[----:B-1----:R-:W-:-:S05]  /*10f90*/  IADD3 R190, P2, R3, R158, RZ ;  /* 0x0000009e03be7210 */ /* 0x002fca0007f5e0ff */
[----:B------:R-:W-:Y:S01]  /*10fa0*/  IMAD.X R191, R173, 0x1, R5, P2 ;  /* 0x00000001adbf7824 */ /* 0x000fe200010e0605 */
[----:B------:R-:W-:-:S04]  /*10fb0*/  IADD3 R152, P5, R152, R186, RZ ;  /* 0x000000ba98987210 */ /* 0x000fc80007fbe0ff */
[----:B------:R1:W-:Y:S01]  /*10fc0*/  LDGSTS.E [R222+0x1af00], desc[UR16][R190.64], P1 ;  /* 0x1af00000bede7fae */ /* 0x0003e20008921850 */
[----:B------:R-:W-:Y:S01]  /*10fd0*/  IMAD.X R167, R167, 0x1, R185, P5 ;  /* 0x00000001a7a77824 */ /* 0x000fe200028e06b9 */
[----:B------:R-:W-:Y:S02]  /*10fe0*/  IADD3 R164, P5, R164, R186, RZ ;  /* 0x000000baa4a47210 */ /* 0x000fe40007fbe0ff */
[----:B-1----:R-:W-:-:S05]  /*10ff0*/  IADD3 R190, P2, R3, R22, RZ ;  /* 0x0000001603be7210 */ /* 0x002fca0007f5e0ff */
[----:B------:R-:W-:Y:S02]  /*11000*/  IMAD.X R191, R165, 0x1, R5, P2 ;  /* 0x00000001a5bf7824 */ /* 0x000fe400010e0605 */
[--C-:B------:R-:W-:Y:S01]  /*11010*/  IMAD.X R176, R176, 0x1, R185.reuse, P5 ;  /* 0x00000001b0b07824 */ /* 0x100fe200028e06b9 */
[-C--:B------:R-:W-:Y:S02]  /*11020*/  IADD3 R193, P5, R193, R186.reuse, RZ ;  /* 0x000000bac1c17210 */ /* 0x080fe40007fbe0ff */
[----:B------:R1:W-:Y:S03]  /*11030*/  LDGSTS.E [R222+0x1b300], desc[UR16][R190.64], P1 ;  /* 0x1b300000bede7fae */ /* 0x0003e60008921850 */
[----:B------:R-:W-:Y:S01]  /*11040*/  IMAD.X R192, R192, 0x1, R185, P5 ;  /* 0x00000001c0c07824 */ /* 0x000fe200028e06b9 */
[----:B------:R-:W-:Y:S02]  /*11050*/  IADD3 R205, P5, R205, R186, RZ ;  /* 0x000000bacdcd7210 */ /* 0x000fe40007fbe0ff */
[----:B-1----:R-:W-:-:S05]  /*11060*/  IADD3 R190, P2, R3, R14, RZ ;  /* 0x0000000e03be7210 */ /* 0x002fca0007f5e0ff */
[----:B------:R-:W-:Y:S02]  /*11070*/  IMAD.X R191, R157, 0x1, R5, P2 ;  /* 0x000000019dbf7824 */ /* 0x000fe400010e0605 */
[----:B------:R-:W-:-:S03]  /*11080*/  IMAD.X R204, R204, 0x1, R185, P5 ;  /* 0x00000001cccc7824 */ /* 0x000fc600028e06b9 */
[----:B------:R1:W-:Y:S01]  /*11090*/  LDGSTS.E [R222+0x1b700], desc[UR16][R190.64], P1 ;  /* 0x1b700000bede7fae */ /* 0x0003e20008921850 */
[----:B------:R-:W-:Y:S02]  /*110a0*/  IADD3 R217, P5, R217, R186, RZ ;  /* 0x000000bad9d97210 */ /* 0x000fe40007fbe0ff */
[----:B-1----:R-:W-:-:S03]  /*110b0*/  IADD3 R190, P2, R3, R9, RZ ;  /* 0x0000000903be7210 */ /* 0x002fc60007f5e0ff */
[----:B------:R-:W-:Y:S01]  /*110c0*/  IMAD.X R216, R216, 0x1, R185, P5 ;  /* 0x00000001d8d87824 */ /* 0x000fe200028e06b9 */
[----:B------:R-:W-:Y:S01]  /*110d0*/  IADD3 R230, P5, R230, R186, RZ ;  /* 0x000000bae6e67210 */ /* 0x000fe20007fbe0ff */
[----:B------:R-:W-:-:S04]  /*110e0*/  IMAD.X R191, R21, 0x1, R5, P2 ;  /* 0x0000000115bf7824 */ /* 0x000fc800010e0605 */
[----:B------:R-:W-:Y:S01]  /*110f0*/  IMAD.X R229, R229, 0x1, R185, P5 ;  /* 0x00000001e5e57824 */ /* 0x000fe200028e06b9 */
[----:B------:R1:W-:Y:S01]  /*11100*/  LDGSTS.E [R222+0x1bb00], desc[UR16][R190.64], P1 ;  /* 0x1bb00000bede7fae */ /* 0x0003e20008921850 */
[----:B------:R-:W-:Y:S02]  /*11110*/  IADD3 R242, P5, R242, R186, RZ ;  /* 0x000000baf2f27210 */ /* 0x000fe40007fbe0ff */
[----:B-1----:R-:W-:-:S03]  /*11120*/  IADD3 R190, P2, R3, R187, RZ ;  /* 0x000000bb03be7210 */ /* 0x002fc60007f5e0ff */
[----:B------:R-:W-:Y:S02]  /*11130*/  IMAD.X R241, R241, 0x1, R185, P5 ;  /* 0x00000001f1f17824 */ /* 0x000fe400028e06b9 */
[----:B------:R-:W-:Y:S01]  /*11140*/  IMAD.X R191, R13, 0x1, R5, P2 ;  /* 0x000000010dbf7824 */ /* 0x000fe200010e0605 */
[----:B------:R-:W-:-:S04]  /*11150*/  IADD3 R243, P5, R243, R186, RZ ;  /* 0x000000baf3f37210 */ /* 0x000fc80007fbe0ff */
[----:B------:R1:W-:Y:S04]  /*11160*/  LDGSTS.E [R222+0x1bf00], desc[UR16][R190.64], P1 ;  /* 0x1bf00000bede7fae */ /* 0x0003e80008921850 */
[----:B------:R-:W1:Y:S04]  /*11170*/  LDL.LU R190, [R1+0x14] ;  /* 0x0000140001be7983 */ /* 0x000e680000300800 */
[----:B------:R-:W3:Y:S04]  /*11180*/  LDL.LU R222, [R1+0x44] ;  /* 0x0000440001de7983 */ /* 0x000ee80000300800 */
[----:B------:R-:W3:Y:S04]  /*11190*/  LDL.LU R191, [R1+0x30] ;  /* 0x0000300001bf7983 */ /* 0x000ee80000300800 */
[----:B------:R2:W-:Y:S01]  /*111a0*/  STL [R1+0x4], R243 ;  /* 0x000004f301007387 */ /* 0x0005e20000100800 */
[----:B------:R-:W-:-:S02]  /*111b0*/  IADD3 R7, P4, R7, R186, RZ ;  /* 0x000000ba07077210 */ /* 0x000fc40007f9e0ff */
[-C--:B------:R-:W-:Y:S02]  /*111c0*/  IADD3 R8, P3, R8, R186.reuse, RZ ;  /* 0x000000ba08087210 */ /* 0x080fe40007f7e0ff */
[-C--:B------:R-:W-:Y:S02]  /*111d0*/  IADD3 R9, P2, R9, R186.reuse, RZ ;  /* 0x000000ba09097210 */ /* 0x080fe40007f5e0ff */
[-C--:B------:R-:W-:Y:S01]  /*111e0*/  IADD3 R187, P6, R187, R186.reuse, RZ ;  /* 0x000000babbbb7210 */ /* 0x080fe20007fde0ff */
[--C-:B----4-:R-:W-:Y:S01]  /*111f0*/  IMAD.X R182, R182, 0x1, R185.reuse, P5 ;  /* 0x00000001b6b67824 */ /* 0x110fe200028e06b9 */
[-C--:B------:R-:W-:Y:S01]  /*11200*/  IADD3 R11, P1, R11, R186.reuse, RZ ;  /* 0x000000ba0b0b7210 */ /* 0x080fe20007f3e0ff */
[----:B--2---:R-:W2:Y:S01]  /*11210*/  LDL.LU R243, [R1+0x2d8] ;  /* 0x0002d80001f37983 */ /* 0x004ea20000300800 */
[--C-:B------:R-:W-:Y:S01]  /*11220*/  IMAD.X R17, R17, 0x1, R185.reuse, P4 ;  /* 0x0000000111117824 */ /* 0x100fe200020e06b9 */
[-C--:B------:R-:W-:Y:S01]  /*11230*/  IADD3 R14, P4, R14, R186.reuse, RZ ;  /* 0x000000ba0e0e7210 */ /* 0x080fe20007f9e0ff */
[----:B------:R-:W-:Y:S01]  /*11240*/  VIADD R188, R188, 0x1 ;  /* 0x00000001bcbc7836 */ /* 0x000fe20000000000 */
[----:B------:R-:W0:Y:S03]  /*11250*/  LDGDEPBAR ;  /* 0x00000000000079af */ /* 0x000e260000000000 */
[----:B------:R-:W-:Y:S01]  /*11260*/  IMAD.X R157, R157, 0x1, R185, P4 ;  /* 0x000000019d9d7824 */ /* 0x000fe200020e06b9 */
[----:B------:R-:W-:-:S05]  /*11270*/  IADD3 R154, P4, R154, R186, RZ ;  /* 0x000000ba9a9a7210 */ /* 0x000fca0007f9e0ff */
        /* <DEDUP_REMOVED lines=12> */
[----:B--2---:R-:W-:Y:S01]  /*11340*/  IMAD.X R243, R243, 0x1, R185, P4 ;  /* 0x00000001f3f37824 */ /* 0x004fe200020e06b9 */
[----:B------:R-:W-:-:S05]  /*11350*/  IADD3 R245, P4, R245, R186, RZ ;  /* 0x000000baf5f57210 */ /* 0x000fca0007f9e0ff */
[----:B------:R2:W-:Y:S04]  /*11360*/  STL [R1+0xc], R245 ;  /* 0x00000cf501007387 */ /* 0x0005e80000100800 */
[----:B--2---:R-:W2:Y:S01]  /*11370*/  LDL.LU R245, [R1+0x2d4] ;  /* 0x0002d40001f57983 */ /* 0x004ea20000300800 */
[--C-:B------:R-:W-:Y:S01]  /*11380*/  IMAD.X R19, R19, 0x1, R185.reuse, P3 ;  /* 0x0000000113137824 */ /* 0x100fe200018e06b9 */
[-C--:B------:R-:W-:Y:S01]  /*11390*/  IADD3 R16, P3, R16, R186.reuse, RZ ;  /* 0x000000ba10107210 */ /* 0x080fe20007f7e0ff */
        /* <DEDUP_REMOVED lines=44> */
[----:B------:R-:W-:Y:S01]  /*11660*/  IMAD.X R237, R237, 0x1, R185, P1 ;  /* 0x00000001eded7824 */ /* 0x000fe200008e06b9 */
[----:B------:R-:W-:-:S03]  /*11670*/  IADD3 R250, P1, R250, R186, RZ ;  /* 0x000000bafafa7210 */ /* 0x000fc60007f3e0ff */
[--C-:B------:R-:W-:Y:S01]  /*11680*/  IMAD.X R247, R247, 0x1, R185.reuse, P2 ;  /* 0x00000001f7f77824 */ /* 0x100fe200010e06b9 */
[-C--:B------:R-:W-:Y:S01]  /*11690*/  IADD3 R0, P2, R0, R186.reuse, RZ ;  /* 0x000000ba00007210 */ /* 0x080fe20007f5e0ff */
[--C-:B------:R-:W-:Y:S01]  /*116a0*/  IMAD.X R249, R249, 0x1, R185.reuse, P1 ;  /* 0x00000001f9f97824 */ /* 0x100fe200008e06b9 */
[-C--:B---3--:R-:W-:Y:S01]  /*116b0*/  IADD3 R251, P1, R251, R186.reuse, RZ ;  /* 0x000000bafbfb7210 */ /* 0x088fe20007f3e0ff */
[----:B--2---:R-:W-:Y:S01]  /*116c0*/  IMAD.X R245, R245, 0x1, R185, P3 ;  /* 0x00000001f5f57824 */ /* 0x004fe200018e06b9 */
[----:B-1----:R-:W-:-:S05]  /*116d0*/  IADD3 R190, P3, R190, R186, RZ ;  /* 0x000000babebe7210 */ /* 0x002fca0007f7e0ff */
[----:B------:R1:W-:Y:S04]  /*116e0*/  STL [R1+0x14], R190 ;  /* 0x000014be01007387 */ /* 0x0003e80000100800 */
[----:B-1----:R-:W2:Y:S04]  /*116f0*/  LDL R190, [R1+0x50] ;  /* 0x0000500001be7983 */ /* 0x002ea80000100800 */
[----:B------:R1:W-:Y:S04]  /*11700*/  STL [R1+0x1c], R0 ;  /* 0x00001c0001007387 */ /* 0x0003e80000100800 */
[----:B-1----:R-:W3:Y:S04]  /*11710*/  LDL.LU R0, [R1+0x2d0] ;  /* 0x0002d00001007983 */ /* 0x002ee80000300800 */
[----:B------:R1:W-:Y:S04]  /*11720*/  STL [R1+0x24], R251 ;  /* 0x000024fb01007387 */ /* 0x0003e80000100800 */
[----:B-1----:R-:W4:Y:S01]  /*11730*/  LDL.LU R251, [R1+0x2cc] ;  /* 0x0002cc0001fb7983 */ /* 0x002f220000300800 */
        /* <DEDUP_REMOVED lines=17> */
[-C--:B------:R-:W-:Y:S02]  /*11850*/  IADD3 R252, P6, R252, R186.reuse, RZ ;  /* 0x000000bafcfc7210 */ /* 0x080fe40007fde0ff */
[----:B---3--:R-:W-:-:S03]  /*11860*/  IADD3 R0, P5, R0, R186, RZ ;  /* 0x000000ba00007210 */ /* 0x008fc60007fbe0ff */
[----:B----4-:R-:W-:Y:S01]  /*11870*/  IMAD.X R251, R251, 0x1, R185, P6 ;  /* 0x00000001fbfb7824 */ /* 0x010fe200030e06b9 */
[----:B------:R-:W-:-:S05]  /*11880*/  IADD3 R2, P6, R2, R186, RZ ;  /* 0x000000ba02027210 */ /* 0x000fca0007fde0ff */
[----:B------:R1:W-:Y:S04]  /*11890*/  STL [R1+0x2c], R2 ;  /* 0x00002c0201007387 */ /* 0x0003e80000100800 */
[----:B-1----:R-:W3:Y:S04]  /*118a0*/  LDL.LU R2, [R1+0x2c8] ;  /* 0x0002c80001027983 */ /* 0x002ee80000300800 */
[----:B------:R1:W-:Y:S04]  /*118b0*/  STL [R1], R182 ;  /* 0x000000b601007387 */ /* 0x0003e80000100800 */
[----:B-1----:R-:W4:Y:S04]  /*118c0*/  LDL.LU R182, [R1+0x2c4] ;  /* 0x0002c40001b67983 */ /* 0x002f280000300800 */
[----:B------:R1:W-:Y:S04]  /*118d0*/  STL [R1+0x34], R0 ;  /* 0x0000340001007387 */ /* 0x0003e80000100800 */
[----:B-1----:R-:W2:Y:S01]  /*118e0*/  LDL.LU R0, [R1+0x2c0] ;  /* 0x0002c00001007983 */ /* 0x002ea20000300800 */
[----:B------:R-:W-:-:S02]  /*118f0*/  IMAD.X R183, R183, 0x1, R185, P4 ;  /* 0x00000001b7b77824 */ /* 0x000fc400020e06b9 */
[----:B------:R-:W-:-:S03]  /*11900*/  IMAD.X R4, R4, 0x1, R185, P3 ;  /* 0x0000000104047824 */ /* 0x000fc600018e06b9 */
[----:B------:R1:W-:Y:S01]  /*11910*/  STL [R1+0x8], R183 ;  /* 0x000008b701007387 */ /* 0x0003e20000100800 */
[----:B------:R-:W-:-:S03]  /*11920*/  IADD3 R222, P3, R222, R186, RZ ;  /* 0x000000badede7210 */ /* 0x000fc60007f7e0ff */
[----:B-1----:R-:W2:Y:S01]  /*11930*/  LDL.LU R183, [R1+0x2bc] ;  /* 0x0002bc0001b77983 */ /* 0x002ea20000300800 */
[----:B---3--:R-:W-:Y:S01]  /*11940*/  IMAD.X R2, R2, 0x1, R185, P2 ;  /* 0x0000000102027824 */ /* 0x008fe200010e06b9 */
[----:B----4-:R-:W-:-:S05]  /*11950*/  IADD3 R182, P4, R182, R186, RZ ;  /* 0x000000bab6b67210 */ /* 0x010fca0007f9e0ff */
[----:B------:R1:W-:Y:S01]  /*11960*/  STL [R1+0x3c], R182 ;  /* 0x00003cb601007387 */ /* 0x0003e20000100800 */
[----:B--2---:R-:W-:-:S03]  /*11970*/  IMAD.X R0, R0, 0x1, R185, P1 ;  /* 0x0000000100007824 */ /* 0x004fc600008e06b9 */
[----:B-1----:R-:W2:Y:S04]  /*11980*/  LDL.LU R182, [R1+0x2b8] ;  /* 0x0002b80001b67983 */ /* 0x002ea80000300800 */
[----:B------:R1:W-:Y:S04]  /*11990*/  STL [R1+0x10], R4 ;  /* 0x0000100401007387 */ /* 0x0003e80000100800 */
[----:B-1----:R-:W3:Y:S04]  /*119a0*/  LDL.LU R4, [R1+0x2b4] ;  /* 0x0002b40001047983 */ /* 0x002ee80000300800 */
[----:B------:R1:W-:Y:S04]  /*119b0*/  STL [R1+0x18], R2 ;  /* 0x0000180201007387 */ /* 0x0003e80000100800 */
[----:B-1----:R-:W4:Y:S04]  /*119c0*/  LDL.LU R2, [R1+0x2b0] ;  /* 0x0002b00001027983 */ /* 0x002f280000300800 */
[----:B------:R-:W-:Y:S04]  /*119d0*/  STL [R1+0x44], R222 ;  /* 0x000044de01007387 */ /* 0x000fe80000100800 */
[----:B------:R1:W-:Y:S04]  /*119e0*/  STL [R1+0x20], R0 ;  /* 0x0000200001007387 */ /* 0x0003e80000100800 */
[----:B-1----:R-:W2:Y:S01]  /*119f0*/  LDL.LU R0, [R1+0x2ac] ;  /* 0x0002ac0001007983 */ /* 0x002ea20000300800 */
[----:B------:R-:W-:-:S02]  /*11a00*/  IMAD.X R184, R184, 0x1, R185, P6 ;  /* 0x00000001b8b87824 */ /* 0x000fc400030e06b9 */
[----:B------:R-:W-:-:S03]  /*11a10*/  IMAD.X R191, R191, 0x1, R185, P5 ;  /* 0x00000001bfbf7824 */ /* 0x000fc600028e06b9 */
[----:B------:R1:W-:Y:S04]  /*11a20*/  STL [R1+0x28], R184 ;  /* 0x000028b801007387 */ /* 0x0003e80000100800 */
[----:B-1----:R-:W3:Y:S01]  /*11a30*/  LDL.LU R184, [R1+0x2a8] ;  /* 0x0002a80001b87983 */ /* 0x002ee20000300800 */
[----:B----4-:R-:W-:-:S05]  /*11a40*/  IMAD.X R2, R2, 0x1, R185, P4 ;  /* 0x0000000102027824 */ /* 0x010fca00020e06b9 */
[----:B------:R1:W-:Y:S04]  /*11a50*/  STL [R1+0x38], R2 ;  /* 0x0000380201007387 */ /* 0x0003e80000100800 */
[----:B-1----:R1:W5:Y:S01]  /*11a60*/  LDL.LU R2, [R1+0x2a4] ;  /* 0x0002a40001027983 */ /* 0x0023620000300800 */
[----:B--2---:R-:W-:-:S03]  /*11a70*/  IMAD.X R0, R0, 0x1, R185, P3 ;  /* 0x0000000100007824 */ /* 0x004fc600018e06b9 */
[----:B------:R-:W-:Y:S04]  /*11a80*/  STL [R1+0x30], R191 ;  /* 0x000030bf01007387 */ /* 0x000fe80000100800 */
[----:B------:R2:W-:Y:S04]  /*11a90*/  STL [R1+0x40], R0 ;  /* 0x0000400001007387 */ /* 0x0005e80000100800 */
[----:B--2---:R1:W5:Y:S01]  /*11aa0*/  LDL.LU R0, [R1+0x2a0] ;  /* 0x0002a00001007983 */ /* 0x0043620000300800 */
[----:B------:R-:W-:Y:S02]  /*11ab0*/  ISETP.NE.U32.AND P1, PT, R190, R188, PT ;  /* 0x000000bcbe00720c */ /* 0x000fe40003f25070 */
[----:B---3--:R-:W-:-:S02]  /*11ac0*/  SHF.R.S32.HI R190, RZ, 0x1f, R4 ;  /* 0x0000001fffbe7819 */ /* 0x008fc40000011404 */
[C---:B------:R-:W-:Y:S02]  /*11ad0*/  LEA R182, P2, R4.reuse, R182, 0x2 ;  /* 0x000000b604b67211 */ /* 0x040fe400078410ff */
[----:B------:R-:W-:Y:S01]  /*11ae0*/  SHF.L.U64.HI R190, R4, 0x2, R190 ;  /* 0x0000000204be7819 */ /* 0x000fe200000102be */
[----:B------:R-:W-:-:S04]  /*11af0*/  VIADD R183, R183, 0xffffffc0 ;  /* 0xffffffc0b7b77836 */ /* 0x000fc80000000000 */
[----:B------:R-:W-:Y:S02]  /*11b00*/  IMAD.X R184, R184, 0x1, R190, P2 ;  /* 0x00000001b8b87824 */ /* 0x000fe400010e06be */
[----:B-1----:R-:W-:Y:S05]  /*11b10*/  @P1 BRA `(.L_x_1) ;  /* 0xffffffbc002c1947 */ /* 0x002fea000383ffff */
.L_x_0:
[----:B------:R-:W1:Y:S01]  /*11b20*/  S2R R190, SR_TID.X ;  /* 0x0000000000be7919 */ /* 0x000e620000002100 */
[----:B------:R-:W-:Y:S02]  /*11b30*/  WARPGROUP.DEPBAR.LE gsb0, 0x0 ;  /* 0x00008000000079c5 */ /* 0x000fe40000010000 */
[----:B------:R-:W-:-:S04]  /*11b40*/  DEPBAR.LE SB0, 0x0 ;  /* 0x000080000000791a */ /* 0x000fc80000000000 */
[C---:B-----5:R-:W-:Y:S01]  /*11b50*/  VIADD R4, R0.reuse, 0x1 ;  /* 0x0000000100047836 */ /* 0x060fe20000000000 */
[----:B------:R-:W-:Y:S01]  /*11b60*/  ULDC UR5, c[0x0][0x22c] ;  /* 0x00008b0000057ab9 */ /* 0x000fe20000000800 */
[----:B------:R-:W-:Y:S01]  /*11b70*/  ULDC UR4, c[0x0][0x22c] ;  /* 0x00008b0000047ab9 */ /* 0x000fe20000000800 */
[----:B------:R-:W-:Y:S01]  /*11b80*/  VIADD R5, R0, 0x3 ;  /* 0x0000000300057836 */ /* 0x000fe20000000000 */
[----:B------:R-:W-:Y:S01]  /*11b90*/  ULDC.64 UR6, c[0x0][0x220] ;  /* 0x0000880000067ab9 */ /* 0x000fe20000000a00 */
[C---:B-1----:R-:W-:Y:S02]  /*11ba0*/  IMAD.SHL.U32 R191, R190.reuse, 0x40, RZ ;  /* 0x00000040bebf7824 */ /* 0x042fe400078e00ff */
[C---:B------:R-:W-:Y:S02]  /*11bb0*/  IMAD.SHL.U32 R222, R190.reuse, 0x10, RZ ;  /* 0x00000010bede7824 */ /* 0x040fe400078e00ff */
[----:B------:R-:W-:Y:S01]  /*11bc0*/  IMAD.SHL.U32 R188, R190, 0x8, RZ ;  /* 0x00000008bebc7824 */ /* 0x000fe200078e00ff */
[----:B------:R-:W-:Y:S01]  /*11bd0*/  LOP3.LUT R191, R191, 0x400, RZ, 0xc0, !PT ;  /* 0x00000400bfbf7812 */ /* 0x000fe200078ec0ff */
[----:B------:R-:W2:Y:S01]  /*11be0*/  LDL.LU R190, [R1+0x24c] ;  /* 0x00024c0001be7983 */ /* 0x000ea20000300800 */
[----:B------:R-:W-:-:S02]  /*11bf0*/  LOP3.LUT R222, R222, 0xf0, RZ, 0xc0, !PT ;  /* 0x000000f0dede7812 */ /* 0x000fc400078ec0ff */
[----:B------:R-:W-:Y:S01]  /*11c00*/  LOP3.LUT R2, R188, 0x300, RZ, 0xc0, !PT ;  /* 0x00000300bc027812 */ /* 0x000fe200078ec0ff */
[----:B------:R-:W-:Y:S01]  /*11c10*/  IMAD.MOV.U32 R8, RZ, RZ, R88 ;  /* 0x000000ffff087224 */ /* 0x000fe200078e0058 */
[----:B------:R-:W-:Y:S01]  /*11c20*/  IADD3 R3, R191, UR8, R222 ;  /* 0x00000008bf037c10 */ /* 0x000fe2000fffe0de */
[----:B------:R-:W-:Y:S02]  /*11c30*/  IMAD.MOV.U32 R9, RZ, RZ, R90 ;  /* 0x000000ffff097224 */ /* 0x000fe400078e005a */
[----:B------:R-:W-:Y:S02]  /*11c40*/  IMAD.MOV.U32 R10, RZ, RZ, R24 ;  /* 0x000000ffff0a7224 */ /* 0x000fe400078e0018 */
[----:B------:R-:W-:Y:S01]  /*11c50*/  IMAD.MOV.U32 R11, RZ, RZ, R26 ;  /* 0x000000ffff0b7224 */ /* 0x000fe200078e001a */
[----:B------:R-:W-:Y:S01]  /*11c60*/  ISETP.LT.AND P1, PT, R4, UR4, !P0 ;  /* 0x0000000404007c0c */ /* 0x000fe2000c721270 */
[----:B------:R-:W-:Y:S01]  /*11c70*/  IMAD.IADD R2, R2, 0x1, R3 ;  /* 0x0000000102027824 */ /* 0x000fe200078e0203 */
[----:B------:R-:W-:Y:S01]  /*11c80*/  BAR.SYNC.DEFER_BLOCKING 0x0 ;  /* 0x0000000000007b1d */ /* 0x000fe20000010000 */
[----:B------:R-:W-:-:S05]  /*11c90*/  VIADD R3, R0, 0x2 ;  /* 0x0000000200037836 */ /* 0x000fca0000000000 */
[----:B------:R-:W-:Y:S01]  /*11ca0*/  ISETP.LT.AND P5, PT, R3, UR5, !P0 ;  /* 0x0000000503007c0c */ /* 0x000fe2000c7a1270 */
[----:B------:R-:W-:Y:S01]  /*11cb0*/  VIADD R4, R0, 0x4 ;  /* 0x0000000400047836 */ /* 0x000fe20000000000 */
[----:B------:R-:W-:Y:S01]  /*11cc0*/  ULDC UR4, c[0x0][0x22c] ;  /* 0x00008b0000047ab9 */ /* 0x000fe20000000800 */
[----:B------:R-:W-:Y:S01]  /*11cd0*/  ULDC UR5, c[0x0][0x22c] ;  /* 0x00008b0000057ab9 */ /* 0x000fe20000000800 */
[----:B------:R-:W-:Y:S01]  /*11ce0*/  IMAD.MOV.U32 R16, RZ, RZ, R89 ;  /* 0x000000ffff107224 */ /* 0x000fe200078e0059 */
[----:B------:R-:W3:Y:S04]  /*11cf0*/  LDL.LU R152, [R1+0x26c] ;  /* 0x00026c0001987983 */ /* 0x000ee80000300800 */
[----:B------:R-:W-:Y:S01]  /*11d00*/  STSM.16.M88.4 [R2], R8 ;  /* 0x0000000802007844 */ /* 0x000fe20000000200 */
[----:B------:R-:W-:-:S02]  /*11d10*/  ISETP.LT.AND P4, PT, R5, UR4, !P0 ;  /* 0x0000000405007c0c */ /* 0x000fc4000c781270 */
[----:B------:R-:W-:Y:S01]  /*11d20*/  ISETP.LT.AND P3, PT, R4, UR5, !P0 ;  /* 0x0000000504007c0c */ /* 0x000fe2000c761270 */
[----:B------:R-:W-:Y:S01]  /*11d30*/  IMAD.MOV.U32 R17, RZ, RZ, R91 ;  /* 0x000000ffff117224 */ /* 0x000fe200078e005b */
[----:B------:R-:W-:Y:S01]  /*11d40*/  ULDC UR5, c[0x0][0x244] ;  /* 0x0000910000057ab9 */ /* 0x000fe20000000800 */
[----:B------:R-:W-:Y:S01]  /*11d50*/  IMAD.MOV.U32 R18, RZ, RZ, R25 ;  /* 0x000000ffff127224 */ /* 0x000fe200078e0019 */
[----:B------:R-:W-:Y:S01]  /*11d60*/  ULDC UR4, c[0x0][0x248] ;  /* 0x0000920000047ab9 */ /* 0x000fe20000000800 */
[----:B------:R-:W-:Y:S01]  /*11d70*/  IMAD.MOV.U32 R19, RZ, RZ, R27 ;  /* 0x000000ffff137224 */ /* 0x000fe200078e001b */
[----:B------:R-:W-:Y:S01]  /*11d80*/  BAR.SYNC.DEFER_BLOCKING 0x0 ;  /* 0x0000000000007b1d */ /* 0x000fe20000010000 */
[----:B------:R-:W-:Y:S02]  /*11d90*/  IMAD.MOV.U32 R20, RZ, RZ, R92 ;  /* 0x000000ffff147224 */ /* 0x000fe400078e005c */
[----:B------:R-:W-:Y:S02]  /*11da0*/  IMAD.MOV.U32 R21, RZ, RZ, R94 ;  /* 0x000000ffff157224 */ /* 0x000fe400078e005e */
[----:B------:R-:W-:-:S02]  /*11db0*/  IMAD.MOV.U32 R22, RZ, RZ, R28 ;  /* 0x000000ffff167224 */ /* 0x000fc400078e001c */
[----:B------:R-:W-:Y:S02]  /*11dc0*/  IMAD.MOV.U32 R23, RZ, RZ, R30 ;  /* 0x000000ffff177224 */ /* 0x000fe400078e001e */
[----:B------:R-:W-:Y:S02]  /*11dd0*/  IMAD.MOV.U32 R24, RZ, RZ, R93 ;  /* 0x000000ffff187224 */ /* 0x000fe400078e005d */
[----:B------:R-:W-:Y:S02]  /*11de0*/  IMAD.MOV.U32 R25, RZ, RZ, R95 ;  /* 0x000000ffff197224 */ /* 0x000fe400078e005f */
[----:B------:R-:W-:Y:S02]  /*11df0*/  IMAD.MOV.U32 R26, RZ, RZ, R29 ;  /* 0x000000ffff1a7224 */ /* 0x000fe400078e001d */
[----:B------:R-:W-:Y:S02]  /*11e00*/  IMAD.MOV.U32 R27, RZ, RZ, R31 ;  /* 0x000000ffff1b7224 */ /* 0x000fe400078e001f */
[----:B------:R-:W-:-:S02]  /*11e10*/  IMAD.MOV.U32 R28, RZ, RZ, R96 ;  /* 0x000000ffff1c7224 */ /* 0x000fc400078e0060 */
[----:B------:R-:W-:Y:S02]  /*11e20*/  IMAD.MOV.U32 R29, RZ, RZ, R98 ;  /* 0x000000ffff1d7224 */ /* 0x000fe400078e0062 */
[----:B------:R-:W-:Y:S02]  /*11e30*/  IMAD.MOV.U32 R30, RZ, RZ, R32 ;  /* 0x000000ffff1e7224 */ /* 0x000fe400078e0020 */
[----:B------:R-:W-:Y:S01]  /*11e40*/  IMAD.MOV.U32 R31, RZ, RZ, R34 ;  /* 0x000000ffff1f7224 */ /* 0x000fe200078e0022 */
[----:B--2---:R-:W-:Y:S02]  /*11e50*/  ISETP.LT.AND P2, PT, R0, R190, !P0 ;  /* 0x000000be0000720c */ /* 0x004fe40004741270 */
[----:B------:R-:W1:Y:S02]  /*11e60*/  S2R R190, SR_TID.X ;  /* 0x0000000000be7919 */ /* 0x000e640000002100 */
[----:B-1----:R-:W-:-:S04]  /*11e70*/  LOP3.LUT R3, R190, 0x7f, RZ, 0xc0, !PT ;  /* 0x0000007fbe037812 */ /* 0x002fc800078ec0ff */
[----:B------:R-:W-:-:S05]  /*11e80*/  LEA R3, R3, UR8, 0x4 ;  /* 0x0000000803037c11 */ /* 0x000fca000f8e20ff */
[----:B------:R-:W1:Y:S01]  /*11e90*/  LDS.128 R4, [R3] ;  /* 0x0000000003047984 */ /* 0x000e620000000c00 */
[----:B------:R-:W-:Y:S06]  /*11ea0*/  BAR.SYNC.DEFER_BLOCKING 0x0 ;  /* 0x0000000000007b1d */ /* 0x000fec0000010000 */
[----:B------:R-:W-:Y:S02]  /*11eb0*/  STSM.16.M88.4 [R2], R16 ;  /* 0x0000001002007844 */ /* 0x000fe40000000200 */
[----:B------:R-:W-:Y:S06]  /*11ec0*/  BAR.SYNC.DEFER_BLOCKING 0x0 ;  /* 0x0000000000007b1d */ /* 0x000fec0000010000 */
[----:B------:R-:W2:Y:S02]  /*11ed0*/  LDS.128 R12, [R3] ;  /* 0x00000000030c7984 */ /* 0x000ea40000000c00 */
[----:B------:R-:W-:Y:S06]  /*11ee0*/  BAR.SYNC.DEFER_BLOCKING 0x0 ;  /* 0x0000000000007b1d */ /* 0x000fec0000010000 */
[----:B------:R-:W-:Y:S02]  /*11ef0*/  STSM.16.M88.4 [R2], R20 ;  /* 0x0000001402007844 */ /* 0x000fe40000000200 */
[----:B------:R-:W-:Y:S06]  /*11f00*/  BAR.SYNC.DEFER_BLOCKING 0x0 ;  /* 0x0000000000007b1d */ /* 0x000fec0000010000 */
[----:B------:R-:W4:Y:S02]  /*11f10*/  LDS.128 R8, [R3] ;  /* 0x0000000003087984 */ /* 0x000f240000000c00 */
[----:B------:R-:W-:Y:S06]  /*11f20*/  BAR.SYNC.DEFER_BLOCKING 0x0 ;  /* 0x0000000000007b1d */ /* 0x000fec0000010000 */
[----:B------:R-:W-:Y:S02]  /*11f30*/  STSM.16.M88.4 [R2], R24 ;  /* 0x0000001802007844 */ /* 0x000fe40000000200 */
[----:B------:R-:W-:Y:S06]  /*11f40*/  BAR.SYNC.DEFER_BLOCKING 0x0 ;  /* 0x0000000000007b1d */ /* 0x000fec0000010000 */
[----:B------:R-:W4:Y:S02]  /*11f50*/  LDS.128 R20, [R3] ;  /* 0x0000000003147984 */ /* 0x000f240000000c00 */
[----:B------:R-:W-:Y:S06]  /*11f60*/  BAR.SYNC.DEFER_BLOCKING 0x0 ;  /* 0x0000000000007b1d */ /* 0x000fec0000010000 */
[----:B------:R-:W-:Y:S02]  /*11f70*/  STSM.16.M88.4 [R2], R28 ;  /* 0x0000001c02007844 */ /* 0x000fe40000000200 */
[----:B------:R-:W-:Y:S01]  /*11f80*/  BAR.SYNC.DEFER_BLOCKING 0x0 ;  /* 0x0000000000007b1d */ /* 0x000fe20000010000 */
[----:B------:R-:W-:-:S02]  /*11f90*/  IMAD.MOV.U32 R88, RZ, RZ, R97 ;  /* 0x000000ffff587224 */ /* 0x000fc400078e0061 */
[----:B------:R-:W-:-:S03]  /*11fa0*/  IMAD.MOV.U32 R89, RZ, RZ, R99 ;  /* 0x000000ffff597224 */ /* 0x000fc600078e0063 */
[----:B------:R-:W4:Y:S01]  /*11fb0*/  LDS.128 R16, [R3] ;  /* 0x0000000003107984 */ /* 0x000f220000000c00 */
[----:B------:R-:W-:Y:S02]  /*11fc0*/  IMAD.MOV.U32 R90, RZ, RZ, R33 ;  /* 0x000000ffff5a7224 */ /* 0x000fe400078e0021 */
[----:B------:R-:W-:Y:S01]  /*11fd0*/  IMAD.MOV.U32 R91, RZ, RZ, R35 ;  /* 0x000000ffff5b7224 */ /* 0x000fe200078e0023 */
[----:B------:R-:W-:Y:S06]  /*11fe0*/  BAR.SYNC.DEFER_BLOCKING 0x0 ;  /* 0x0000000000007b1d */ /* 0x000fec0000010000 */
[----:B------:R3:W-:Y:S02]  /*11ff0*/  STSM.16.M88.4 [R2], R88 ;  /* 0x0000005802007844 */ /* 0x0007e40000000200 */
[----:B------:R-:W-:Y:S01]  /*12000*/  BAR.SYNC.DEFER_BLOCKING 0x0 ;  /* 0x0000000000007b1d */ /* 0x000fe20000010000 */
[----:B------:R-:W-:-:S02]  /*12010*/  IMAD.MOV.U32 R32, RZ, RZ, R100 ;  /* 0x000000ffff207224 */ /* 0x000fc400078e0064 */
[----:B------:R-:W-:-:S03]  /*12020*/  IMAD.MOV.U32 R33, RZ, RZ, R102 ;  /* 0x000000ffff217224 */ /* 0x000fc600078e0066 */
[----:B------:R-:W4:Y:S01]  /*12030*/  LDS.128 R28, [R3] ;  /* 0x00000000031c7984 */ /* 0x000f220000000c00 */
[----:B------:R-:W-:Y:S02]  /*12040*/  IMAD.MOV.U32 R34, RZ, RZ, R36 ;  /* 0x000000ffff227224 */ /* 0x000fe400078e0024 */
[----:B------:R-:W-:Y:S01]  /*12050*/  IMAD.MOV.U32 R35, RZ, RZ, R38 ;  /* 0x000000ffff237224 */ /* 0x000fe200078e0026 */
        /* <DEDUP_REMOVED lines=11> */
[----:B---3--:R-:W-:-:S02]  /*12110*/  IMAD.MOV.U32 R88, RZ, RZ, R104 ;  /* 0x000000ffff587224 */ /* 0x008fc400078e0068 */
[----:B------:R-:W-:-:S03]  /*12120*/  IMAD.MOV.U32 R89, RZ, RZ, R106 ;  /* 0x000000ffff597224 */ /* 0x000fc600078e006a */
[----:B------:R-:W3:Y:S01]  /*12130*/  LDS.128 R36, [R3] ;  /* 0x0000000003247984 */ /* 0x000ee20000000c00 */
[----:B------:R-:W-:Y:S02]  /*12140*/  IMAD.MOV.U32 R90, RZ, RZ, R40 ;  /* 0x000000ffff5a7224 */ /* 0x000fe400078e0028 */
[----:B------:R-:W-:Y:S01]  /*12150*/  IMAD.MOV.U32 R91, RZ, RZ, R42 ;  /* 0x000000ffff5b7224 */ /* 0x000fe200078e002a */
[----:B------:R-:W-:Y:S06]  /*12160*/  BAR.SYNC.DEFER_BLOCKING 0x0 ;  /* 0x0000000000007b1d */ /* 0x000fec0000010000 */
[----:B------:R-:W-:Y:S02]  /*12170*/  STSM.16.M88.4 [R2], R88 ;  /* 0x0000005802007844 */ /* 0x000fe40000000200 */
[----:B------:R-:W-:Y:S01]  /*12180*/  BAR.SYNC.DEFER_BLOCKING 0x0 ;  /* 0x0000000000007b1d */ /* 0x000fe20000010000 */
[----:B------:R-:W-:-:S02]  /*12190*/  IMAD.MOV.U32 R96, RZ, RZ, R105 ;  /* 0x000000ffff607224 */ /* 0x000fc400078e0069 */
[----:B------:R-:W-:-:S03]  /*121a0*/  IMAD.MOV.U32 R97, RZ, RZ, R107 ;  /* 0x000000ffff617224 */ /* 0x000fc600078e006b */
[----:B------:R-:W3:Y:S01]  /*121b0*/  LDS.128 R32, [R3] ;  /* 0x0000000003207984 */ /* 0x000ee20000000c00 */
[----:B------:R-:W-:Y:S02]  /*121c0*/  IMAD.MOV.U32 R98, RZ, RZ, R41 ;  /* 0x000000ffff627224 */ /* 0x000fe400078e0029 */
[----:B------:R-:W-:Y:S01]  /*121d0*/  IMAD.MOV.U32 R99, RZ, RZ, R43 ;  /* 0x000000ffff637224 */ /* 0x000fe200078e002b */
[----:B------:R-:W-:Y:S06]  /*121e0*/  BAR.SYNC.DEFER_BLOCKING 0x0 ;  /* 0x0000000000007b1d */ /* 0x000fec0000010000 */
[----:B------:R2:W-:Y:S01]  /*121f0*/  STSM.16.M88.4 [R2], R96 ;  /* 0x0000006002007844 */ /* 0x0005e20000000200 */
[----:B-1----:R-:W-:-:S02]  /*12200*/  IMAD.MOV.U32 R94, RZ, RZ, R44 ;  /* 0x000000ffff5e7224 */ /* 0x002fc400078e002c */
[----:B------:R-:W-:Y:S02]  /*12210*/  IMAD.MOV.U32 R95, RZ, RZ, R46 ;  /* 0x000000ffff5f7224 */ /* 0x000fe400078e002e */
[----:B------:R-:W-:Y:S02]  /*12220*/  IMAD.MOV.U32 R102, RZ, RZ, R45 ;  /* 0x000000ffff667224 */ /* 0x000fe400078e002d */
[----:B------:R-:W-:Y:S01]  /*12230*/  IMAD.MOV.U32 R103, RZ, RZ, R47 ;  /* 0x000000ffff677224 */ /* 0x000fe200078e002f */
[----:B------:R-:W-:Y:S01]  /*12240*/  BAR.SYNC.DEFER_BLOCKING 0x0 ;  /* 0x0000000000007b1d */ /* 0x000fe20000010000 */
[----:B------:R-:W-:Y:S02]  /*12250*/  IMAD.MOV.U32 R92, RZ, RZ, R108 ;  /* 0x000000ffff5c7224 */ /* 0x000fe400078e006c */
[----:B------:R-:W-:-:S03]  /*12260*/  IMAD.MOV.U32 R93, RZ, RZ, R110 ;  /* 0x000000ffff5d7224 */ /* 0x000fc600078e006e */
[----:B------:R-:W1:Y:S02]  /*12270*/  LDS.128 R44, [R3] ;  /* 0x00000000032c7984 */ /* 0x000e640000000c00 */
[----:B------:R-:W-:Y:S06]  /*12280*/  BAR.SYNC.DEFER_BLOCKING 0x0 ;  /* 0x0000000000007b1d */ /* 0x000fec0000010000 */
[----:B------:R-:W-:Y:S02]  /*12290*/  STSM.16.M88.4 [R2], R92 ;  /* 0x0000005c02007844 */ /* 0x000fe40000000200 */
[----:B------:R-:W-:Y:S01]  /*122a0*/  BAR.SYNC.DEFER_BLOCKING 0x0 ;  /* 0x0000000000007b1d */ /* 0x000fe20000010000 */
[----:B------:R-:W-:-:S02]  /*122b0*/  IMAD.MOV.U32 R100, RZ, RZ, R109 ;  /* 0x000000ffff647224 */ /* 0x000fc400078e006d */
[----:B------:R-:W-:-:S03]  /*122c0*/  IMAD.MOV.U32 R101, RZ, RZ, R111 ;  /* 0x000000ffff657224 */ /* 0x000fc600078e006f */
[----:B------:R-:W1:Y:S02]  /*122d0*/  LDS.128 R40, [R3] ;  /* 0x0000000003287984 */ /* 0x000e640000000c00 */
[----:B------:R-:W-:Y:S06]  /*122e0*/  BAR.SYNC.DEFER_BLOCKING 0x0 ;  /* 0x0000000000007b1d */ /* 0x000fec0000010000 */
[----:B------:R4:W-:Y:S02]  /*122f0*/  STSM.16.M88.4 [R2], R100 ;  /* 0x0000006402007844 */ /* 0x0009e40000000200 */
[----:B------:R-:W-:Y:S01]  /*12300*/  BAR.SYNC.DEFER_BLOCKING 0x0 ;  /* 0x0000000000007b1d */ /* 0x000fe20000010000 */
[----:B--2---:R-:W-:-:S02]  /*12310*/  IMAD.MOV.U32 R96, RZ, RZ, R112 ;  /* 0x000000ffff607224 */ /* 0x004fc400078e0070 */
[----:B------:R-:W-:-:S03]  /*12320*/  IMAD.MOV.U32 R97, RZ, RZ, R114 ;  /* 0x000000ffff617224 */ /* 0x000fc600078e0072 */
[----:B------:R-:W2:Y:S01]  /*12330*/  LDS.128 R88, [R3] ;  /* 0x0000000003587984 */ /* 0x000ea20000000c00 */
[----:B------:R-:W-:Y:S02]  /*12340*/  IMAD.MOV.U32 R98, RZ, RZ, R48 ;  /* 0x000000ffff627224 */ /* 0x000fe400078e0030 */
[----:B------:R-:W-:Y:S01]  /*12350*/  IMAD.MOV.U32 R99, RZ, RZ, R50 ;  /* 0x000000ffff637224 */ /* 0x000fe200078e0032 */
[----:B------:R-:W-:Y:S06]  /*12360*/  BAR.SYNC.DEFER_BLOCKING 0x0 ;  /* 0x0000000000007b1d */ /* 0x000fec0000010000 */
[----:B------:R-:W-:Y:S02]  /*12370*/  STSM.16.M88.4 [R2], R96 ;  /* 0x0000006002007844 */ /* 0x000fe40000000200 */
[----:B------:R-:W-:Y:S01]  /*12380*/  BAR.SYNC.DEFER_BLOCKING 0x0 ;  /* 0x0000000000007b1d */ /* 0x000fe20000010000 */
[----:B------:R-:W-:-:S02]  /*12390*/  IMAD.MOV.U32 R106, RZ, RZ, R49 ;  /* 0x000000ffff6a7224 */ /* 0x000fc400078e0031 */
[----:B------:R-:W-:-:S03]  /*123a0*/  IMAD.MOV.U32 R107, RZ, RZ, R51 ;  /* 0x000000ffff6b7224 */ /* 0x000fc600078e0033 */
[----:B------:R-:W2:Y:S01]  /*123b0*/  LDS.128 R48, [R3] ;  /* 0x0000000003307984 */ /* 0x000ea20000000c00 */
[----:B------:R-:W-:Y:S02]  /*123c0*/  IMAD.MOV.U32 R104, RZ, RZ, R113 ;  /* 0x000000ffff687224 */ /* 0x000fe400078e0071 */
[----:B------:R-:W-:Y:S01]  /*123d0*/  IMAD.MOV.U32 R105, RZ, RZ, R115 ;  /* 0x000000ffff697224 */ /* 0x000fe200078e0073 */
[----:B------:R-:W-:Y:S06]  /*123e0*/  BAR.SYNC.DEFER_BLOCKING 0x0 ;  /* 0x0000000000007b1d */ /* 0x000fec0000010000 */
[----:B------:R3:W-:Y:S02]  /*123f0*/  STSM.16.M88.4 [R2], R104 ;  /* 0x0000006802007844 */ /* 0x0007e40000000200 */
[----:B------:R-:W-:Y:S01]  /*12400*/  BAR.SYNC.DEFER_BLOCKING 0x0 ;  /* 0x0000000000007b1d */ /* 0x000fe20000010000 */
[----:B----4-:R-:W-:-:S02]  /*12410*/  IMAD.MOV.U32 R100, RZ, RZ, R116 ;  /* 0x000000ffff647224 */ /* 0x010fc400078e0074 */
        /* <DEDUP_REMOVED lines=29> */
[----:B------:R2:W-:Y:S02]  /*125f0*/  STSM.16.M88.4 [R2], R112 ;  /* 0x0000007002007844 */ /* 0x0005e40000000200 */
[----:B------:R-:W-:Y:S01]  /*12600*/  BAR.SYNC.DEFER_BLOCKING 0x0 ;  /* 0x0000000000007b1d */ /* 0x000fe20000010000 */
[----:B-1----:R-:W-:-:S02]  /*12610*/  IMAD.MOV.U32 R108, RZ, RZ, R124 ;  /* 0x000000ffff6c7224 */ /* 0x002fc400078e007c */
[----:B------:R-:W-:-:S03]  /*12620*/  IMAD.MOV.U32 R109, RZ, RZ, R126 ;  /* 0x000000ffff6d7224 */ /* 0x000fc600078e007e */
[----:B------:R-:W1:Y:S01]  /*12630*/  LDS.128 R100, [R3] ;  /* 0x0000000003647984 */ /* 0x000e620000000c00 */
[----:B------:R-:W-:Y:S02]  /*12640*/  IMAD.MOV.U32 R110, RZ, RZ, R60 ;  /* 0x000000ffff6e7224 */ /* 0x000fe400078e003c */
[----:B------:R-:W-:Y:S01]  /*12650*/  IMAD.MOV.U32 R111, RZ, RZ, R62 ;  /* 0x000000ffff6f7224 */ /* 0x000fe200078e003e */
[----:B------:R-:W-:Y:S06]  /*12660*/  BAR.SYNC.DEFER_BLOCKING 0x0 ;  /* 0x0000000000007b1d */ /* 0x000fec0000010000 */
[----:B------:R-:W-:Y:S02]  /*12670*/  STSM.16.M88.4 [R2], R108 ;  /* 0x0000006c02007844 */ /* 0x000fe40000000200 */
[----:B------:R-:W-:Y:S01]  /*12680*/  BAR.SYNC.DEFER_BLOCKING 0x0 ;  /* 0x0000000000007b1d */ /* 0x000fe20000010000 */
[----:B------:R-:W-:-:S02]  /*12690*/  IMAD.MOV.U32 R118, RZ, RZ, R61 ;  /* 0x000000ffff767224 */ /* 0x000fc400078e003d */
[----:B------:R-:W-:-:S03]  /*126a0*/  IMAD.MOV.U32 R119, RZ, RZ, R63 ;  /* 0x000000ffff777224 */ /* 0x000fc600078e003f */
[----:B------:R-:W1:Y:S01]  /*126b0*/  LDS.128 R60, [R3] ;  /* 0x00000000033c7984 */ /* 0x000e620000000c00 */
[----:B------:R-:W-:Y:S02]  /*126c0*/  IMAD.MOV.U32 R116, RZ, RZ, R125 ;  /* 0x000000ffff747224 */ /* 0x000fe400078e007d */
[----:B------:R-:W-:Y:S01]  /*126d0*/  IMAD.MOV.U32 R117, RZ, RZ, R127 ;  /* 0x000000ffff757224 */ /* 0x000fe200078e007f */
        /* <DEDUP_REMOVED lines=49> */
[----:B------:R-:W-:Y:S02]  /*129f0*/  STSM.16.M88.4 [R2], R128 ;  /* 0x0000008002007844 */ /* 0x000fe40000000200 */
        /* <DEDUP_REMOVED lines=23> */
[----:B------:R-:W-:Y:S01]  /*12b70*/  STSM.16.M88.4 [R2], R136 ;  /* 0x0000008802007844 */ /* 0x000fe20000000200 */
[----:B------:R-:W-:-:S02]  /*12b80*/  IMAD.MOV.U32 R142, RZ, RZ, R81 ;  /* 0x000000ffff8e7224 */ /* 0x000fc400078e0051 */
[----:B------:R-:W-:Y:S01]  /*12b90*/  IMAD.MOV.U32 R143, RZ, RZ, R83 ;  /* 0x000000ffff8f7224 */ /* 0x000fe200078e0053 */
[----:B------:R-:W-:Y:S01]  /*12ba0*/  BAR.SYNC.DEFER_BLOCKING 0x0 ;  /* 0x0000000000007b1d */ /* 0x000fe20000010000 */
[----:B------:R-:W-:Y:S02]  /*12bb0*/  IMAD.MOV.U32 R140, RZ, RZ, R145 ;  /* 0x000000ffff8c7224 */ /* 0x000fe400078e0091 */
[----:B------:R-:W-:-:S03]  /*12bc0*/  IMAD.MOV.U32 R141, RZ, RZ, R147 ;  /* 0x000000ffff8d7224 */ /* 0x000fc600078e0093 */
[----:B------:R-:W1:Y:S02]  /*12bd0*/  LDS.128 R80, [R3] ;  /* 0x0000000003507984 */ /* 0x000e640000000c00 */
[----:B------:R-:W-:Y:S06]  /*12be0*/  BAR.SYNC.DEFER_BLOCKING 0x0 ;  /* 0x0000000000007b1d */ /* 0x000fec0000010000 */
[----:B------:R2:W-:Y:S02]  /*12bf0*/  STSM.16.M88.4 [R2], R140 ;  /* 0x0000008c02007844 */ /* 0x0005e40000000200 */
        /* <DEDUP_REMOVED lines=8> */
[----:B--2---:R-:W-:-:S02]  /*12c80*/  IMAD.MOV.U32 R142, RZ, RZ, R85 ;  /* 0x000000ffff8e7224 */ /* 0x004fc400078e0055 */
[----:B------:R-:W-:Y:S01]  /*12c90*/  IMAD.MOV.U32 R143, RZ, RZ, R87 ;  /* 0x000000ffff8f7224 */ /* 0x000fe200078e0057 */
[----:B------:R-:W-:Y:S01]  /*12ca0*/  BAR.SYNC.DEFER_BLOCKING 0x0 ;  /* 0x0000000000007b1d */ /* 0x000fe20000010000 */
[----:B------:R-:W-:Y:S02]  /*12cb0*/  IMAD.MOV.U32 R140, RZ, RZ, R149 ;  /* 0x000000ffff8c7224 */ /* 0x000fe400078e0095 */
[----:B------:R-:W-:-:S03]  /*12cc0*/  IMAD.MOV.U32 R141, RZ, RZ, R151 ;  /* 0x000000ffff8d7224 */ /* 0x000fc600078e0097 */
[----:B------:R-:W2:Y:S02]  /*12cd0*/  LDS.128 R84, [R3] ;  /* 0x0000000003547984 */ /* 0x000ea40000000c00 */
[----:B------:R-:W-:Y:S01]  /*12ce0*/  BAR.SYNC.DEFER_BLOCKING 0x0 ;  /* 0x0000000000007b1d */ /* 0x000fe20000010000 */
[----:B------:R-:W-:Y:S02]  /*12cf0*/  IMAD R129, R152, UR5, RZ ;  /* 0x0000000598817c24 */ /* 0x000fe4000f8e02ff */
[----:B------:R-:W-:-:S03]  /*12d00*/  IMAD R131, R0, UR4, RZ ;  /* 0x0000000400837c24 */ /* 0x000fc6000f8e02ff */
[C---:B------:R-:W-:Y:S01]  /*12d10*/  LEA R128, P6, R129.reuse, UR6, 0x2 ;  /* 0x0000000681807c11 */ /* 0x040fe2000f8c10ff */
[----:B------:R4:W-:Y:S03]  /*12d20*/  STSM.16.M88.4 [R2], R140 ;  /* 0x0000008c02007844 */ /* 0x0009e60000000200 */
[----:B------:R-:W-:Y:S01]  /*12d30*/  LEA.HI.X.SX32 R129, R129, UR7, 0x2, P6 ;  /* 0x0000000781817c11 */ /* 0x000fe2000b0f16ff */
[----:B------:R-:W-:Y:S01]  /*12d40*/  VIADD R133, R0, 0x5 ;  /* 0x0000000500857836 */ /* 0x000fe20000000000 */
[----:B------:R-:W-:Y:S01]  /*12d50*/  BAR.SYNC.DEFER_BLOCKING 0x0 ;  /* 0x0000000000007b1d */ /* 0x000fe20000010000 */
[C---:B------:R-:W-:Y:S01]  /*12d60*/  LEA R130, P6, R131.reuse, R128, 0x2 ;  /* 0x0000008083827211 */ /* 0x040fe200078c10ff */
[----:B------:R-:W-:-:S03]  /*12d70*/  VIADD R134, R131, UR4 ;  /* 0x0000000483867c36 */ /* 0x000fc60008000000 */
[-C--:B------:R-:W-:Y:S01]  /*12d80*/  LEA.HI.X.SX32 R131, R131, R129.reuse, 0x2, P6 ;  /* 0x0000008183837211 */ /* 0x080fe200030f16ff */
[----:B------:R-:W-:Y:S01]  /*12d90*/  ULDC UR5, c[0x0][0x22c] ;  /* 0x00008b0000057ab9 */ /* 0x000fe20000000800 */
[C---:B------:R-:W-:Y:S01]  /*12da0*/  LEA R132, P6, R134.reuse, R128, 0x2 ;  /* 0x0000008086847211 */ /* 0x040fe200078c10ff */
[----:B------:R-:W-:Y:S02]  /*12db0*/  VIADD R136, R134, UR4 ;  /* 0x0000000486887c36 */ /* 0x000fe40008000000 */
[----:B------:R-:W-:Y:S02]  /*12dc0*/  VIADD R135, R0, 0x6 ;  /* 0x0000000600877836 */ /* 0x000fe40000000000 */
[----:B------:R-:W-:Y:S01]  /*12dd0*/  VIADD R137, R136, UR4 ;  /* 0x0000000488897c36 */ /* 0x000fe20008000000 */
[----:B------:R3:W-:Y:S01]  /*12de0*/  @P2 STG.E desc[UR16][R130.64], R4 ;  /* 0x0000000482002986 */ /* 0x0007e2000c101910 */
[----:B------:R-:W-:Y:S01]  /*12df0*/  ISETP.LT.AND P2, PT, R133, UR5, !P0 ;  /* 0x0000000585007c0c */ /* 0x000fe2000c741270 */
[----:B------:R-:W-:Y:S01]  /*12e00*/  ULDC UR5, c[0x0][0x22c] ;  /* 0x00008b0000057ab9 */ /* 0x000fe20000000800 */
[----:B------:R-:W-:-:S02]  /*12e10*/  LEA.HI.X.SX32 R133, R134, R129, 0x2, P6 ;  /* 0x0000008186857211 */ /* 0x000fc400030f16ff */
[----:B------:R-:W-:-:S03]  /*12e20*/  LEA R134, P6, R136, R128, 0x2 ;  /* 0x0000008088867211 */ /* 0x000fc600078c10ff */
[----:B------:R1:W-:Y:S01]  /*12e30*/  @P1 STG.E desc[UR16][R132.64], R12 ;  /* 0x0000000c84001986 */ /* 0x0003e2000c101910 */
[----:B------:R-:W-:Y:S01]  /*12e40*/  ISETP.LT.AND P1, PT, R135, UR5, !P0 ;  /* 0x0000000587007c0c */ /* 0x000fe2000c721270 */
[----:B----4-:R-:W-:Y:S01]  /*12e50*/  VIADD R2, R0, 0x7 ;  /* 0x0000000700027836 */ /* 0x010fe20000000000 */
[----:B------:R-:W-:Y:S01]  /*12e60*/  LEA.HI.X.SX32 R135, R136, R129, 0x2, P6 ;  /* 0x0000008188877211 */ /* 0x000fe200030f16ff */
[C---:B---3--:R-:W-:Y:S01]  /*12e70*/  VIADD R4, R137.reuse, UR4 ;  /* 0x0000000489047c36 */ /* 0x048fe20008000000 */
[----:B------:R-:W-:Y:S01]  /*12e80*/  LEA R130, P6, R137, R128, 0x2 ;  /* 0x0000008089827211 */ /* 0x000fe200078c10ff */
[----:B------:R-:W-:-:S03]  /*12e90*/  ULDC UR5, c[0x0][0x22c] ;  /* 0x00008b0000057ab9 */ /* 0x000fc60000000800 */
[-C--:B------:R-:W-:Y:S01]  /*12ea0*/  LEA.HI.X.SX32 R131, R137, R129.reuse, 0x2, P6 ;  /* 0x0000008189837211 */ /* 0x080fe200030f16ff */
[----:B------:R-:W-:Y:S01]  /*12eb0*/  @P5 STG.E desc[UR16][R134.64], R5 ;  /* 0x0000000586005986 */ /* 0x000fe2000c101910 */
[CC--:B------:R-:W-:Y:S01]  /*12ec0*/  LEA R136, P6, R4.reuse, R128.reuse, 0x2 ;  /* 0x0000008004887211 */ /* 0x0c0fe200078c10ff */
[----:B-1----:R-:W-:Y:S01]  /*12ed0*/  VIADD R12, R4, UR4 ;  /* 0x00000004040c7c36 */ /* 0x002fe20008000000 */
[----:B------:R-:W-:Y:S01]  /*12ee0*/  ISETP.LT.AND P5, PT, R2, UR5, !P0 ;  /* 0x0000000502007c0c */ /* 0x000fe2000c7a1270 */
[----:B------:R-:W-:Y:S01]  /*12ef0*/  VIADD R2, R0, 0x8 ;  /* 0x0000000800027836 */ /* 0x000fe20000000000 */
[-C--:B------:R-:W-:Y:S01]  /*12f00*/  LEA.HI.X.SX32 R137, R4, R129.reuse, 0x2, P6 ;  /* 0x0000008104897211 */ /* 0x080fe200030f16ff */
[----:B------:R-:W-:Y:S01]  /*12f10*/  ULDC UR5, c[0x0][0x22c] ;  /* 0x00008b0000057ab9 */ /* 0x000fe20000000800 */
[-C--:B------:R-:W-:Y:S01]  /*12f20*/  LEA R132, P6, R12, R128.reuse, 0x2 ;  /* 0x000000800c847211 */ /* 0x080fe200078c10ff */
[----:B------:R1:W-:Y:S01]  /*12f30*/  @P4 STG.E desc[UR16][R130.64], R13 ;  /* 0x0000000d82004986 */ /* 0x0003e2000c101910 */
[----:B------:R-:W-:Y:S01]  /*12f40*/  ISETP.LT.AND P4, PT, R2, UR5, !P0 ;  /* 0x0000000502007c0c */ /* 0x000fe2000c781270 */
[----:B------:R-:W-:Y:S01]  /*12f50*/  VIADD R2, R0, 0x9 ;  /* 0x0000000900027836 */ /* 0x000fe20000000000 */
[C---:B------:R-:W-:Y:S01]  /*12f60*/  LEA.HI.X.SX32 R133, R12.reuse, R129, 0x2, P6 ;  /* 0x000000810c857211 */ /* 0x040fe200030f16ff */
[----:B------:R-:W-:Y:S01]  /*12f70*/  VIADD R12, R12, UR4 ;  /* 0x000000040c0c7c36 */ /* 0x000fe20008000000 */
[----:B------:R-:W-:Y:S01]  /*12f80*/  ULDC UR5, c[0x0][0x22c] ;  /* 0x00008b0000057ab9 */ /* 0x000fe20000000800 */
[----:B------:R3:W-:Y:S01]  /*12f90*/  @P3 STG.E desc[UR16][R136.64], R6 ;  /* 0x0000000688003986 */ /* 0x0007e2000c101910 */
[----:B------:R-:W-:Y:S01]  /*12fa0*/  ISETP.LT.AND P3, PT, R2, UR5, !P0 ;  /* 0x0000000502007c0c */ /* 0x000fe2000c761270 */
[----:B------:R-:W-:Y:S01]  /*12fb0*/  VIADD R2, R0, 0xa ;  /* 0x0000000a00027836 */ /* 0x000fe20000000000 */
[----:B------:R-:W-:Y:S01]  /*12fc0*/  ULDC UR5, c[0x0][0x22c] ;  /* 0x00008b0000057ab9 */ /* 0x000fe20000000800 */
[----:B------:R4:W-:Y:S01]  /*12fd0*/  @P2 STG.E desc[UR16][R132.64], R14 ;  /* 0x0000000e84002986 */ /* 0x0009e2000c101910 */
[C---:B------:R-:W-:Y:S01]  /*12fe0*/  LEA R4, P2, R12.reuse, R128, 0x2 ;  /* 0x000000800c047211 */ /* 0x040fe200078410ff */
[----:B-1----:R-:W-:-:S03]  /*12ff0*/  VIADD R13, R12, UR4 ;  /* 0x000000040c0d7c36 */ /* 0x002fc60008000000 */
[-C--:B------:R-:W-:Y:S02]  /*13000*/  LEA.HI.X.SX32 R5, R12, R129.reuse, 0x2, P2 ;  /* 0x000000810c057211 */ /* 0x080fe400010f16ff */
[----:B------:R-:W-:Y:S01]  /*13010*/  ISETP.LT.AND P2, PT, R2, UR5, !P0 ;  /* 0x0000000502007c0c */ /* 0x000fe2000c741270 */
[----:B------:R-:W-:Y:S01]  /*13020*/  VIADD R2, R0, 0xb ;  /* 0x0000000b00027836 */ /* 0x000fe20000000000 */
[CC--:B------:R-:W-:Y:S01]  /*13030*/  LEA R12, P6, R13.reuse, R128.reuse, 0x2 ;  /* 0x000000800d0c7211 */ /* 0x0c0fe200078c10ff */
[C---:B---3--:R-:W-:Y:S01]  /*13040*/  VIADD R6, R13.reuse, UR4 ;  /* 0x000000040d067c36 */ /* 0x048fe20008000000 */
[----:B------:R-:W-:Y:S01]  /*13050*/  ULDC UR5, c[0x0][0x22c] ;  /* 0x00008b0000057ab9 */ /* 0x000fe20000000800 */
[----:B------:R1:W-:Y:S01]  /*13060*/  @P1 STG.E desc[UR16][R4.64], R7 ;  /* 0x0000000704001986 */ /* 0x0003e2000c101910 */
[-C--:B------:R-:W-:Y:S01]  /*13070*/  LEA.HI.X.SX32 R13, R13, R129.reuse, 0x2, P6 ;  /* 0x000000810d0d7211 */ /* 0x080fe200030f16ff */
[----:B----4-:R-:W-:Y:S01]  /*13080*/  VIADD R14, R6, UR4 ;  /* 0x00000004060e7c36 */ /* 0x010fe20008000000 */
[----:B------:R-:W-:Y:S01]  /*13090*/  ISETP.LT.AND P1, PT, R2, UR5, !P0 ;  /* 0x0000000502007c0c */ /* 0x000fe2000c721270 */
[----:B------:R-:W-:Y:S01]  /*130a0*/  VIADD R2, R0, 0xc ;  /* 0x0000000c00027836 */ /* 0x000fe20000000000 */
[C---:B------:R-:W-:Y:S01]  /*130b0*/  LEA R130, P6, R6.reuse, R128, 0x2 ;  /* 0x0000008006827211 */ /* 0x040fe200078c10ff */
[----:B------:R-:W-:Y:S01]  /*130c0*/  ULDC UR5, c[0x0][0x22c] ;  /* 0x00008b0000057ab9 */ /* 0x000fe20000000800 */
[----:B------:R3:W-:Y:S02]  /*130d0*/  @P5 STG.E desc[UR16][R12.64], R15 ;  /* 0x0000000f0c005986 */ /* 0x0007e4000c101910 */
[----:B------:R-:W-:-:S02]  /*130e0*/  LEA.HI.X.SX32 R131, R6, R129, 0x2, P6 ;  /* 0x0000008106837211 */ /* 0x000fc400030f16ff */
[----:B------:R-:W-:Y:S01]  /*130f0*/  ISETP.LT.AND P5, PT, R2, UR5, !P0 ;  /* 0x0000000502007c0c */ /* 0x000fe2000c7a1270 */
[C---:B-1----:R-:W-:Y:S01]  /*13100*/  VIADD R7, R14.reuse, UR4 ;  /* 0x000000040e077c36 */ /* 0x042fe20008000000 */
[-C--:B------:R-:W-:Y:S01]  /*13110*/  LEA R4, P6, R14, R128.reuse, 0x2 ;  /* 0x000000800e047211 */ /* 0x080fe200078c10ff */
[----:B------:R-:W-:Y:S01]  /*13120*/  VIADD R2, R0, 0xd ;  /* 0x0000000d00027836 */ /* 0x000fe20000000000 */
[----:B------:R-:W-:Y:S02]  /*13130*/  ULDC UR5, c[0x0][0x22c] ;  /* 0x00008b0000057ab9 */ /* 0x000fe40000000800 */
[-C--:B------:R-:W-:Y:S01]  /*13140*/  LEA.HI.X.SX32 R5, R14, R129.reuse, 0x2, P6 ;  /* 0x000000810e057211 */ /* 0x080fe200030f16ff */
[C---:B------:R-:W-:Y:S01]  /*13150*/  VIADD R14, R7.reuse, UR4 ;  /* 0x00000004070e7c36 */ /* 0x040fe20008000000 */
[CC--:B------:R-:W-:Y:S01]  /*13160*/  LEA R6, P6, R7.reuse, R128.reuse, 0x2 ;  /* 0x0000008007067211 */ /* 0x0c0fe200078c10ff */
[----:B------:R1:W-:Y:S01]  /*13170*/  @P4 STG.E desc[UR16][R130.64], R8 ;  /* 0x0000000882004986 */ /* 0x0003e2000c101910 */
[----:B------:R-:W-:Y:S01]  /*13180*/  ISETP.LT.AND P4, PT, R2, UR5, !P0 ;  /* 0x0000000502007c0c */ /* 0x000fe2000c781270 */
[----:B------:R-:W-:Y:S01]  /*13190*/  VIADD R2, R0, 0xe ;  /* 0x0000000e00027836 */ /* 0x000fe20000000000 */
[-C--:B------:R-:W-:Y:S01]  /*131a0*/  LEA.HI.X.SX32 R7, R7, R129.reuse, 0x2, P6 ;  /* 0x0000008107077211 */ /* 0x080fe200030f16ff */
[----:B------:R-:W-:Y:S01]  /*131b0*/  ULDC UR5, c[0x0][0x22c] ;  /* 0x00008b0000057ab9 */ /* 0x000fe20000000800 */
[-C--:B---3--:R-:W-:Y:S01]  /*131c0*/  LEA R12, P6, R14, R128.reuse, 0x2 ;  /* 0x000000800e0c7211 */ /* 0x088fe200078c10ff */
        /* <DEDUP_REMOVED lines=11> */
[C---:B-1----:R-:W-:Y:S01]  /*13280*/  VIADD R8, R14.reuse, UR4 ;  /* 0x000000040e087c36 */ /* 0x042fe20008000000 */
[----:B---3--:R-:W-:-:S04]  /*13290*/  LEA R4, P1, R14, R128, 0x2 ;  /* 0x000000800e047211 */ /* 0x008fc800078210ff */
[-C--:B------:R-:W-:Y:S02]  /*132a0*/  LEA.HI.X.SX32 R5, R14, R129.reuse, 0x2, P1 ;  /* 0x000000810e057211 */ /* 0x080fe400008f16ff */
[----:B------:R-:W-:Y:S01]  /*132b0*/  ISETP.LT.AND P1, PT, R2, UR5, !P0 ;  /* 0x0000000502007c0c */ /* 0x000fe2000c721270 */
[----:B------:R-:W-:Y:S01]  /*132c0*/  VIADD R2, R0, 0x11 ;  /* 0x0000001100027836 */ /* 0x000fe20000000000 */
[CC--:B----4-:R-:W-:Y:S01]  /*132d0*/  LEA R6, P6, R8.reuse, R128.reuse, 0x2 ;  /* 0x0000008008067211 */ /* 0x0d0fe200078c10ff */
[C---:B------:R-:W-:Y:S01]  /*132e0*/  VIADD R9, R8.reuse, UR4 ;  /* 0x0000000408097c36 */ /* 0x040fe20008000000 */
[----:B------:R-:W-:Y:S01]  /*132f0*/  ULDC UR5, c[0x0][0x22c] ;  /* 0x00008b0000057ab9 */ /* 0x000fe20000000800 */
[----:B------:R1:W-:Y:S01]  /*13300*/  @P5 STG.E desc[UR16][R4.64], R10 ;  /* 0x0000000a04005986 */ /* 0x0003e2000c101910 */
[-C--:B------:R-:W-:Y:S01]  /*13310*/  LEA.HI.X.SX32 R7, R8, R129.reuse, 0x2, P6 ;  /* 0x0000008108077211 */ /* 0x080fe200030f16ff */
[C---:B--2---:R-:W-:Y:S01]  /*13320*/  VIADD R12, R9.reuse, UR4 ;  /* 0x00000004090c7c36 */ /* 0x044fe20008000000 */
        /* <DEDUP_REMOVED lines=10> */
[----:B------:R-:W-:Y:S01]  /*133d0*/  ULDC UR5, c[0x0][0x22c] ;  /* 0x00008b0000057ab9 */ /* 0x000fe20000000800 */
[----:B------:R-:W-:Y:S01]  /*133e0*/  VIADD R14, R10, UR4 ;  /* 0x000000040a0e7c36 */ /* 0x000fe20008000000 */
[-C--:B------:R-:W-:Y:S01]  /*133f0*/  LEA.HI.X.SX32 R5, R12, R129.reuse, 0x2, P6 ;  /* 0x000000810c057211 */ /* 0x080fe200030f16ff */
[----:B------:R1:W-:Y:S01]  /*13400*/  @P3 STG.E desc[UR16][R8.64], R11 ;  /* 0x0000000b08003986 */ /* 0x0003e2000c101910 */
[-C--:B------:R-:W-:Y:S02]  /*13410*/  LEA R12, P6, R10, R128.reuse, 0x2 ;  /* 0x000000800a0c7211 */ /* 0x080fe400078c10ff */
[----:B------:R-:W-:Y:S01]  /*13420*/  ISETP.LT.AND P3, PT, R2, UR5, !P0 ;  /* 0x0000000502007c0c */ /* 0x000fe2000c761270 */
[----:B------:R-:W-:Y:S01]  /*13430*/  VIADD R2, R0, 0x14 ;  /* 0x0000001400027836 */ /* 0x000fe20000000000 */
[-C--:B------:R-:W-:Y:S01]  /*13440*/  LEA.HI.X.SX32 R13, R10, R129.reuse, 0x2, P6 ;  /* 0x000000810a0d7211 */ /* 0x080fe200030f16ff */
[----:B------:R-:W-:Y:S01]  /*13450*/  ULDC UR5, c[0x0][0x22c] ;  /* 0x00008b0000057ab9 */ /* 0x000fe20000000800 */
[-C--:B--2---:R-:W-:Y:S01]  /*13460*/  LEA R6, P6, R14, R128.reuse, 0x2 ;  /* 0x000000800e067211 */ /* 0x084fe200078c10ff */
[----:B------:R2:W-:Y:S01]  /*13470*/  @P2 STG.E desc[UR16][R4.64], R23 ;  /* 0x0000001704002986 */ /* 0x0005e2000c101910 */
[----:B------:R-:W-:Y:S01]  /*13480*/  ISETP.LT.AND P2, PT, R2, UR5, !P0 ;  /* 0x0000000502007c0c */ /* 0x000fe2000c741270 */
[----:B------:R-:W-:Y:S01]  /*13490*/  VIADD R2, R0, 0x15 ;  /* 0x0000001500027836 */ /* 0x000fe20000000000 */
[C---:B------:R-:W-:Y:S01]  /*134a0*/  LEA.HI.X.SX32 R7, R14.reuse, R129, 0x2, P6 ;  /* 0x000000810e077211 */ /* 0x040fe200030f16ff */
[----:B------:R-:W-:Y:S01]  /*134b0*/  VIADD R14, R14, UR4 ;  /* 0x000000040e0e7c36 */ /* 0x000fe20008000000 */
[----:B------:R-:W-:Y:S01]  /*134c0*/  ULDC UR5, c[0x0][0x22c] ;  /* 0x00008b0000057ab9 */ /* 0x000fe20000000800 */
[----:B------:R-:W-:Y:S01]  /*134d0*/  @P1 STG.E desc[UR16][R12.64], R16 ;  /* 0x000000100c001986 */ /* 0x000fe2000c101910 */
[----:B------:R-:W-:Y:S01]  /*134e0*/  ISETP.LT.AND P1, PT, R2, UR5, !P0 ;  /* 0x0000000502007c0c */ /* 0x000fe2000c721270 */
[----:B------:R-:W-:Y:S01]  /*134f0*/  VIADD R2, R0, 0x16 ;  /* 0x0000001600027836 */ /* 0x000fe20000000000 */
[----:B------:R-:W-:Y:S01]  /*13500*/  ULDC UR5, c[0x0][0x22c] ;  /* 0x00008b0000057ab9 */ /* 0x000fe20000000800 */
[----:B------:R3:W-:Y:S01]  /*13510*/  @P5 STG.E desc[UR16][R6.64], R28 ;  /* 0x0000001c06005986 */ /* 0x0007e2000c101910 */
[C---:B-1----:R-:W-:Y:S01]  /*13520*/  VIADD R9, R14.reuse, UR4 ;  /* 0x000000040e097c36 */ /* 0x042fe20008000000 */
[----:B--2---:R-:W-:-:S04]  /*13530*/  LEA R4, P5, R14, R128, 0x2 ;  /* 0x000000800e047211 */ /* 0x004fc800078a10ff */
[-C--:B------:R-:W-:Y:S02]  /*13540*/  LEA.HI.X.SX32 R5, R14, R129.reuse, 0x2, P5 ;  /* 0x000000810e057211 */ /* 0x080fe400028f16ff */
[----:B------:R-:W-:Y:S01]  /*13550*/  ISETP.LT.AND P5, PT, R2, UR5, !P0 ;  /* 0x0000000502007c0c */ /* 0x000fe2000c7a1270 */
[----:B------:R-:W-:Y:S01]  /*13560*/  VIADD R2, R0, 0x17 ;  /* 0x0000001700027836 */ /* 0x000fe20000000000 */
[CC--:B------:R-:W-:Y:S01]  /*13570*/  LEA R8, P6, R9.reuse, R128.reuse, 0x2 ;  /* 0x0000008009087211 */ /* 0x0c0fe200078c10ff */
[----:B------:R-:W-:Y:S01]  /*13580*/  ULDC UR5, c[0x0][0x22c] ;  /* 0x00008b0000057ab9 */ /* 0x000fe20000000800 */
[C---:B---3--:R-:W-:Y:S01]  /*13590*/  VIADD R7, R9.reuse, UR4 ;  /* 0x0000000409077c36 */ /* 0x048fe20008000000 */
[----:B------:R1:W-:Y:S01]  /*135a0*/  @P4 STG.E desc[UR16][R4.64], R17 ;  /* 0x0000001104004986 */ /* 0x0003e2000c101910 */
[-C--:B------:R-:W-:Y:S02]  /*135b0*/  LEA.HI.X.SX32 R9, R9, R129.reuse, 0x2, P6 ;  /* 0x0000008109097211 */ /* 0x080fe400030f16ff */
[----:B------:R-:W-:Y:S01]  /*135c0*/  ISETP.LT.AND P4, PT, R2, UR5, !P0 ;  /* 0x0000000502007c0c */ /* 0x000fe2000c781270 */
[C---:B------:R-:W-:Y:S01]  /*135d0*/  VIADD R10, R7.reuse, UR4 ;  /* 0x00000004070a7c36 */ /* 0x040fe20008000000 */
[C---:B------:R-:W-:Y:S01]  /*135e0*/  LEA R6, P6, R7.reuse, R128, 0x2 ;  /* 0x0000008007067211 */ /* 0x040fe200078c10ff */
[----:B------:R-:W-:Y:S01]  /*135f0*/  VIADD R2, R0, 0x18 ;  /* 0x0000001800027836 */ /* 0x000fe20000000000 */
[----:B------:R-:W-:Y:S01]  /*13600*/  ULDC UR5, c[0x0][0x22c] ;  /* 0x00008b0000057ab9 */ /* 0x000fe20000000800 */
[----:B------:R2:W-:Y:S01]  /*13610*/  @P3 STG.E desc[UR16][R8.64], R29 ;  /* 0x0000001d08003986 */ /* 0x0005e2000c101910 */
[----:B------:R-:W-:Y:S01]  /*13620*/  LEA.HI.X.SX32 R7, R7, R129, 0x2, P6 ;  /* 0x0000008107077211 */ /* 0x000fe200030f16ff */
[----:B------:R-:W-:Y:S01]  /*13630*/  VIADD R11, R10, UR4 ;  /* 0x000000040a0b7c36 */ /* 0x000fe20008000000 */
[----:B------:R-:W-:-:S02]  /*13640*/  ISETP.LT.AND P3, PT, R2, UR5, !P0 ;  /* 0x0000000502007c0c */ /* 0x000fc4000c761270 */
[-C--:B-1----:R-:W-:Y:S01]  /*13650*/  LEA R4, P6, R10, R128.reuse, 0x2 ;  /* 0x000000800a047211 */ /* 0x082fe200078c10ff */
[----:B------:R-:W-:Y:S01]  /*13660*/  VIADD R2, R0, 0x19 ;  /* 0x0000001900027836 */ /* 0x000fe20000000000 */
[----:B------:R-:W-:Y:S01]  /*13670*/  ULDC UR5, c[0x0][0x22c] ;  /* 0x00008b0000057ab9 */ /* 0x000fe20000000800 */
[C---:B------:R-:W-:Y:S01]  /*13680*/  VIADD R12, R11.reuse, UR4 ;  /* 0x000000040b0c7c36 */ /* 0x040fe20008000000 */
[-C--:B------:R-:W-:Y:S01]  /*13690*/  LEA.HI.X.SX32 R5, R10, R129.reuse, 0x2, P6 ;  /* 0x000000810a057211 */ /* 0x080fe200030f16ff */
[----:B------:R1:W-:Y:S01]  /*136a0*/  @P2 STG.E desc[UR16][R6.64], R18 ;  /* 0x0000001206002986 */ /* 0x0003e2000c101910 */
[CC--:B------:R-:W-:Y:S02]  /*136b0*/  LEA R10, P6, R11.reuse, R128.reuse, 0x2 ;  /* 0x000000800b0a7211 */ /* 0x0c0fe400078c10ff */
        /* <DEDUP_REMOVED lines=17> */
[----:B--2---:R-:W-:-:S02]  /*137d0*/  LEA R4, P4, R12, R128, 0x2 ;  /* 0x000000800c047211 */ /* 0x004fc400078810ff */
[----:B------:R-:W1:Y:S02]  /*137e0*/  LDS.128 R16, [R3] ;  /* 0x0000000003107984 */ /* 0x000e640000000c00 */
[-C--:B------:R-:W-:Y:S02]  /*137f0*/  LEA.HI.X.SX32 R5, R12, R129.reuse, 0x2, P4 ;  /* 0x000000810c057211 */ /* 0x080fe400020f16ff */
[----:B------:R-:W-:Y:S01]  /*13800*/  ISETP.LT.AND P4, PT, R2, UR5, !P0 ;  /* 0x0000000502007c0c */ /* 0x000fe2000c781270 */
[----:B------:R-:W-:Y:S01]  /*13810*/  VIADD R2, R0, 0x1d ;  /* 0x0000001d00027836 */ /* 0x000fe20000000000 */
[C---:B------:R-:W-:Y:S01]  /*13820*/  LEA R6, P6, R7.reuse, R128, 0x2 ;  /* 0x0000008007067211 */ /* 0x040fe200078c10ff */
[----:B------:R-:W-:Y:S01]  /*13830*/  ULDC UR5, c[0x0][0x22c] ;  /* 0x00008b0000057ab9 */ /* 0x000fe20000000800 */
[C---:B---3--:R-:W-:Y:S01]  /*13840*/  VIADD R9, R7.reuse, UR4 ;  /* 0x0000000407097c36 */ /* 0x048fe20008000000 */
[----:B------:R2:W-:Y:S01]  /*13850*/  @P3 STG.E desc[UR16][R4.64], R24 ;  /* 0x0000001804003986 */ /* 0x0005e2000c101910 */
[----:B------:R-:W-:-:S02]  /*13860*/  LEA.HI.X.SX32 R7, R7, R129, 0x2, P6 ;  /* 0x0000008107077211 */ /* 0x000fc400030f16ff */
[----:B------:R-:W-:Y:S01]  /*13870*/  ISETP.LT.AND P3, PT, R2, UR5, !P0 ;  /* 0x0000000502007c0c */ /* 0x000fe2000c761270 */
[C---:B------:R-:W-:Y:S01]  /*13880*/  VIADD R10, R9.reuse, UR4 ;  /* 0x00000004090a7c36 */ /* 0x040fe20008000000 */
[CC--:B------:R-:W-:Y:S01]  /*13890*/  LEA R8, P6, R9.reuse, R128.reuse, 0x2 ;  /* 0x0000008009087211 */ /* 0x0c0fe200078c10ff */
[----:B------:R-:W-:Y:S01]  /*138a0*/  VIADD R2, R0, 0x1e ;  /* 0x0000001e00027836 */ /* 0x000fe20000000000 */
[----:B------:R-:W-:Y:S01]  /*138b0*/  ULDC UR5, c[0x0][0x22c] ;  /* 0x00008b0000057ab9 */ /* 0x000fe20000000800 */
[----:B------:R3:W-:Y:S01]  /*138c0*/  @P2 STG.E desc[UR16][R6.64], R36 ;  /* 0x0000002406002986 */ /* 0x0007e2000c101910 */
[-C--:B------:R-:W-:Y:S01]  /*138d0*/  LEA.HI.X.SX32 R9, R9, R129.reuse, 0x2, P6 ;  /* 0x0000008109097211 */ /* 0x080fe200030f16ff */
[----:B------:R-:W-:Y:S01]  /*138e0*/  VIADD R11, R10, UR4 ;  /* 0x000000040a0b7c36 */ /* 0x000fe20008000000 */
[----:B------:R-:W-:Y:S02]  /*138f0*/  ISETP.LT.AND P2, PT, R2, UR5, !P0 ;  /* 0x0000000502007c0c */ /* 0x000fe4000c741270 */
[-C--:B--2---:R-:W-:Y:S01]  /*13900*/  LEA R4, P6, R10, R128.reuse, 0x2 ;  /* 0x000000800a047211 */ /* 0x084fe200078c10ff */
[----:B------:R-:W-:Y:S01]  /*13910*/  VIADD R2, R0, 0x1f ;  /* 0x0000001f00027836 */ /* 0x000fe20000000000 */
[----:B------:R-:W-:Y:S01]  /*13920*/  ULDC UR5, c[0x0][0x22c] ;  /* 0x00008b0000057ab9 */ /* 0x000fe20000000800 */
[C---:B------:R-:W-:Y:S01]  /*13930*/  VIADD R12, R11.reuse, UR4 ;  /* 0x000000040b0c7c36 */ /* 0x040fe20008000000 */
[----:B------:R-:W-:Y:S01]  /*13940*/  LEA.HI.X.SX32 R5, R10, R129, 0x2, P6 ;  /* 0x000000810a057211 */ /* 0x000fe200030f16ff */
[----:B------:R2:W-:Y:S01]  /*13950*/  @P1 STG.E desc[UR16][R8.64], R25 ;  /* 0x0000001908001986 */ /* 0x0005e2000c101910 */
[----:B------:R-:W-:-:S02]  /*13960*/  LEA R10, P6, R11, R128, 0x2 ;  /* 0x000000800b0a7211 */ /* 0x000fc400078c10ff */
        /* <DEDUP_REMOVED lines=16> */
[C---:B--2---:R-:W-:Y:S01]  /*13a70*/  VIADD R9, R12.reuse, UR4 ;  /* 0x000000040c097c36 */ /* 0x044fe20008000000 */
[----:B---3--:R-:W-:-:S04]  /*13a80*/  LEA R4, P3, R12, R128, 0x2 ;  /* 0x000000800c047211 */ /* 0x008fc800078610ff */
[-C--:B------:R-:W-:Y:S02]  /*13a90*/  LEA.HI.X.SX32 R5, R12, R129.reuse, 0x2, P3 ;  /* 0x000000810c057211 */ /* 0x080fe400018f16ff */
[----:B------:R-:W-:Y:S01]  /*13aa0*/  ISETP.LT.AND P3, PT, R2, UR5, !P0 ;  /* 0x0000000502007c0c */ /* 0x000fe2000c761270 */
[----:B------:R-:W-:Y:S01]  /*13ab0*/  VIADD R2, R0, 0x23 ;  /* 0x0000002300027836 */ /* 0x000fe20000000000 */
[CC--:B------:R-:W-:Y:S01]  /*13ac0*/  LEA R8, P6, R9.reuse, R128.reuse, 0x2 ;  /* 0x0000008009087211 */ /* 0x0c0fe200078c10ff */
[----:B------:R-:W-:Y:S01]  /*13ad0*/  ULDC UR5, c[0x0][0x22c] ;  /* 0x00008b0000057ab9 */ /* 0x000fe20000000800 */
[C---:B----4-:R-:W-:Y:S01]  /*13ae0*/  VIADD R7, R9.reuse, UR4 ;  /* 0x0000000409077c36 */ /* 0x050fe20008000000 */
        /* <DEDUP_REMOVED lines=11> */
[-C--:B--2---:R-:W-:Y:S01]  /*13ba0*/  LEA R4, P6, R10, R128.reuse, 0x2 ;  /* 0x000000800a047211 */ /* 0x084fe200078c10ff */
        /* <DEDUP_REMOVED lines=481> */
[----:B--2---:R-:W-:Y:S01]  /*159c0*/  VIADD R9, R12, UR4 ;  /* 0x000000040c097c36 */ /* 0x004fe20008000000 */
[----:B------:R-:W-:Y:S01]  /*159d0*/  ULDC UR5, c[0x0][0x22c] ;  /* 0x00008b0000057ab9 */ /* 0x000fe20000000800 */
[----:B------:R2:W-:Y:S01]  /*159e0*/  @P1 STG.E desc[UR16][R6.64], R118 ;  /* 0x0000007606001986 */ /* 0x0005e2000c101910 */
[----:B------:R-:W-:Y:S01]  /*159f0*/  VIADD R2, R0, 0x6a ;  /* 0x0000006a00027836 */ /* 0x000fe20000000000 */
[----:B---3--:R-:W-:-:S02]  /*15a00*/  LEA R4, P1, R12, R128, 0x2 ;  /* 0x000000800c047211 */ /* 0x008fc400078210ff */
[CC--:B------:R-:W-:Y:S02]  /*15a10*/  LEA R8, P6, R9.reuse, R128.reuse, 0x2 ;  /* 0x0000008009087211 */ /* 0x0c0fe400078c10ff */
[-C--:B------:R-:W-:Y:S02]  /*15a20*/  LEA.HI.X.SX32 R5, R12, R129.reuse, 0x2, P1 ;  /* 0x000000810c057211 */ /* 0x080fe400008f16ff */
[----:B------:R-:W-:Y:S01]  /*15a30*/  ISETP.LT.AND P1, PT, R2, UR5, !P0 ;  /* 0x0000000502007c0c */ /* 0x000fe2000c721270 */
[----:B------:R-:W-:Y:S01]  /*15a40*/  VIADD R2, R0, 0x6b ;  /* 0x0000006b00027836 */ /* 0x000fe20000000000 */
[----:B------:R-:W-:Y:S01]  /*15a50*/  ULDC UR5, c[0x0][0x22c] ;  /* 0x00008b0000057ab9 */ /* 0x000fe20000000800 */
[C---:B--2---:R-:W-:Y:S01]  /*15a60*/  VIADD R7, R9.reuse, UR4 ;  /* 0x0000000409077c36 */ /* 0x044fe20008000000 */
[----:B------:R-:W-:Y:S01]  /*15a70*/  LEA.HI.X.SX32 R9, R9, R129, 0x2, P6 ;  /* 0x0000008109097211 */ /* 0x000fe200030f16ff */
[----:B------:R2:W-:Y:S02]  /*15a80*/  @P5 STG.E desc[UR16][R4.64], R75 ;  /* 0x0000004b04005986 */ /* 0x0005e4000c101910 */
[C---:B------:R-:W-:Y:S01]  /*15a90*/  VIADD R10, R7.reuse, UR4 ;  /* 0x00000004070a7c36 */ /* 0x040fe20008000000 */
[----:B------:R-:W-:-:S02]  /*15aa0*/  LEA R6, P6, R7, R128, 0x2 ;  /* 0x0000008007067211 */ /* 0x000fc400078c10ff */
[----:B------:R-:W-:Y:S01]  /*15ab0*/  ISETP.LT.AND P5, PT, R2, UR5, !P0 ;  /* 0x0000000502007c0c */ /* 0x000fe2000c7a1270 */
[----:B------:R-:W-:Y:S01]  /*15ac0*/  VIADD R2, R0, 0x6c ;  /* 0x0000006c00027836 */ /* 0x000fe20000000000 */
[-C--:B------:R-:W-:Y:S01]  /*15ad0*/  LEA.HI.X.SX32 R7, R7, R129.reuse, 0x2, P6 ;  /* 0x0000008107077211 */ /* 0x080fe200030f16ff */
[C---:B------:R-:W-:Y:S01]  /*15ae0*/  VIADD R11, R10.reuse, UR4 ;  /* 0x000000040a0b7c36 */ /* 0x040fe20008000000 */
[----:B------:R-:W-:Y:S01]  /*15af0*/  ULDC UR5, c[0x0][0x22c] ;  /* 0x00008b0000057ab9 */ /* 0x000fe20000000800 */
[----:B------:R3:W-:Y:S01]  /*15b00*/  @P4 STG.E desc[UR16][R8.64], R119 ;  /* 0x0000007708004986 */ /* 0x0007e2000c101910 */
[-C--:B--2---:R-:W-:Y:S02]  /*15b10*/  LEA R4, P6, R10, R128.reuse, 0x2 ;  /* 0x000000800a047211 */ /* 0x084fe400078c10ff */
[----:B------:R-:W-:Y:S01]  /*15b20*/  ISETP.LT.AND P4, PT, R2, UR5, !P0 ;  /* 0x0000000502007c0c */ /* 0x000fe2000c781270 */
[----:B------:R-:W-:Y:S01]  /*15b30*/  VIADD R2, R0, 0x6d ;  /* 0x0000006d00027836 */ /* 0x000fe20000000000 */
[-C--:B------:R-:W-:Y:S01]  /*15b40*/  LEA.HI.X.SX32 R5, R10, R129.reuse, 0x2, P6 ;  /* 0x000000810a057211 */ /* 0x080fe200030f16ff */
[C---:B------:R-:W-:Y:S01]  /*15b50*/  VIADD R12, R11.reuse, UR4 ;  /* 0x000000040b0c7c36 */ /* 0x040fe20008000000 */
[CC--:B------:R-:W-:Y:S01]  /*15b60*/  LEA R10, P6, R11.reuse, R128.reuse, 0x2 ;  /* 0x000000800b0a7211 */ /* 0x0c0fe200078c10ff */
[----:B------:R-:W-:Y:S01]  /*15b70*/  ULDC UR5, c[0x0][0x22c] ;  /* 0x00008b0000057ab9 */ /* 0x000fe20000000800 */
[----:B------:R2:W-:Y:S01]  /*15b80*/  @P3 STG.E desc[UR16][R6.64], R76 ;  /* 0x0000004c06003986 */ /* 0x0005e2000c101910 */
[----:B------:R-:W-:Y:S01]  /*15b90*/  ISETP.LT.AND P3, PT, R2, UR5, !P0 ;  /* 0x0000000502007c0c */ /* 0x000fe2000c761270 */
[----:B------:R-:W-:Y:S01]  /*15ba0*/  VIADD R2, R0, 0x6e ;  /* 0x0000006e00027836 */ /* 0x000fe20000000000 */
[----:B------:R-:W-:Y:S01]  /*15bb0*/  LEA.HI.X.SX32 R11, R11, R129, 0x2, P6 ;  /* 0x000000810b0b7211 */ /* 0x000fe200030f16ff */
[----:B------:R-:W-:Y:S01]  /*15bc0*/  ULDC UR5, c[0x0][0x22c] ;  /* 0x00008b0000057ab9 */ /* 0x000fe20000000800 */
[----:B---3--:R-:W-:Y:S01]  /*15bd0*/  LEA R8, P6, R12, R128, 0x2 ;  /* 0x000000800c087211 */ /* 0x008fe200078c10ff */
[----:B------:R3:W-:Y:S01]  /*15be0*/  @P2 STG.E desc[UR16][R4.64], R120 ;  /* 0x0000007804002986 */ /* 0x0007e2000c101910 */
[----:B------:R-:W-:-:S02]  /*15bf0*/  ISETP.LT.AND P2, PT, R2, UR5, !P0 ;  /* 0x0000000502007c0c */ /* 0x000fc4000c741270 */
[C---:B------:R-:W-:Y:S01]  /*15c00*/  LEA.HI.X.SX32 R9, R12.reuse, R129, 0x2, P6 ;  /* 0x000000810c097211 */ /* 0x040fe200030f16ff */
[----:B------:R-:W-:Y:S01]  /*15c10*/  VIADD R12, R12, UR4 ;  /* 0x000000040c0c7c36 */ /* 0x000fe20008000000 */
[----:B------:R-:W-:Y:S01]  /*15c20*/  ULDC UR5, c[0x0][0x22c] ;  /* 0x00008b0000057ab9 */ /* 0x000fe20000000800 */
[----:B------:R-:W-:Y:S01]  /*15c30*/  VIADD R2, R0, 0x6f ;  /* 0x0000006f00027836 */ /* 0x000fe20000000000 */
[----:B------:R-:W-:Y:S01]  /*15c40*/  @P1 STG.E desc[UR16][R10.64], R77 ;  /* 0x0000004d0a001986 */ /* 0x000fe2000c101910 */
[----:B--2---:R-:W-:-:S03]  /*15c50*/  VIADD R7, R12, UR4 ;  /* 0x000000040c077c36 */ /* 0x004fc60008000000 */
[----:B------:R-:W-:Y:S01]  /*15c60*/  ISETP.LT.AND P1, PT, R2, UR5, !P0 ;  /* 0x0000000502007c0c */ /* 0x000fe2000c721270 */
[----:B------:R2:W-:Y:S01]  /*15c70*/  @P5 STG.E desc[UR16][R8.64], R121 ;  /* 0x0000007908005986 */ /* 0x0005e2000c101910 */
[-C--:B---3--:R-:W-:Y:S01]  /*15c80*/  LEA R4, P5, R12, R128.reuse, 0x2 ;  /* 0x000000800c047211 */ /* 0x088fe200078a10ff */
[----:B------:R-:W-:Y:S01]  /*15c90*/  VIADD R2, R0, 0x70 ;  /* 0x0000007000027836 */ /* 0x000fe20000000000 */
[C---:B------:R-:W-:Y:S01]  /*15ca0*/  LEA R6, P6, R7.reuse, R128, 0x2 ;  /* 0x0000008007067211 */ /* 0x040fe200078c10ff */
[----:B------:R-:W-:Y:S01]  /*15cb0*/  ULDC UR5, c[0x0][0x22c] ;  /* 0x00008b0000057ab9 */ /* 0x000fe20000000800 */
[-C--:B------:R-:W-:Y:S02]  /*15cc0*/  LEA.HI.X.SX32 R5, R12, R129.reuse, 0x2, P5 ;  /* 0x000000810c057211 */ /* 0x080fe400028f16ff */
[----:B------:R-:W-:Y:S01]  /*15cd0*/  ISETP.LT.AND P5, PT, R2, UR5, !P0 ;  /* 0x0000000502007c0c */ /* 0x000fe2000c7a1270 */
[----:B------:R-:W-:Y:S01]  /*15ce0*/  VIADD R2, R0, 0x71 ;  /* 0x0000007100027836 */ /* 0x000fe20000000000 */
[----:B------:R-:W-:Y:S01]  /*15cf0*/  ULDC UR5, c[0x0][0x22c] ;  /* 0x00008b0000057ab9 */ /* 0x000fe20000000800 */
[C---:B--2---:R-:W-:Y:S01]  /*15d00*/  VIADD R9, R7.reuse, UR4 ;  /* 0x0000000407097c36 */ /* 0x044fe20008000000 */
[----:B------:R-:W-:-:S03]  /*15d10*/  LEA.HI.X.SX32 R7, R7, R129, 0x2, P6 ;  /* 0x0000008107077211 */ /* 0x000fc600030f16ff */
[C---:B------:R-:W-:Y:S01]  /*15d20*/  VIADD R10, R9.reuse, UR4 ;  /* 0x00000004090a7c36 */ /* 0x040fe20008000000 */
[CC--:B------:R-:W-:Y:S01]  /*15d30*/  LEA R8, P6, R9.reuse, R128.reuse, 0x2 ;  /* 0x0000008009087211 */ /* 0x0c0fe200078c10ff */
[----:B------:R2:W-:Y:S01]  /*15d40*/  @P4 STG.E desc[UR16][R4.64], R78 ;  /* 0x0000004e04004986 */ /* 0x0005e2000c101910 */
[----:B------:R-:W-:Y:S01]  /*15d50*/  ISETP.LT.AND P4, PT, R2, UR5, !P0 ;  /* 0x0000000502007c0c */ /* 0x000fe2000c781270 */
[----:B------:R-:W-:Y:S01]  /*15d60*/  VIADD R2, R0, 0x72 ;  /* 0x0000007200027836 */ /* 0x000fe20000000000 */
[----:B------:R-:W-:Y:S01]  /*15d70*/  LEA.HI.X.SX32 R9, R9, R129, 0x2, P6 ;  /* 0x0000008109097211 */ /* 0x000fe200030f16ff */
[----:B------:R-:W-:Y:S01]  /*15d80*/  VIADD R11, R10, UR4 ;  /* 0x000000040a0b7c36 */ /* 0x000fe20008000000 */
[----:B------:R-:W-:Y:S01]  /*15d90*/  ULDC UR5, c[0x0][0x22c] ;  /* 0x00008b0000057ab9 */ /* 0x000fe20000000800 */
[----:B------:R3:W-:Y:S01]  /*15da0*/  @P3 STG.E desc[UR16][R6.64], R122 ;  /* 0x0000007a06003986 */ /* 0x0007e2000c101910 */
[----:B------:R-:W-:Y:S02]  /*15db0*/  ISETP.LT.AND P3, PT, R2, UR5, !P0 ;  /* 0x0000000502007c0c */ /* 0x000fe4000c761270 */
[----:B--2---:R-:W-:Y:S01]  /*15dc0*/  LEA R4, P6, R10, R128, 0x2 ;  /* 0x000000800a047211 */ /* 0x004fe200078c10ff */
[----:B------:R-:W-:Y:S01]  /*15dd0*/  VIADD R12, R11, UR4 ;  /* 0x000000040b0c7c36 */ /* 0x000fe20008000000 */
[----:B------:R-:W-:-:S02]  /*15de0*/  ULDC UR5, c[0x0][0x22c] ;  /* 0x00008b0000057ab9 */ /* 0x000fc40000000800 */
[-C--:B------:R-:W-:Y:S01]  /*15df0*/  LEA.HI.X.SX32 R5, R10, R129.reuse, 0x2, P6 ;  /* 0x000000810a057211 */ /* 0x080fe200030f16ff */
[----:B------:R-:W-:Y:S01]  /*15e00*/  VIADD R2, R0, 0x73 ;  /* 0x0000007300027836 */ /* 0x000fe20000000000 */
[CC--:B------:R-:W-:Y:S01]  /*15e10*/  LEA R10, P6, R11.reuse, R128.reuse, 0x2 ;  /* 0x000000800b0a7211 */ /* 0x0c0fe200078c10ff */
[----:B------:R2:W-:Y:S03]  /*15e20*/  @P2 STG.E desc[UR16][R8.64], R79 ;  /* 0x0000004f08002986 */ /* 0x0005e6000c101910 */
[-C--:B------:R-:W-:Y:S02]  /*15e30*/  LEA.HI.X.SX32 R11, R11, R129.reuse, 0x2, P6 ;  /* 0x000000810b0b7211 */ /* 0x080fe400030f16ff */
[-C--:B---3--:R-:W-:Y:S02]  /*15e40*/  LEA R6, P6, R12, R128.reuse, 0x2 ;  /* 0x000000800c067211 */ /* 0x088fe400078c10ff */
[----:B------:R-:W-:Y:S01]  /*15e50*/  ISETP.LT.AND P2, PT, R2, UR5, !P0 ;  /* 0x0000000502007c0c */ /* 0x000fe2000c741270 */
[----:B------:R-:W-:Y:S01]  /*15e60*/  VIADD R2, R0, 0x74 ;  /* 0x0000007400027836 */ /* 0x000fe20000000000 */
[C---:B------:R-:W-:Y:S01]  /*15e70*/  LEA.HI.X.SX32 R7, R12.reuse, R129, 0x2, P6 ;  /* 0x000000810c077211 */ /* 0x040fe200030f16ff */
[----:B------:R-:W-:Y:S01]  /*15e80*/  ULDC UR5, c[0x0][0x22c] ;  /* 0x00008b0000057ab9 */ /* 0x000fe20000000800 */
[----:B------:R-:W-:Y:S01]  /*15e90*/  VIADD R12, R12, UR4 ;  /* 0x000000040c0c7c36 */ /* 0x000fe20008000000 */
[----:B------:R3:W-:Y:S01]  /*15ea0*/  @P1 STG.E desc[UR16][R4.64], R123 ;  /* 0x0000007b04001986 */ /* 0x0007e2000c101910 */
[----:B------:R-:W-:Y:S01]  /*15eb0*/  ISETP.LT.AND P1, PT, R2, UR5, !P0 ;  /* 0x0000000502007c0c */ /* 0x000fe2000c721270 */
[----:B------:R-:W-:Y:S01]  /*15ec0*/  VIADD R2, R0, 0x75 ;  /* 0x0000007500027836 */ /* 0x000fe20000000000 */
[----:B------:R-:W-:Y:S01]  /*15ed0*/  ULDC UR5, c[0x0][0x22c] ;  /* 0x00008b0000057ab9 */ /* 0x000fe20000000800 */
[----:B------:R-:W-:Y:S01]  /*15ee0*/  VIADD R13, R12, UR4 ;  /* 0x000000040c0d7c36 */ /* 0x000fe20008000000 */
[----:B------:R-:W-:Y:S02]  /*15ef0*/  @P5 STG.E desc[UR16][R10.64], R80 ;  /* 0x000000500a005986 */ /* 0x000fe4000c101910 */
[----:B------:R-:W-:Y:S01]  /*15f00*/  ISETP.LT.AND P5, PT, R2, UR5, !P0 ;  /* 0x0000000502007c0c */ /* 0x000fe2000c7a1270 */
[----:B------:R-:W-:Y:S01]  /*15f10*/  VIADD R2, R0, 0x76 ;  /* 0x0000007600027836 */ /* 0x000fe20000000000 */
[----:B------:R4:W-:Y:S01]  /*15f20*/  @P4 STG.E desc[UR16][R6.64], R124 ;  /* 0x0000007c06004986 */ /* 0x0009e2000c101910 */
[-C--:B--2---:R-:W-:Y:S01]  /*15f30*/  LEA R8, P6, R13, R128.reuse, 0x2 ;  /* 0x000000800d087211 */ /* 0x084fe200078c10ff */
[----:B------:R-:W-:Y:S01]  /*15f40*/  ULDC UR5, c[0x0][0x22c] ;  /* 0x00008b0000057ab9 */ /* 0x000fe20000000800 */
[----:B---3--:R-:W-:-:S02]  /*15f50*/  LEA R4, P4, R12, R128, 0x2 ;  /* 0x000000800c047211 */ /* 0x008fc400078810ff */
[CC--:B------:R-:W-:Y:S01]  /*15f60*/  LEA.HI.X.SX32 R9, R13.reuse, R129.reuse, 0x2, P6 ;  /* 0x000000810d097211 */ /* 0x0c0fe200030f16ff */
[----:B------:R-:W-:Y:S01]  /*15f70*/  VIADD R13, R13, UR4 ;  /* 0x000000040d0d7c36 */ /* 0x000fe20008000000 */
[-C--:B------:R-:W-:Y:S02]  /*15f80*/  LEA.HI.X.SX32 R5, R12, R129.reuse, 0x2, P4 ;  /* 0x000000810c057211 */ /* 0x080fe400020f16ff */
[----:B------:R-:W-:Y:S01]  /*15f90*/  ISETP.LT.AND P4, PT, R2, UR5, !P0 ;  /* 0x0000000502007c0c */ /* 0x000fe2000c781270 */
[----:B------:R-:W-:Y:S01]  /*15fa0*/  VIADD R2, R0, 0x77 ;  /* 0x0000007700027836 */ /* 0x000fe20000000000 */
[----:B------:R-:W-:Y:S01]  /*15fb0*/  ULDC UR5, c[0x0][0x22c] ;  /* 0x00008b0000057ab9 */ /* 0x000fe20000000800 */
[----:B------:R2:W-:Y:S01]  /*15fc0*/  @P3 STG.E desc[UR16][R4.64], R81 ;  /* 0x0000005104003986 */ /* 0x0005e2000c101910 */
[C---:B----4-:R-:W-:Y:S01]  /*15fd0*/  LEA R6, P6, R13.reuse, R128, 0x2 ;  /* 0x000000800d067211 */ /* 0x050fe200078c10ff */
[C---:B------:R-:W-:Y:S01]  /*15fe0*/  VIADD R10, R13.reuse, UR4 ;  /* 0x000000040d0a7c36 */ /* 0x040fe20008000000 */
[----:B------:R-:W-:Y:S01]  /*15ff0*/  ISETP.LT.AND P3, PT, R2, UR5, !P0 ;  /* 0x0000000502007c0c */ /* 0x000fe2000c761270 */
[----:B------:R-:W-:Y:S01]  /*16000*/  VIADD R2, R0, 0x78 ;  /* 0x0000007800027836 */ /* 0x000fe20000000000 */
[----:B------:R-:W-:Y:S01]  /*16010*/  LEA.HI.X.SX32 R7, R13, R129, 0x2, P6 ;  /* 0x000000810d077211 */ /* 0x000fe200030f16ff */
[----:B------:R-:W-:Y:S01]  /*16020*/  ULDC UR5, c[0x0][0x22c] ;  /* 0x00008b0000057ab9 */ /* 0x000fe20000000800 */
[----:B------:R-:W-:Y:S01]  /*16030*/  VIADD R11, R10, UR4 ;  /* 0x000000040a0b7c36 */ /* 0x000fe20008000000 */
[----:B------:R3:W-:Y:S01]  /*16040*/  @P2 STG.E desc[UR16][R8.64], R125 ;  /* 0x0000007d08002986 */ /* 0x0007e2000c101910 */
[----:B------:R-:W-:-:S02]  /*16050*/  ISETP.LT.AND P2, PT, R2, UR5, !P0 ;  /* 0x0000000502007c0c */ /* 0x000fc4000c741270 */
[-C--:B--2---:R-:W-:Y:S01]  /*16060*/  LEA R4, P6, R10, R128.reuse, 0x2 ;  /* 0x000000800a047211 */ /* 0x084fe200078c10ff */
[----:B------:R-:W-:Y:S01]  /*16070*/  VIADD R2, R0, 0x79 ;  /* 0x0000007900027836 */ /* 0x000fe20000000000 */
[----:B------:R-:W-:Y:S01]  /*16080*/  ULDC UR5, c[0x0][0x22c] ;  /* 0x00008b0000057ab9 */ /* 0x000fe20000000800 */
[C---:B------:R-:W-:Y:S01]  /*16090*/  VIADD R12, R11.reuse, UR4 ;  /* 0x000000040b0c7c36 */ /* 0x040fe20008000000 */
[-C--:B------:R-:W-:Y:S01]  /*160a0*/  LEA.HI.X.SX32 R5, R10, R129.reuse, 0x2, P6 ;  /* 0x000000810a057211 */ /* 0x080fe200030f16ff */
[----:B------:R-:W-:Y:S01]  /*160b0*/  @P1 STG.E desc[UR16][R6.64], R82 ;  /* 0x0000005206001986 */ /* 0x000fe2000c101910 */
[CC--:B---3--:R-:W-:Y:S02]  /*160c0*/  LEA R8, P6, R11.reuse, R128.reuse, 0x2 ;  /* 0x000000800b087211 */ /* 0x0c8fe400078c10ff */
[----:B------:R-:W-:Y:S01]  /*160d0*/  ISETP.LT.AND P1, PT, R2, UR5, !P0 ;  /* 0x0000000502007c0c */ /* 0x000fe2000c721270 */
[----:B------:R-:W-:Y:S01]  /*160e0*/  VIADD R2, R0, 0x7a ;  /* 0x0000007a00027836 */ /* 0x000fe20000000000 */
[-C--:B------:R-:W-:Y:S01]  /*160f0*/  LEA.HI.X.SX32 R9, R11, R129.reuse, 0x2, P6 ;  /* 0x000000810b097211 */ /* 0x080fe200030f16ff */
[----:B------:R-:W-:Y:S01]  /*16100*/  ULDC UR5, c[0x0][0x22c] ;  /* 0x00008b0000057ab9 */ /* 0x000fe20000000800 */
[----:B------:R-:W-:Y:S01]  /*16110*/  LEA R10, P6, R12, R128, 0x2 ;  /* 0x000000800c0a7211 */ /* 0x000fe200078c10ff */
        /* <DEDUP_REMOVED lines=8> */
[----:B------:R-:W-:-:S02]  /*161a0*/  ULDC UR5, c[0x0][0x22c] ;  /* 0x00008b0000057ab9 */ /* 0x000fc40000000800 */
[----:B------:R4:W-:Y:S01]  /*161b0*/  @P3 STG.E desc[UR16][R10.64], R127 ;  /* 0x0000007f0a003986 */ /* 0x0009e2000c101910 */
[C---:B--2---:R-:W-:Y:S01]  /*161c0*/  VIADD R5, R12.reuse, UR4 ;  /* 0x000000040c057c36 */ /* 0x044fe20008000000 */
[-C--:B------:R-:W-:Y:S01]  /*161d0*/  LEA R2, P3, R12, R128.reuse, 0x2 ;  /* 0x000000800c027211 */ /* 0x080fe200078610ff */
[----:B------:R-:W-:Y:S02]  /*161e0*/  VIADD R4, R0, 0x7c ;  /* 0x0000007c00047836 */ /* 0x000fe40000000000 */
[----:B------:R-:W-:Y:S01]  /*161f0*/  VIADD R7, R5, UR4 ;  /* 0x0000000405077c36 */ /* 0x000fe20008000000 */
[-C--:B------:R-:W-:Y:S02]  /*16200*/  LEA.HI.X.SX32 R3, R12, R129.reuse, 0x2, P3 ;  /* 0x000000810c037211 */ /* 0x080fe400018f16ff */
[----:B------:R-:W-:Y:S01]  /*16210*/  ISETP.LT.AND P3, PT, R4, UR5, !P0 ;  /* 0x0000000504007c0c */ /* 0x000fe2000c761270 */
[----:B---3--:R-:W-:Y:S01]  /*16220*/  VIADD R9, R7, UR4 ;  /* 0x0000000407097c36 */ /* 0x008fe20008000000 */
[-C--:B------:R-:W-:Y:S01]  /*16230*/  LEA R4, P6, R5, R128.reuse, 0x2 ;  /* 0x0000008005047211 */ /* 0x080fe200078c10ff */
[----:B------:R-:W-:Y:S01]  /*16240*/  VIADD R6, R0, 0x7d ;  /* 0x0000007d00067836 */ /* 0x000fe20000000000 */
[----:B------:R-:W-:Y:S01]  /*16250*/  ULDC UR5, c[0x0][0x22c] ;  /* 0x00008b0000057ab9 */ /* 0x000fe20000000800 */
[----:B----4-:R-:W-:Y:S01]  /*16260*/  VIADD R11, R9, UR4 ;  /* 0x00000004090b7c36 */ /* 0x010fe20008000000 */
[-C--:B------:R-:W-:Y:S01]  /*16270*/  LEA.HI.X.SX32 R5, R5, R129.reuse, 0x2, P6 ;  /* 0x0000008105057211 */ /* 0x080fe200030f16ff */
[----:B------:R2:W-:Y:S01]  /*16280*/  @P2 STG.E desc[UR16][R2.64], R84 ;  /* 0x0000005402002986 */ /* 0x0005e2000c101910 */
[----:B------:R-:W-:Y:S01]  /*16290*/  ISETP.LT.AND P2, PT, R6, UR5, !P0 ;  /* 0x0000000506007c0c */ /* 0x000fe2000c741270 */
[----:B------:R-:W-:Y:S01]  /*162a0*/  VIADD R13, R11, UR4 ;  /* 0x000000040b0d7c36 */ /* 0x000fe20008000000 */
[-C--:B------:R-:W-:Y:S01]  /*162b0*/  LEA R8, P6, R9, R128.reuse, 0x2 ;  /* 0x0000008009087211 */ /* 0x080fe200078c10ff */
[----:B-1----:R1:W-:Y:S01]  /*162c0*/  @P1 STG.E desc[UR16][R4.64], R16 ;  /* 0x0000001004001986 */ /* 0x0023e2000c101910 */
[-C--:B------:R-:W-:Y:S01]  /*162d0*/  LEA R6, P1, R7, R128.reuse, 0x2 ;  /* 0x0000008007067211 */ /* 0x080fe200078210ff */
[----:B------:R-:W-:Y:S01]  /*162e0*/  VIADD R14, R13, UR4 ;  /* 0x000000040d0e7c36 */ /* 0x000fe20008000000 */
[-C--:B------:R-:W-:Y:S01]  /*162f0*/  LEA.HI.X.SX32 R9, R9, R129.reuse, 0x2, P6 ;  /* 0x0000008109097211 */ /* 0x080fe200030f16ff */
[----:B------:R-:W-:Y:S01]  /*16300*/  VIADD R12, R0, 0x7e ;  /* 0x0000007e000c7836 */ /* 0x000fe20000000000 */
[----:B------:R-:W-:Y:S01]  /*16310*/  LEA.HI.X.SX32 R7, R7, R129, 0x2, P1 ;  /* 0x0000008107077211 */ /* 0x000fe200008f16ff */
[----:B------:R-:W-:Y:S01]  /*16320*/  VIADD R15, R14, UR4 ;  /* 0x000000040e0f7c36 */ /* 0x000fe20008000000 */
[-C--:B------:R-:W-:Y:S01]  /*16330*/  LEA R10, P1, R13, R128.reuse, 0x2 ;  /* 0x000000800d0a7211 */ /* 0x080fe200078210ff */
[----:B------:R-:W-:Y:S01]  /*16340*/  ULDC UR4, c[0x0][0x22c] ;  /* 0x00008b0000047ab9 */ /* 0x000fe20000000800 */
[----:B--2---:R-:W-:Y:S01]  /*16350*/  LEA R2, P6, R11, R128, 0x2 ;  /* 0x000000800b027211 */ /* 0x004fe200078c10ff */
[----:B------:R-:W-:-:S03]  /*16360*/  VIADD R0, R0, 0x7f ;  /* 0x0000007f00007836 */ /* 0x000fc60000000000 */
[-C--:B------:R-:W-:Y:S02]  /*16370*/  LEA.HI.X.SX32 R3, R11, R129.reuse, 0x2, P6 ;  /* 0x000000810b037211 */ /* 0x080fe400030f16ff */
[-C--:B------:R-:W-:Y:S02]  /*16380*/  LEA.HI.X.SX32 R11, R13, R129.reuse, 0x2, P1 ;  /* 0x000000810d0b7211 */ /* 0x080fe400008f16ff */
[----:B------:R-:W-:Y:S01]  /*16390*/  ISETP.LT.AND P1, PT, R12, UR4, !P0 ;  /* 0x000000040c007c0c */ /* 0x000fe2000c721270 */
[----:B------:R-:W-:Y:S01]  /*163a0*/  ULDC UR4, c[0x0][0x22c] ;  /* 0x00008b0000047ab9 */ /* 0x000fe20000000800 */
[C---:B-1----:R-:W-:Y:S02]  /*163b0*/  LEA R4, P6, R15.reuse, R128, 0x2 ;  /* 0x000000800f047211 */ /* 0x042fe400078c10ff */
[----:B------:R-:W-:Y:S02]  /*163c0*/  ISETP.LT.AND P0, PT, R0, UR4, !P0 ;  /* 0x0000000400007c0c */ /* 0x000fe4000c701270 */
[----:B------:R-:W-:-:S02]  /*163d0*/  LEA.HI.X.SX32 R5, R15, R129, 0x2, P6 ;  /* 0x000000810f057211 */ /* 0x000fc400030f16ff */
[C---:B------:R-:W-:Y:S01]  /*163e0*/  LEA R128, P6, R14.reuse, R128, 0x2 ;  /* 0x000000800e807211 */ /* 0x040fe200078c10ff */
[----:B------:R1:W-:Y:S03]  /*163f0*/  @P5 STG.E desc[UR16][R6.64], R85 ;  /* 0x0000005506005986 */ /* 0x0003e6000c101910 */
[----:B------:R-:W-:Y:S01]  /*16400*/  LEA.HI.X.SX32 R129, R14, R129, 0x2, P6 ;  /* 0x000000810e817211 */ /* 0x000fe200030f16ff */
[----:B------:R1:W-:Y:S04]  /*16410*/  @P4 STG.E desc[UR16][R8.64], R17 ;  /* 0x0000001108004986 */ /* 0x0003e8000c101910 */
[----:B------:R1:W-:Y:S04]  /*16420*/  @P3 STG.E desc[UR16][R2.64], R86 ;  /* 0x0000005602003986 */ /* 0x0003e8000c101910 */
[----:B------:R1:W-:Y:S04]  /*16430*/  @P2 STG.E desc[UR16][R10.64], R18 ;  /* 0x000000120a002986 */ /* 0x0003e8000c101910 */
[----:B------:R1:W-:Y:S01]  /*16440*/  @P1 STG.E desc[UR16][R128.64], R87 ;  /* 0x0000005780001986 */ /* 0x0003e2000c101910 */
[----:B------:R-:W-:Y:S05]  /*16450*/  @!P0 EXIT ;  /* 0x000000000000894d */ /* 0x000fea0003800000 */
[----:B------:R-:W-:Y:S01]  /*16460*/  STG.E desc[UR16][R4.64], R19 ;  /* 0x0000001304007986 */ /* 0x000fe2000c101910 */
[----:B------:R-:W-:Y:S05]  /*16470*/  EXIT ;  /* 0x000000000000794d */ /* 0x000fea0003800000 */
.L_x_2:
[----:B------:R-:W-:-:S00]  /*16480*/  BRA `(.L_x_2) ;  /* 0xfffffffc00fc7947 */ /* 0x000fc0000383ffff */
[----:B------:R-:W-:-:S00]  /*16490*/  NOP ;  /* 0x0000000000007918 */ /* 0x000fc00000000000 */
        /* <DEDUP_REMOVED lines=14> */
.L_x_3:


//--------------------- .nv.shared.matmul_kernel  --------------------------
	.section	.nv.shared.matmul_kernel,"aw",@nobits
	.sectionflags	@""
	.align	16
	.zero		1024


//--------------------- .nv.shared.reserved.0     --------------------------
	.section	.nv.shared.reserved.0,"aw",@nobits
	.weak		__nv_reservedSMEM_offset_0_alias
	.size		__nv_reservedSMEM_offset_0_alias, 0, 0
	.other		__nv_reservedSMEM_offset_0_alias,@"STO_CUDA_RESERVED_SHARED STV_DEFAULT"
__nv_reservedSMEM_offset_0_alias:
	.zero		0


//--------------------- .nv.constant0.matmul_kernel --------------------------
	.section	.nv.constant0.matmul_kernel,"a",@progbits
	.sectionflags	@""
	.align	4
.nv.constant0.matmul_kernel:
	.zero		608


//--------------------- SYMBOLS --------------------------

	.type		.nv.reservedSmem.offset0,@object
	.size		.nv.reservedSmem.offset0,0x4
